//
// Generated by NVIDIA NVVM Compiler
//
// Compiler Build ID: CL-36424714
// Cuda compilation tools, release 13.0, V13.0.88
// Based on NVVM 20.0.0
//

.version 9.0
.target sm_100
.address_size 64

	// .globl	_Z12setup_kernelP17curandStateXORWOW
.global .align 4 .b8 precalc_xorwow_matrix[102400];
.global .align 4 .b8 precalc_xorwow_offset_matrix[102400];
.global .align 4 .b8 mrg32k3aM1[2304];
.global .align 4 .b8 mrg32k3aM2[2304];
.global .align 4 .b8 mrg32k3aM1SubSeq[2016];
.global .align 4 .b8 mrg32k3aM2SubSeq[2016];
.global .align 4 .b8 mrg32k3aM1Seq[2304];
.global .align 4 .b8 mrg32k3aM2Seq[2304];
.const .align 8 .b8 __cr_lgamma_table[72];

.visible .entry _Z12setup_kernelP17curandStateXORWOW(
	.param .u64 .ptr .align 1 _Z12setup_kernelP17curandStateXORWOW_param_0
)
{
	.reg .pred 	%p<24>;
	.reg .b32 	%r<406>;
	.reg .b64 	%rd<18>;

	ld.param.u64 	%rd8, [_Z12setup_kernelP17curandStateXORWOW_param_0];
	cvta.to.global.u64 	%rd9, %rd8;
	mov.u32 	%r182, %tid.x;
	mov.u32 	%r183, %ctaid.x;
	shl.b32 	%r184, %r183, 6;
	add.s32 	%r185, %r184, %r182;
	cvt.s64.s32 	%rd17, %r185;
	mul.wide.s32 	%rd10, %r185, 48;
	add.s64 	%rd2, %rd9, %rd10;
	mov.b32 	%r186, 1593684748;
	mov.b32 	%r187, 832094735;
	st.global.v2.u32 	[%rd2], {%r187, %r186};
	mov.b32 	%r188, -123459836;
	mov.b32 	%r189, 1111207954;
	st.global.v2.u32 	[%rd2+8], {%r189, %r188};
	mov.b32 	%r190, 1476011280;
	mov.b32 	%r191, -589760388;
	st.global.v2.u32 	[%rd2+16], {%r191, %r190};
	setp.eq.s32 	%p1, %r185, 0;
	@%p1 bra 	$L__BB0_42;
	mov.b32 	%r312, 0;
	mov.u64 	%rd12, precalc_xorwow_matrix;
$L__BB0_2:
	and.b64  	%rd4, %rd17, 3;
	setp.eq.s64 	%p2, %rd4, 0;
	@%p2 bra 	$L__BB0_41;
	mul.wide.u32 	%rd11, %r312, 3200;
	add.s64 	%rd5, %rd12, %rd11;
	cvt.u32.u64 	%r2, %rd4;
	mov.b32 	%r313, 0;
$L__BB0_4:
	mov.b32 	%r326, 0;
	mov.u32 	%r327, %r326;
	mov.u32 	%r328, %r326;
	mov.u32 	%r329, %r326;
	mov.u32 	%r330, %r326;
	mov.u32 	%r319, %r326;
$L__BB0_5:
	mul.wide.u32 	%rd13, %r319, 4;
	add.s64 	%rd14, %rd2, %rd13;
	ld.global.u32 	%r10, [%rd14+4];
	shl.b32 	%r11, %r319, 5;
	mov.b32 	%r325, 0;
$L__BB0_6:
	.pragma "nounroll";
	shr.u32 	%r196, %r10, %r325;
	and.b32  	%r197, %r196, 1;
	setp.eq.b32 	%p3, %r197, 1;
	not.pred 	%p4, %p3;
	add.s32 	%r198, %r11, %r325;
	mul.lo.s32 	%r199, %r198, 5;
	mul.wide.u32 	%rd15, %r199, 4;
	add.s64 	%rd6, %rd5, %rd15;
	@%p4 bra 	$L__BB0_8;
	ld.global.u32 	%r200, [%rd6];
	xor.b32  	%r330, %r330, %r200;
	ld.global.u32 	%r201, [%rd6+4];
	xor.b32  	%r329, %r329, %r201;
	ld.global.u32 	%r202, [%rd6+8];
	xor.b32  	%r328, %r328, %r202;
	ld.global.u32 	%r203, [%rd6+12];
	xor.b32  	%r327, %r327, %r203;
	ld.global.u32 	%r204, [%rd6+16];
	xor.b32  	%r326, %r326, %r204;
$L__BB0_8:
	and.b32  	%r206, %r196, 2;
	setp.eq.s32 	%p5, %r206, 0;
	@%p5 bra 	$L__BB0_10;
	ld.global.u32 	%r207, [%rd6+20];
	xor.b32  	%r330, %r330, %r207;
	ld.global.u32 	%r208, [%rd6+24];
	xor.b32  	%r329, %r329, %r208;
	ld.global.u32 	%r209, [%rd6+28];
	xor.b32  	%r328, %r328, %r209;
	ld.global.u32 	%r210, [%rd6+32];
	xor.b32  	%r327, %r327, %r210;
	ld.global.u32 	%r211, [%rd6+36];
	xor.b32  	%r326, %r326, %r211;
$L__BB0_10:
	and.b32  	%r213, %r196, 4;
	setp.eq.s32 	%p6, %r213, 0;
	@%p6 bra 	$L__BB0_12;
	ld.global.u32 	%r214, [%rd6+40];
	xor.b32  	%r330, %r330, %r214;
	ld.global.u32 	%r215, [%rd6+44];
	xor.b32  	%r329, %r329, %r215;
	ld.global.u32 	%r216, [%rd6+48];
	xor.b32  	%r328, %r328, %r216;
	ld.global.u32 	%r217, [%rd6+52];
	xor.b32  	%r327, %r327, %r217;
	ld.global.u32 	%r218, [%rd6+56];
	xor.b32  	%r326, %r326, %r218;
$L__BB0_12:
	and.b32  	%r220, %r196, 8;
	setp.eq.s32 	%p7, %r220, 0;
	@%p7 bra 	$L__BB0_14;
	ld.global.u32 	%r221, [%rd6+60];
	xor.b32  	%r330, %r330, %r221;
	ld.global.u32 	%r222, [%rd6+64];
	xor.b32  	%r329, %r329, %r222;
	ld.global.u32 	%r223, [%rd6+68];
	xor.b32  	%r328, %r328, %r223;
	ld.global.u32 	%r224, [%rd6+72];
	xor.b32  	%r327, %r327, %r224;
	ld.global.u32 	%r225, [%rd6+76];
	xor.b32  	%r326, %r326, %r225;
$L__BB0_14:
	and.b32  	%r227, %r196, 16;
	setp.eq.s32 	%p8, %r227, 0;
	@%p8 bra 	$L__BB0_16;
	ld.global.u32 	%r228, [%rd6+80];
	xor.b32  	%r330, %r330, %r228;
	ld.global.u32 	%r229, [%rd6+84];
	xor.b32  	%r329, %r329, %r229;
	ld.global.u32 	%r230, [%rd6+88];
	xor.b32  	%r328, %r328, %r230;
	ld.global.u32 	%r231, [%rd6+92];
	xor.b32  	%r327, %r327, %r231;
	ld.global.u32 	%r232, [%rd6+96];
	xor.b32  	%r326, %r326, %r232;
$L__BB0_16:
	and.b32  	%r234, %r196, 32;
	setp.eq.s32 	%p9, %r234, 0;
	@%p9 bra 	$L__BB0_18;
	ld.global.u32 	%r235, [%rd6+100];
	xor.b32  	%r330, %r330, %r235;
	ld.global.u32 	%r236, [%rd6+104];
	xor.b32  	%r329, %r329, %r236;
	ld.global.u32 	%r237, [%rd6+108];
	xor.b32  	%r328, %r328, %r237;
	ld.global.u32 	%r238, [%rd6+112];
	xor.b32  	%r327, %r327, %r238;
	ld.global.u32 	%r239, [%rd6+116];
	xor.b32  	%r326, %r326, %r239;
$L__BB0_18:
	and.b32  	%r241, %r196, 64;
	setp.eq.s32 	%p10, %r241, 0;
	@%p10 bra 	$L__BB0_20;
	ld.global.u32 	%r242, [%rd6+120];
	xor.b32  	%r330, %r330, %r242;
	ld.global.u32 	%r243, [%rd6+124];
	xor.b32  	%r329, %r329, %r243;
	ld.global.u32 	%r244, [%rd6+128];
	xor.b32  	%r328, %r328, %r244;
	ld.global.u32 	%r245, [%rd6+132];
	xor.b32  	%r327, %r327, %r245;
	ld.global.u32 	%r246, [%rd6+136];
	xor.b32  	%r326, %r326, %r246;
$L__BB0_20:
	and.b32  	%r248, %r196, 128;
	setp.eq.s32 	%p11, %r248, 0;
	@%p11 bra 	$L__BB0_22;
	ld.global.u32 	%r249, [%rd6+140];
	xor.b32  	%r330, %r330, %r249;
	ld.global.u32 	%r250, [%rd6+144];
	xor.b32  	%r329, %r329, %r250;
	ld.global.u32 	%r251, [%rd6+148];
	xor.b32  	%r328, %r328, %r251;
	ld.global.u32 	%r252, [%rd6+152];
	xor.b32  	%r327, %r327, %r252;
	ld.global.u32 	%r253, [%rd6+156];
	xor.b32  	%r326, %r326, %r253;
$L__BB0_22:
	and.b32  	%r255, %r196, 256;
	setp.eq.s32 	%p12, %r255, 0;
	@%p12 bra 	$L__BB0_24;
	ld.global.u32 	%r256, [%rd6+160];
	xor.b32  	%r330, %r330, %r256;
	ld.global.u32 	%r257, [%rd6+164];
	xor.b32  	%r329, %r329, %r257;
	ld.global.u32 	%r258, [%rd6+168];
	xor.b32  	%r328, %r328, %r258;
	ld.global.u32 	%r259, [%rd6+172];
	xor.b32  	%r327, %r327, %r259;
	ld.global.u32 	%r260, [%rd6+176];
	xor.b32  	%r326, %r326, %r260;
$L__BB0_24:
	and.b32  	%r262, %r196, 512;
	setp.eq.s32 	%p13, %r262, 0;
	@%p13 bra 	$L__BB0_26;
	ld.global.u32 	%r263, [%rd6+180];
	xor.b32  	%r330, %r330, %r263;
	ld.global.u32 	%r264, [%rd6+184];
	xor.b32  	%r329, %r329, %r264;
	ld.global.u32 	%r265, [%rd6+188];
	xor.b32  	%r328, %r328, %r265;
	ld.global.u32 	%r266, [%rd6+192];
	xor.b32  	%r327, %r327, %r266;
	ld.global.u32 	%r267, [%rd6+196];
	xor.b32  	%r326, %r326, %r267;
$L__BB0_26:
	and.b32  	%r269, %r196, 1024;
	setp.eq.s32 	%p14, %r269, 0;
	@%p14 bra 	$L__BB0_28;
	ld.global.u32 	%r270, [%rd6+200];
	xor.b32  	%r330, %r330, %r270;
	ld.global.u32 	%r271, [%rd6+204];
	xor.b32  	%r329, %r329, %r271;
	ld.global.u32 	%r272, [%rd6+208];
	xor.b32  	%r328, %r328, %r272;
	ld.global.u32 	%r273, [%rd6+212];
	xor.b32  	%r327, %r327, %r273;
	ld.global.u32 	%r274, [%rd6+216];
	xor.b32  	%r326, %r326, %r274;
$L__BB0_28:
	and.b32  	%r276, %r196, 2048;
	setp.eq.s32 	%p15, %r276, 0;
	@%p15 bra 	$L__BB0_30;
	ld.global.u32 	%r277, [%rd6+220];
	xor.b32  	%r330, %r330, %r277;
	ld.global.u32 	%r278, [%rd6+224];
	xor.b32  	%r329, %r329, %r278;
	ld.global.u32 	%r279, [%rd6+228];
	xor.b32  	%r328, %r328, %r279;
	ld.global.u32 	%r280, [%rd6+232];
	xor.b32  	%r327, %r327, %r280;
	ld.global.u32 	%r281, [%rd6+236];
	xor.b32  	%r326, %r326, %r281;
$L__BB0_30:
	and.b32  	%r283, %r196, 4096;
	setp.eq.s32 	%p16, %r283, 0;
	@%p16 bra 	$L__BB0_32;
	ld.global.u32 	%r284, [%rd6+240];
	xor.b32  	%r330, %r330, %r284;
	ld.global.u32 	%r285, [%rd6+244];
	xor.b32  	%r329, %r329, %r285;
	ld.global.u32 	%r286, [%rd6+248];
	xor.b32  	%r328, %r328, %r286;
	ld.global.u32 	%r287, [%rd6+252];
	xor.b32  	%r327, %r327, %r287;
	ld.global.u32 	%r288, [%rd6+256];
	xor.b32  	%r326, %r326, %r288;
$L__BB0_32:
	and.b32  	%r290, %r196, 8192;
	setp.eq.s32 	%p17, %r290, 0;
	@%p17 bra 	$L__BB0_34;
	ld.global.u32 	%r291, [%rd6+260];
	xor.b32  	%r330, %r330, %r291;
	ld.global.u32 	%r292, [%rd6+264];
	xor.b32  	%r329, %r329, %r292;
	ld.global.u32 	%r293, [%rd6+268];
	xor.b32  	%r328, %r328, %r293;
	ld.global.u32 	%r294, [%rd6+272];
	xor.b32  	%r327, %r327, %r294;
	ld.global.u32 	%r295, [%rd6+276];
	xor.b32  	%r326, %r326, %r295;
$L__BB0_34:
	and.b32  	%r297, %r196, 16384;
	setp.eq.s32 	%p18, %r297, 0;
	@%p18 bra 	$L__BB0_36;
	ld.global.u32 	%r298, [%rd6+280];
	xor.b32  	%r330, %r330, %r298;
	ld.global.u32 	%r299, [%rd6+284];
	xor.b32  	%r329, %r329, %r299;
	ld.global.u32 	%r300, [%rd6+288];
	xor.b32  	%r328, %r328, %r300;
	ld.global.u32 	%r301, [%rd6+292];
	xor.b32  	%r327, %r327, %r301;
	ld.global.u32 	%r302, [%rd6+296];
	xor.b32  	%r326, %r326, %r302;
$L__BB0_36:
	and.b32  	%r304, %r196, 32768;
	setp.eq.s32 	%p19, %r304, 0;
	@%p19 bra 	$L__BB0_38;
	ld.global.u32 	%r305, [%rd6+300];
	xor.b32  	%r330, %r330, %r305;
	ld.global.u32 	%r306, [%rd6+304];
	xor.b32  	%r329, %r329, %r306;
	ld.global.u32 	%r307, [%rd6+308];
	xor.b32  	%r328, %r328, %r307;
	ld.global.u32 	%r308, [%rd6+312];
	xor.b32  	%r327, %r327, %r308;
	ld.global.u32 	%r309, [%rd6+316];
	xor.b32  	%r326, %r326, %r309;
$L__BB0_38:
	add.s32 	%r325, %r325, 16;
	setp.ne.s32 	%p20, %r325, 32;
	@%p20 bra 	$L__BB0_6;
	mad.lo.s32 	%r310, %r319, -31, %r11;
	add.s32 	%r319, %r310, 1;
	setp.ne.s32 	%p21, %r319, 5;
	@%p21 bra 	$L__BB0_5;
	st.global.u32 	[%rd2+4], %r330;
	st.global.u32 	[%rd2+8], %r329;
	st.global.u32 	[%rd2+12], %r328;
	st.global.u32 	[%rd2+16], %r327;
	st.global.u32 	[%rd2+20], %r326;
	add.s32 	%r313, %r313, 1;
	setp.lt.u32 	%p22, %r313, %r2;
	@%p22 bra 	$L__BB0_4;
$L__BB0_41:
	shr.u64 	%rd7, %rd17, 2;
	add.s32 	%r312, %r312, 1;
	setp.gt.u64 	%p23, %rd17, 3;
	mov.u64 	%rd17, %rd7;
	@%p23 bra 	$L__BB0_2;
$L__BB0_42:
	mov.b32 	%r311, 0;
	st.global.v2.u32 	[%rd2+24], {%r311, %r311};
	st.global.u32 	[%rd2+32], %r311;
	mov.b64 	%rd16, 0;
	st.global.u64 	[%rd2+40], %rd16;
	ret;

}
	// .globl	_Z12setup_kernelP24curandStatePhilox4_32_10
.visible .entry _Z12setup_kernelP24curandStatePhilox4_32_10(
	.param .u64 .ptr .align 1 _Z12setup_kernelP24curandStatePhilox4_32_10_param_0
)
{
	.reg .b32 	%r<86>;
	.reg .b64 	%rd<6>;

	ld.param.u64 	%rd1, [_Z12setup_kernelP24curandStatePhilox4_32_10_param_0];
	cvta.to.global.u64 	%rd2, %rd1;
	mov.u32 	%r1, %tid.x;
	mov.u32 	%r2, %ctaid.x;
	shl.b32 	%r3, %r2, 6;
	add.s32 	%r4, %r3, %r1;
	mul.wide.s32 	%rd3, %r4, 64;
	add.s64 	%rd4, %rd2, %rd3;
	mov.b32 	%r5, 0;
	mov.b32 	%r6, 1234;
	st.global.v4.u32 	[%rd4+32], {%r6, %r5, %r5, %r5};
	st.global.v2.u32 	[%rd4+48], {%r5, %r5};
	mov.b64 	%rd5, 0;
	st.global.u64 	[%rd4+56], %rd5;
	shr.s32 	%r7, %r4, 31;
	mov.b32 	%r8, -766435501;
	mul.hi.u32 	%r9, %r8, %r5;
	mov.b32 	%r10, -845247145;
	mul.hi.u32 	%r11, %r10, %r4;
	mul.lo.s32 	%r12, %r4, -845247145;
	xor.b32  	%r13, %r11, 1234;
	xor.b32  	%r14, %r9, %r7;
	mul.hi.u32 	%r15, %r8, %r13;
	mul.lo.s32 	%r16, %r13, -766435501;
	mul.hi.u32 	%r17, %r10, %r14;
	mul.lo.s32 	%r18, %r14, -845247145;
	xor.b32  	%r19, %r12, %r17;
	xor.b32  	%r20, %r19, -1640530293;
	xor.b32  	%r21, %r15, -1150833019;
	mul.hi.u32 	%r22, %r8, %r20;
	mul.lo.s32 	%r23, %r20, -766435501;
	mul.hi.u32 	%r24, %r10, %r21;
	mul.lo.s32 	%r25, %r21, -845247145;
	xor.b32  	%r26, %r18, %r24;
	xor.b32  	%r27, %r26, 1013905476;
	xor.b32  	%r28, %r16, %r22;
	xor.b32  	%r29, %r28, 1993301258;
	mul.hi.u32 	%r30, %r8, %r27;
	mul.lo.s32 	%r31, %r27, -766435501;
	mul.hi.u32 	%r32, %r10, %r29;
	mul.lo.s32 	%r33, %r29, -845247145;
	xor.b32  	%r34, %r25, %r32;
	xor.b32  	%r35, %r34, -626626051;
	xor.b32  	%r36, %r23, %r30;
	xor.b32  	%r37, %r36, 842468239;
	mul.hi.u32 	%r38, %r8, %r35;
	mul.lo.s32 	%r39, %r35, -766435501;
	mul.hi.u32 	%r40, %r10, %r37;
	mul.lo.s32 	%r41, %r37, -845247145;
	xor.b32  	%r42, %r33, %r40;
	xor.b32  	%r43, %r42, 2027809718;
	xor.b32  	%r44, %r31, %r38;
	xor.b32  	%r45, %r44, -308364780;
	mul.hi.u32 	%r46, %r8, %r43;
	mul.lo.s32 	%r47, %r43, -766435501;
	mul.hi.u32 	%r48, %r10, %r45;
	mul.lo.s32 	%r49, %r45, -845247145;
	xor.b32  	%r50, %r41, %r48;
	xor.b32  	%r51, %r50, 387278191;
	xor.b32  	%r52, %r39, %r46;
	xor.b32  	%r53, %r52, -1459197799;
	mul.hi.u32 	%r54, %r8, %r51;
	mul.lo.s32 	%r55, %r51, -766435501;
	mul.hi.u32 	%r56, %r10, %r53;
	mul.lo.s32 	%r57, %r53, -845247145;
	xor.b32  	%r58, %r49, %r56;
	xor.b32  	%r59, %r58, -1253253336;
	xor.b32  	%r60, %r47, %r54;
	xor.b32  	%r61, %r60, 1684936478;
	mul.hi.u32 	%r62, %r8, %r59;
	mul.lo.s32 	%r63, %r59, -766435501;
	mul.hi.u32 	%r64, %r10, %r61;
	mul.lo.s32 	%r65, %r61, -845247145;
	xor.b32  	%r66, %r57, %r64;
	xor.b32  	%r67, %r66, 1401182433;
	xor.b32  	%r68, %r55, %r62;
	xor.b32  	%r69, %r68, 534103459;
	mul.hi.u32 	%r70, %r8, %r67;
	mul.lo.s32 	%r71, %r67, -766435501;
	mul.hi.u32 	%r72, %r10, %r69;
	mul.lo.s32 	%r73, %r69, -845247145;
	xor.b32  	%r74, %r65, %r72;
	xor.b32  	%r75, %r74, -239349094;
	xor.b32  	%r76, %r63, %r70;
	xor.b32  	%r77, %r76, -616729560;
	mul.hi.u32 	%r78, %r8, %r75;
	mul.lo.s32 	%r79, %r75, -766435501;
	mul.hi.u32 	%r80, %r10, %r77;
	mul.lo.s32 	%r81, %r77, -845247145;
	xor.b32  	%r82, %r73, %r80;
	xor.b32  	%r83, %r82, -1879880621;
	xor.b32  	%r84, %r71, %r78;
	xor.b32  	%r85, %r84, -1767562579;
	st.global.v4.u32 	[%rd4], {%r5, %r5, %r4, %r7};
	st.global.v4.u32 	[%rd4+16], {%r83, %r81, %r85, %r79};
	ret;

}
	// .globl	_Z12setup_kernelP19curandStateMRG32k3a
.visible .entry _Z12setup_kernelP19curandStateMRG32k3a(
	.param .u64 .ptr .align 1 _Z12setup_kernelP19curandStateMRG32k3a_param_0
)
{
	.reg .pred 	%p<345>;
	.reg .b32 	%r<145>;
	.reg .b64 	%rd<30>;
	.reg .b64 	%fd<2213>;

	ld.param.u64 	%rd7, [_Z12setup_kernelP19curandStateMRG32k3a_param_0];
	cvta.to.global.u64 	%rd8, %rd7;
	mov.u32 	%r62, %tid.x;
	mov.u32 	%r63, %ctaid.x;
	shl.b32 	%r64, %r63, 6;
	add.s32 	%r65, %r64, %r62;
	cvt.s64.s32 	%rd28, %r65;
	mul.wide.s32 	%rd9, %r65, 48;
	add.s64 	%rd10, %rd8, %rd9;
	mov.b32 	%r66, 12345;
	st.global.u32 	[%rd10], %r66;
	st.global.u32 	[%rd10+12], %r66;
	st.global.u32 	[%rd10+4], %r66;
	st.global.u32 	[%rd10+16], %r66;
	st.global.u32 	[%rd10+8], %r66;
	st.global.u32 	[%rd10+20], %r66;
	setp.eq.s32 	%p1, %r65, 0;
	mov.f64 	%fd2196, 0d0000000000000000;
	mov.f64 	%fd2195, 0d3FF0000000000000;
	mov.f64 	%fd2197, %fd2196;
	mov.f64 	%fd2198, %fd2196;
	mov.f64 	%fd2199, %fd2195;
	mov.f64 	%fd2200, %fd2196;
	mov.f64 	%fd2201, %fd2196;
	mov.f64 	%fd2202, %fd2196;
	mov.f64 	%fd2203, %fd2195;
	@%p1 bra 	$L__BB2_6;
	mov.b32 	%r118, 0;
	mov.b32 	%r117, 1;
	mov.u64 	%rd13, mrg32k3aM1SubSeq;
	mov.u32 	%r119, %r118;
	mov.u32 	%r120, %r118;
	mov.u32 	%r121, %r117;
	mov.u32 	%r122, %r118;
	mov.u32 	%r123, %r118;
	mov.u32 	%r124, %r118;
	mov.u32 	%r125, %r117;
	mov.u32 	%r116, %r118;
$L__BB2_2:
	and.b64  	%rd11, %rd28, 1;
	setp.eq.b64 	%p2, %rd11, 1;
	not.pred 	%p3, %p2;
	@%p3 bra 	$L__BB2_4;
	mul.wide.u32 	%rd12, %r116, 36;
	add.s64 	%rd14, %rd13, %rd12;
	ld.global.u32 	%r69, [%rd14];
	cvt.rn.f64.u32 	%fd39, %r69;
	mul.f64 	%fd40, %fd39, 0d3EE0000000000000;
	cvt.rmi.f64.f64 	%fd41, %fd40;
	mul.f64 	%fd42, %fd41, 0d4100000000000000;
	sub.f64 	%fd43, %fd39, %fd42;
	ld.global.u32 	%r70, [%rd14+4];
	cvt.rn.f64.u32 	%fd44, %r70;
	mul.f64 	%fd45, %fd44, 0d3EE0000000000000;
	cvt.rmi.f64.f64 	%fd46, %fd45;
	mul.f64 	%fd47, %fd46, 0d4100000000000000;
	sub.f64 	%fd48, %fd44, %fd47;
	ld.global.u32 	%r71, [%rd14+8];
	cvt.rn.f64.u32 	%fd49, %r71;
	mul.f64 	%fd50, %fd49, 0d3EE0000000000000;
	cvt.rmi.f64.f64 	%fd51, %fd50;
	mul.f64 	%fd52, %fd51, 0d4100000000000000;
	sub.f64 	%fd53, %fd49, %fd52;
	cvt.rn.f64.u32 	%fd54, %r125;
	mul.f64 	%fd55, %fd41, %fd54;
	div.rn.f64 	%fd56, %fd55, 0d41EFFFFFE5E00000;
	cvt.rmi.f64.f64 	%fd57, %fd56;
	mul.f64 	%fd58, %fd57, 0d41EFFFFFE5E00000;
	sub.f64 	%fd59, %fd55, %fd58;
	setp.lt.f64 	%p4, %fd59, 0d0000000000000000;
	add.f64 	%fd60, %fd59, 0d41EFFFFFE5E00000;
	selp.f64 	%fd61, %fd60, %fd59, %p4;
	mul.f64 	%fd62, %fd43, %fd54;
	div.rn.f64 	%fd63, %fd62, 0d41EFFFFFE5E00000;
	cvt.rmi.f64.f64 	%fd64, %fd63;
	mul.f64 	%fd65, %fd64, 0d41EFFFFFE5E00000;
	sub.f64 	%fd66, %fd62, %fd65;
	setp.lt.f64 	%p5, %fd66, 0d0000000000000000;
	add.f64 	%fd67, %fd66, 0d41EFFFFFE5E00000;
	selp.f64 	%fd68, %fd67, %fd66, %p5;
	fma.rn.f64 	%fd69, %fd61, 0d4100000000000000, %fd68;
	div.rn.f64 	%fd70, %fd69, 0d41EFFFFFE5E00000;
	cvt.rmi.f64.f64 	%fd71, %fd70;
	mul.f64 	%fd72, %fd71, 0d41EFFFFFE5E00000;
	sub.f64 	%fd73, %fd69, %fd72;
	setp.lt.f64 	%p6, %fd73, 0d0000000000000000;
	add.f64 	%fd74, %fd73, 0d41EFFFFFE5E00000;
	selp.f64 	%fd75, %fd74, %fd73, %p6;
	setp.lt.f64 	%p7, %fd75, 0d0000000000000000;
	add.f64 	%fd76, %fd75, 0d41EFFFFFE5E00000;
	selp.f64 	%fd77, %fd76, %fd75, %p7;
	cvt.rn.f64.u32 	%fd78, %r122;
	mul.f64 	%fd79, %fd46, %fd78;
	div.rn.f64 	%fd80, %fd79, 0d41EFFFFFE5E00000;
	cvt.rmi.f64.f64 	%fd81, %fd80;
	mul.f64 	%fd82, %fd81, 0d41EFFFFFE5E00000;
	sub.f64 	%fd83, %fd79, %fd82;
	setp.lt.f64 	%p8, %fd83, 0d0000000000000000;
	add.f64 	%fd84, %fd83, 0d41EFFFFFE5E00000;
	selp.f64 	%fd85, %fd84, %fd83, %p8;
	mul.f64 	%fd86, %fd48, %fd78;
	div.rn.f64 	%fd87, %fd86, 0d41EFFFFFE5E00000;
	cvt.rmi.f64.f64 	%fd88, %fd87;
	mul.f64 	%fd89, %fd88, 0d41EFFFFFE5E00000;
	sub.f64 	%fd90, %fd86, %fd89;
	setp.lt.f64 	%p9, %fd90, 0d0000000000000000;
	add.f64 	%fd91, %fd90, 0d41EFFFFFE5E00000;
	selp.f64 	%fd92, %fd91, %fd90, %p9;
	fma.rn.f64 	%fd93, %fd85, 0d4100000000000000, %fd92;
	div.rn.f64 	%fd94, %fd93, 0d41EFFFFFE5E00000;
	cvt.rmi.f64.f64 	%fd95, %fd94;
	mul.f64 	%fd96, %fd95, 0d41EFFFFFE5E00000;
	sub.f64 	%fd97, %fd93, %fd96;
	setp.lt.f64 	%p10, %fd97, 0d0000000000000000;
	add.f64 	%fd98, %fd97, 0d41EFFFFFE5E00000;
	selp.f64 	%fd99, %fd98, %fd97, %p10;
	setp.lt.f64 	%p11, %fd99, 0d0000000000000000;
	add.f64 	%fd100, %fd99, 0d41EFFFFFE5E00000;
	selp.f64 	%fd101, %fd100, %fd99, %p11;
	add.f64 	%fd102, %fd77, %fd101;
	cvt.rn.f64.u32 	%fd103, %r119;
	mul.f64 	%fd104, %fd51, %fd103;
	div.rn.f64 	%fd105, %fd104, 0d41EFFFFFE5E00000;
	cvt.rmi.f64.f64 	%fd106, %fd105;
	mul.f64 	%fd107, %fd106, 0d41EFFFFFE5E00000;
	sub.f64 	%fd108, %fd104, %fd107;
	setp.lt.f64 	%p12, %fd108, 0d0000000000000000;
	add.f64 	%fd109, %fd108, 0d41EFFFFFE5E00000;
	selp.f64 	%fd110, %fd109, %fd108, %p12;
	mul.f64 	%fd111, %fd53, %fd103;
	div.rn.f64 	%fd112, %fd111, 0d41EFFFFFE5E00000;
	cvt.rmi.f64.f64 	%fd113, %fd112;
	mul.f64 	%fd114, %fd113, 0d41EFFFFFE5E00000;
	sub.f64 	%fd115, %fd111, %fd114;
	setp.lt.f64 	%p13, %fd115, 0d0000000000000000;
	add.f64 	%fd116, %fd115, 0d41EFFFFFE5E00000;
	selp.f64 	%fd117, %fd116, %fd115, %p13;
	fma.rn.f64 	%fd118, %fd110, 0d4100000000000000, %fd117;
	div.rn.f64 	%fd119, %fd118, 0d41EFFFFFE5E00000;
	cvt.rmi.f64.f64 	%fd120, %fd119;
	mul.f64 	%fd121, %fd120, 0d41EFFFFFE5E00000;
	sub.f64 	%fd122, %fd118, %fd121;
	setp.lt.f64 	%p14, %fd122, 0d0000000000000000;
	add.f64 	%fd123, %fd122, 0d41EFFFFFE5E00000;
	selp.f64 	%fd124, %fd123, %fd122, %p14;
	setp.lt.f64 	%p15, %fd124, 0d0000000000000000;
	add.f64 	%fd125, %fd124, 0d41EFFFFFE5E00000;
	selp.f64 	%fd126, %fd125, %fd124, %p15;
	add.f64 	%fd127, %fd102, %fd126;
	div.rn.f64 	%fd128, %fd127, 0d41EFFFFFE5E00000;
	cvt.rmi.f64.f64 	%fd129, %fd128;
	mul.f64 	%fd130, %fd129, 0d41EFFFFFE5E00000;
	sub.f64 	%fd131, %fd127, %fd130;
	setp.lt.f64 	%p16, %fd131, 0d0000000000000000;
	add.f64 	%fd132, %fd131, 0d41EFFFFFE5E00000;
	selp.f64 	%fd133, %fd132, %fd131, %p16;
	cvt.rn.f64.u32 	%fd134, %r124;
	mul.f64 	%fd135, %fd41, %fd134;
	div.rn.f64 	%fd136, %fd135, 0d41EFFFFFE5E00000;
	cvt.rmi.f64.f64 	%fd137, %fd136;
	mul.f64 	%fd138, %fd137, 0d41EFFFFFE5E00000;
	sub.f64 	%fd139, %fd135, %fd138;
	setp.lt.f64 	%p17, %fd139, 0d0000000000000000;
	add.f64 	%fd140, %fd139, 0d41EFFFFFE5E00000;
	selp.f64 	%fd141, %fd140, %fd139, %p17;
	mul.f64 	%fd142, %fd43, %fd134;
	div.rn.f64 	%fd143, %fd142, 0d41EFFFFFE5E00000;
	cvt.rmi.f64.f64 	%fd144, %fd143;
	mul.f64 	%fd145, %fd144, 0d41EFFFFFE5E00000;
	sub.f64 	%fd146, %fd142, %fd145;
	setp.lt.f64 	%p18, %fd146, 0d0000000000000000;
	add.f64 	%fd147, %fd146, 0d41EFFFFFE5E00000;
	selp.f64 	%fd148, %fd147, %fd146, %p18;
	fma.rn.f64 	%fd149, %fd141, 0d4100000000000000, %fd148;
	div.rn.f64 	%fd150, %fd149, 0d41EFFFFFE5E00000;
	cvt.rmi.f64.f64 	%fd151, %fd150;
	mul.f64 	%fd152, %fd151, 0d41EFFFFFE5E00000;
	sub.f64 	%fd153, %fd149, %fd152;
	setp.lt.f64 	%p19, %fd153, 0d0000000000000000;
	add.f64 	%fd154, %fd153, 0d41EFFFFFE5E00000;
	selp.f64 	%fd155, %fd154, %fd153, %p19;
	setp.lt.f64 	%p20, %fd155, 0d0000000000000000;
	add.f64 	%fd156, %fd155, 0d41EFFFFFE5E00000;
	selp.f64 	%fd157, %fd156, %fd155, %p20;
	cvt.rn.f64.u32 	%fd158, %r121;
	mul.f64 	%fd159, %fd46, %fd158;
	div.rn.f64 	%fd160, %fd159, 0d41EFFFFFE5E00000;
	cvt.rmi.f64.f64 	%fd161, %fd160;
	mul.f64 	%fd162, %fd161, 0d41EFFFFFE5E00000;
	sub.f64 	%fd163, %fd159, %fd162;
	setp.lt.f64 	%p21, %fd163, 0d0000000000000000;
	add.f64 	%fd164, %fd163, 0d41EFFFFFE5E00000;
	selp.f64 	%fd165, %fd164, %fd163, %p21;
	mul.f64 	%fd166, %fd48, %fd158;
	div.rn.f64 	%fd167, %fd166, 0d41EFFFFFE5E00000;
	cvt.rmi.f64.f64 	%fd168, %fd167;
	mul.f64 	%fd169, %fd168, 0d41EFFFFFE5E00000;
	sub.f64 	%fd170, %fd166, %fd169;
	setp.lt.f64 	%p22, %fd170, 0d0000000000000000;
	add.f64 	%fd171, %fd170, 0d41EFFFFFE5E00000;
	selp.f64 	%fd172, %fd171, %fd170, %p22;
	fma.rn.f64 	%fd173, %fd165, 0d4100000000000000, %fd172;
	div.rn.f64 	%fd174, %fd173, 0d41EFFFFFE5E00000;
	cvt.rmi.f64.f64 	%fd175, %fd174;
	mul.f64 	%fd176, %fd175, 0d41EFFFFFE5E00000;
	sub.f64 	%fd177, %fd173, %fd176;
	setp.lt.f64 	%p23, %fd177, 0d0000000000000000;
	add.f64 	%fd178, %fd177, 0d41EFFFFFE5E00000;
	selp.f64 	%fd179, %fd178, %fd177, %p23;
	setp.lt.f64 	%p24, %fd179, 0d0000000000000000;
	add.f64 	%fd180, %fd179, 0d41EFFFFFE5E00000;
	selp.f64 	%fd181, %fd180, %fd179, %p24;
	add.f64 	%fd182, %fd157, %fd181;
	cvt.rn.f64.u32 	%fd183, %r118;
	mul.f64 	%fd184, %fd51, %fd183;
	div.rn.f64 	%fd185, %fd184, 0d41EFFFFFE5E00000;
	cvt.rmi.f64.f64 	%fd186, %fd185;
	mul.f64 	%fd187, %fd186, 0d41EFFFFFE5E00000;
	sub.f64 	%fd188, %fd184, %fd187;
	setp.lt.f64 	%p25, %fd188, 0d0000000000000000;
	add.f64 	%fd189, %fd188, 0d41EFFFFFE5E00000;
	selp.f64 	%fd190, %fd189, %fd188, %p25;
	mul.f64 	%fd191, %fd53, %fd183;
	div.rn.f64 	%fd192, %fd191, 0d41EFFFFFE5E00000;
	cvt.rmi.f64.f64 	%fd193, %fd192;
	mul.f64 	%fd194, %fd193, 0d41EFFFFFE5E00000;
	sub.f64 	%fd195, %fd191, %fd194;
	setp.lt.f64 	%p26, %fd195, 0d0000000000000000;
	add.f64 	%fd196, %fd195, 0d41EFFFFFE5E00000;
	selp.f64 	%fd197, %fd196, %fd195, %p26;
	fma.rn.f64 	%fd198, %fd190, 0d4100000000000000, %fd197;
	div.rn.f64 	%fd199, %fd198, 0d41EFFFFFE5E00000;
	cvt.rmi.f64.f64 	%fd200, %fd199;
	mul.f64 	%fd201, %fd200, 0d41EFFFFFE5E00000;
	sub.f64 	%fd202, %fd198, %fd201;
	setp.lt.f64 	%p27, %fd202, 0d0000000000000000;
	add.f64 	%fd203, %fd202, 0d41EFFFFFE5E00000;
	selp.f64 	%fd204, %fd203, %fd202, %p27;
	setp.lt.f64 	%p28, %fd204, 0d0000000000000000;
	add.f64 	%fd205, %fd204, 0d41EFFFFFE5E00000;
	selp.f64 	%fd206, %fd205, %fd204, %p28;
	add.f64 	%fd207, %fd182, %fd206;
	div.rn.f64 	%fd208, %fd207, 0d41EFFFFFE5E00000;
	cvt.rmi.f64.f64 	%fd209, %fd208;
	mul.f64 	%fd210, %fd209, 0d41EFFFFFE5E00000;
	sub.f64 	%fd211, %fd207, %fd210;
	setp.lt.f64 	%p29, %fd211, 0d0000000000000000;
	add.f64 	%fd212, %fd211, 0d41EFFFFFE5E00000;
	selp.f64 	%fd213, %fd212, %fd211, %p29;
	cvt.rn.f64.u32 	%fd214, %r123;
	mul.f64 	%fd215, %fd41, %fd214;
	div.rn.f64 	%fd216, %fd215, 0d41EFFFFFE5E00000;
	cvt.rmi.f64.f64 	%fd217, %fd216;
	mul.f64 	%fd218, %fd217, 0d41EFFFFFE5E00000;
	sub.f64 	%fd219, %fd215, %fd218;
	setp.lt.f64 	%p30, %fd219, 0d0000000000000000;
	add.f64 	%fd220, %fd219, 0d41EFFFFFE5E00000;
	selp.f64 	%fd221, %fd220, %fd219, %p30;
	mul.f64 	%fd222, %fd43, %fd214;
	div.rn.f64 	%fd223, %fd222, 0d41EFFFFFE5E00000;
	cvt.rmi.f64.f64 	%fd224, %fd223;
	mul.f64 	%fd225, %fd224, 0d41EFFFFFE5E00000;
	sub.f64 	%fd226, %fd222, %fd225;
	setp.lt.f64 	%p31, %fd226, 0d0000000000000000;
	add.f64 	%fd227, %fd226, 0d41EFFFFFE5E00000;
	selp.f64 	%fd228, %fd227, %fd226, %p31;
	fma.rn.f64 	%fd229, %fd221, 0d4100000000000000, %fd228;
	div.rn.f64 	%fd230, %fd229, 0d41EFFFFFE5E00000;
	cvt.rmi.f64.f64 	%fd231, %fd230;
	mul.f64 	%fd232, %fd231, 0d41EFFFFFE5E00000;
	sub.f64 	%fd233, %fd229, %fd232;
	setp.lt.f64 	%p32, %fd233, 0d0000000000000000;
	add.f64 	%fd234, %fd233, 0d41EFFFFFE5E00000;
	selp.f64 	%fd235, %fd234, %fd233, %p32;
	setp.lt.f64 	%p33, %fd235, 0d0000000000000000;
	add.f64 	%fd236, %fd235, 0d41EFFFFFE5E00000;
	selp.f64 	%fd237, %fd236, %fd235, %p33;
	cvt.rn.f64.u32 	%fd238, %r120;
	mul.f64 	%fd239, %fd46, %fd238;
	div.rn.f64 	%fd240, %fd239, 0d41EFFFFFE5E00000;
	cvt.rmi.f64.f64 	%fd241, %fd240;
	mul.f64 	%fd242, %fd241, 0d41EFFFFFE5E00000;
	sub.f64 	%fd243, %fd239, %fd242;
	setp.lt.f64 	%p34, %fd243, 0d0000000000000000;
	add.f64 	%fd244, %fd243, 0d41EFFFFFE5E00000;
	selp.f64 	%fd245, %fd244, %fd243, %p34;
	mul.f64 	%fd246, %fd48, %fd238;
	div.rn.f64 	%fd247, %fd246, 0d41EFFFFFE5E00000;
	cvt.rmi.f64.f64 	%fd248, %fd247;
	mul.f64 	%fd249, %fd248, 0d41EFFFFFE5E00000;
	sub.f64 	%fd250, %fd246, %fd249;
	setp.lt.f64 	%p35, %fd250, 0d0000000000000000;
	add.f64 	%fd251, %fd250, 0d41EFFFFFE5E00000;
	selp.f64 	%fd252, %fd251, %fd250, %p35;
	fma.rn.f64 	%fd253, %fd245, 0d4100000000000000, %fd252;
	div.rn.f64 	%fd254, %fd253, 0d41EFFFFFE5E00000;
	cvt.rmi.f64.f64 	%fd255, %fd254;
	mul.f64 	%fd256, %fd255, 0d41EFFFFFE5E00000;
	sub.f64 	%fd257, %fd253, %fd256;
	setp.lt.f64 	%p36, %fd257, 0d0000000000000000;
	add.f64 	%fd258, %fd257, 0d41EFFFFFE5E00000;
	selp.f64 	%fd259, %fd258, %fd257, %p36;
	setp.lt.f64 	%p37, %fd259, 0d0000000000000000;
	add.f64 	%fd260, %fd259, 0d41EFFFFFE5E00000;
	selp.f64 	%fd261, %fd260, %fd259, %p37;
	add.f64 	%fd262, %fd237, %fd261;
	cvt.rn.f64.u32 	%fd263, %r117;
	mul.f64 	%fd264, %fd51, %fd263;
	div.rn.f64 	%fd265, %fd264, 0d41EFFFFFE5E00000;
	cvt.rmi.f64.f64 	%fd266, %fd265;
	mul.f64 	%fd267, %fd266, 0d41EFFFFFE5E00000;
	sub.f64 	%fd268, %fd264, %fd267;
	setp.lt.f64 	%p38, %fd268, 0d0000000000000000;
	add.f64 	%fd269, %fd268, 0d41EFFFFFE5E00000;
	selp.f64 	%fd270, %fd269, %fd268, %p38;
	mul.f64 	%fd271, %fd53, %fd263;
	div.rn.f64 	%fd272, %fd271, 0d41EFFFFFE5E00000;
	cvt.rmi.f64.f64 	%fd273, %fd272;
	mul.f64 	%fd274, %fd273, 0d41EFFFFFE5E00000;
	sub.f64 	%fd275, %fd271, %fd274;
	setp.lt.f64 	%p39, %fd275, 0d0000000000000000;
	add.f64 	%fd276, %fd275, 0d41EFFFFFE5E00000;
	selp.f64 	%fd277, %fd276, %fd275, %p39;
	fma.rn.f64 	%fd278, %fd270, 0d4100000000000000, %fd277;
	div.rn.f64 	%fd279, %fd278, 0d41EFFFFFE5E00000;
	cvt.rmi.f64.f64 	%fd280, %fd279;
	mul.f64 	%fd281, %fd280, 0d41EFFFFFE5E00000;
	sub.f64 	%fd282, %fd278, %fd281;
	setp.lt.f64 	%p40, %fd282, 0d0000000000000000;
	add.f64 	%fd283, %fd282, 0d41EFFFFFE5E00000;
	selp.f64 	%fd284, %fd283, %fd282, %p40;
	setp.lt.f64 	%p41, %fd284, 0d0000000000000000;
	add.f64 	%fd285, %fd284, 0d41EFFFFFE5E00000;
	selp.f64 	%fd286, %fd285, %fd284, %p41;
	add.f64 	%fd287, %fd262, %fd286;
	div.rn.f64 	%fd288, %fd287, 0d41EFFFFFE5E00000;
	cvt.rmi.f64.f64 	%fd289, %fd288;
	mul.f64 	%fd290, %fd289, 0d41EFFFFFE5E00000;
	sub.f64 	%fd291, %fd287, %fd290;
	setp.lt.f64 	%p42, %fd291, 0d0000000000000000;
	add.f64 	%fd292, %fd291, 0d41EFFFFFE5E00000;
	selp.f64 	%fd293, %fd292, %fd291, %p42;
	ld.global.u32 	%r72, [%rd14+12];
	cvt.rn.f64.u32 	%fd294, %r72;
	mul.f64 	%fd295, %fd294, 0d3EE0000000000000;
	cvt.rmi.f64.f64 	%fd296, %fd295;
	mul.f64 	%fd297, %fd296, 0d4100000000000000;
	sub.f64 	%fd298, %fd294, %fd297;
	ld.global.u32 	%r73, [%rd14+16];
	cvt.rn.f64.u32 	%fd299, %r73;
	mul.f64 	%fd300, %fd299, 0d3EE0000000000000;
	cvt.rmi.f64.f64 	%fd301, %fd300;
	mul.f64 	%fd302, %fd301, 0d4100000000000000;
	sub.f64 	%fd303, %fd299, %fd302;
	ld.global.u32 	%r74, [%rd14+20];
	cvt.rn.f64.u32 	%fd304, %r74;
	mul.f64 	%fd305, %fd304, 0d3EE0000000000000;
	cvt.rmi.f64.f64 	%fd306, %fd305;
	mul.f64 	%fd307, %fd306, 0d4100000000000000;
	sub.f64 	%fd308, %fd304, %fd307;
	mul.f64 	%fd309, %fd296, %fd54;
	div.rn.f64 	%fd310, %fd309, 0d41EFFFFFE5E00000;
	cvt.rmi.f64.f64 	%fd311, %fd310;
	mul.f64 	%fd312, %fd311, 0d41EFFFFFE5E00000;
	sub.f64 	%fd313, %fd309, %fd312;
	setp.lt.f64 	%p43, %fd313, 0d0000000000000000;
	add.f64 	%fd314, %fd313, 0d41EFFFFFE5E00000;
	selp.f64 	%fd315, %fd314, %fd313, %p43;
	mul.f64 	%fd316, %fd298, %fd54;
	div.rn.f64 	%fd317, %fd316, 0d41EFFFFFE5E00000;
	cvt.rmi.f64.f64 	%fd318, %fd317;
	mul.f64 	%fd319, %fd318, 0d41EFFFFFE5E00000;
	sub.f64 	%fd320, %fd316, %fd319;
	setp.lt.f64 	%p44, %fd320, 0d0000000000000000;
	add.f64 	%fd321, %fd320, 0d41EFFFFFE5E00000;
	selp.f64 	%fd322, %fd321, %fd320, %p44;
	fma.rn.f64 	%fd323, %fd315, 0d4100000000000000, %fd322;
	div.rn.f64 	%fd324, %fd323, 0d41EFFFFFE5E00000;
	cvt.rmi.f64.f64 	%fd325, %fd324;
	mul.f64 	%fd326, %fd325, 0d41EFFFFFE5E00000;
	sub.f64 	%fd327, %fd323, %fd326;
	setp.lt.f64 	%p45, %fd327, 0d0000000000000000;
	add.f64 	%fd328, %fd327, 0d41EFFFFFE5E00000;
	selp.f64 	%fd329, %fd328, %fd327, %p45;
	setp.lt.f64 	%p46, %fd329, 0d0000000000000000;
	add.f64 	%fd330, %fd329, 0d41EFFFFFE5E00000;
	selp.f64 	%fd331, %fd330, %fd329, %p46;
	mul.f64 	%fd332, %fd301, %fd78;
	div.rn.f64 	%fd333, %fd332, 0d41EFFFFFE5E00000;
	cvt.rmi.f64.f64 	%fd334, %fd333;
	mul.f64 	%fd335, %fd334, 0d41EFFFFFE5E00000;
	sub.f64 	%fd336, %fd332, %fd335;
	setp.lt.f64 	%p47, %fd336, 0d0000000000000000;
	add.f64 	%fd337, %fd336, 0d41EFFFFFE5E00000;
	selp.f64 	%fd338, %fd337, %fd336, %p47;
	mul.f64 	%fd339, %fd303, %fd78;
	div.rn.f64 	%fd340, %fd339, 0d41EFFFFFE5E00000;
	cvt.rmi.f64.f64 	%fd341, %fd340;
	mul.f64 	%fd342, %fd341, 0d41EFFFFFE5E00000;
	sub.f64 	%fd343, %fd339, %fd342;
	setp.lt.f64 	%p48, %fd343, 0d0000000000000000;
	add.f64 	%fd344, %fd343, 0d41EFFFFFE5E00000;
	selp.f64 	%fd345, %fd344, %fd343, %p48;
	fma.rn.f64 	%fd346, %fd338, 0d4100000000000000, %fd345;
	div.rn.f64 	%fd347, %fd346, 0d41EFFFFFE5E00000;
	cvt.rmi.f64.f64 	%fd348, %fd347;
	mul.f64 	%fd349, %fd348, 0d41EFFFFFE5E00000;
	sub.f64 	%fd350, %fd346, %fd349;
	setp.lt.f64 	%p49, %fd350, 0d0000000000000000;
	add.f64 	%fd351, %fd350, 0d41EFFFFFE5E00000;
	selp.f64 	%fd352, %fd351, %fd350, %p49;
	setp.lt.f64 	%p50, %fd352, 0d0000000000000000;
	add.f64 	%fd353, %fd352, 0d41EFFFFFE5E00000;
	selp.f64 	%fd354, %fd353, %fd352, %p50;
	add.f64 	%fd355, %fd331, %fd354;
	mul.f64 	%fd356, %fd306, %fd103;
	div.rn.f64 	%fd357, %fd356, 0d41EFFFFFE5E00000;
	cvt.rmi.f64.f64 	%fd358, %fd357;
	mul.f64 	%fd359, %fd358, 0d41EFFFFFE5E00000;
	sub.f64 	%fd360, %fd356, %fd359;
	setp.lt.f64 	%p51, %fd360, 0d0000000000000000;
	add.f64 	%fd361, %fd360, 0d41EFFFFFE5E00000;
	selp.f64 	%fd362, %fd361, %fd360, %p51;
	mul.f64 	%fd363, %fd308, %fd103;
	div.rn.f64 	%fd364, %fd363, 0d41EFFFFFE5E00000;
	cvt.rmi.f64.f64 	%fd365, %fd364;
	mul.f64 	%fd366, %fd365, 0d41EFFFFFE5E00000;
	sub.f64 	%fd367, %fd363, %fd366;
	setp.lt.f64 	%p52, %fd367, 0d0000000000000000;
	add.f64 	%fd368, %fd367, 0d41EFFFFFE5E00000;
	selp.f64 	%fd369, %fd368, %fd367, %p52;
	fma.rn.f64 	%fd370, %fd362, 0d4100000000000000, %fd369;
	div.rn.f64 	%fd371, %fd370, 0d41EFFFFFE5E00000;
	cvt.rmi.f64.f64 	%fd372, %fd371;
	mul.f64 	%fd373, %fd372, 0d41EFFFFFE5E00000;
	sub.f64 	%fd374, %fd370, %fd373;
	setp.lt.f64 	%p53, %fd374, 0d0000000000000000;
	add.f64 	%fd375, %fd374, 0d41EFFFFFE5E00000;
	selp.f64 	%fd376, %fd375, %fd374, %p53;
	setp.lt.f64 	%p54, %fd376, 0d0000000000000000;
	add.f64 	%fd377, %fd376, 0d41EFFFFFE5E00000;
	selp.f64 	%fd378, %fd377, %fd376, %p54;
	add.f64 	%fd379, %fd355, %fd378;
	div.rn.f64 	%fd380, %fd379, 0d41EFFFFFE5E00000;
	cvt.rmi.f64.f64 	%fd381, %fd380;
	mul.f64 	%fd382, %fd381, 0d41EFFFFFE5E00000;
	sub.f64 	%fd383, %fd379, %fd382;
	setp.lt.f64 	%p55, %fd383, 0d0000000000000000;
	add.f64 	%fd384, %fd383, 0d41EFFFFFE5E00000;
	selp.f64 	%fd385, %fd384, %fd383, %p55;
	mul.f64 	%fd386, %fd296, %fd134;
	div.rn.f64 	%fd387, %fd386, 0d41EFFFFFE5E00000;
	cvt.rmi.f64.f64 	%fd388, %fd387;
	mul.f64 	%fd389, %fd388, 0d41EFFFFFE5E00000;
	sub.f64 	%fd390, %fd386, %fd389;
	setp.lt.f64 	%p56, %fd390, 0d0000000000000000;
	add.f64 	%fd391, %fd390, 0d41EFFFFFE5E00000;
	selp.f64 	%fd392, %fd391, %fd390, %p56;
	mul.f64 	%fd393, %fd298, %fd134;
	div.rn.f64 	%fd394, %fd393, 0d41EFFFFFE5E00000;
	cvt.rmi.f64.f64 	%fd395, %fd394;
	mul.f64 	%fd396, %fd395, 0d41EFFFFFE5E00000;
	sub.f64 	%fd397, %fd393, %fd396;
	setp.lt.f64 	%p57, %fd397, 0d0000000000000000;
	add.f64 	%fd398, %fd397, 0d41EFFFFFE5E00000;
	selp.f64 	%fd399, %fd398, %fd397, %p57;
	fma.rn.f64 	%fd400, %fd392, 0d4100000000000000, %fd399;
	div.rn.f64 	%fd401, %fd400, 0d41EFFFFFE5E00000;
	cvt.rmi.f64.f64 	%fd402, %fd401;
	mul.f64 	%fd403, %fd402, 0d41EFFFFFE5E00000;
	sub.f64 	%fd404, %fd400, %fd403;
	setp.lt.f64 	%p58, %fd404, 0d0000000000000000;
	add.f64 	%fd405, %fd404, 0d41EFFFFFE5E00000;
	selp.f64 	%fd406, %fd405, %fd404, %p58;
	setp.lt.f64 	%p59, %fd406, 0d0000000000000000;
	add.f64 	%fd407, %fd406, 0d41EFFFFFE5E00000;
	selp.f64 	%fd408, %fd407, %fd406, %p59;
	mul.f64 	%fd409, %fd301, %fd158;
	div.rn.f64 	%fd410, %fd409, 0d41EFFFFFE5E00000;
	cvt.rmi.f64.f64 	%fd411, %fd410;
	mul.f64 	%fd412, %fd411, 0d41EFFFFFE5E00000;
	sub.f64 	%fd413, %fd409, %fd412;
	setp.lt.f64 	%p60, %fd413, 0d0000000000000000;
	add.f64 	%fd414, %fd413, 0d41EFFFFFE5E00000;
	selp.f64 	%fd415, %fd414, %fd413, %p60;
	mul.f64 	%fd416, %fd303, %fd158;
	div.rn.f64 	%fd417, %fd416, 0d41EFFFFFE5E00000;
	cvt.rmi.f64.f64 	%fd418, %fd417;
	mul.f64 	%fd419, %fd418, 0d41EFFFFFE5E00000;
	sub.f64 	%fd420, %fd416, %fd419;
	setp.lt.f64 	%p61, %fd420, 0d0000000000000000;
	add.f64 	%fd421, %fd420, 0d41EFFFFFE5E00000;
	selp.f64 	%fd422, %fd421, %fd420, %p61;
	fma.rn.f64 	%fd423, %fd415, 0d4100000000000000, %fd422;
	div.rn.f64 	%fd424, %fd423, 0d41EFFFFFE5E00000;
	cvt.rmi.f64.f64 	%fd425, %fd424;
	mul.f64 	%fd426, %fd425, 0d41EFFFFFE5E00000;
	sub.f64 	%fd427, %fd423, %fd426;
	setp.lt.f64 	%p62, %fd427, 0d0000000000000000;
	add.f64 	%fd428, %fd427, 0d41EFFFFFE5E00000;
	selp.f64 	%fd429, %fd428, %fd427, %p62;
	setp.lt.f64 	%p63, %fd429, 0d0000000000000000;
	add.f64 	%fd430, %fd429, 0d41EFFFFFE5E00000;
	selp.f64 	%fd431, %fd430, %fd429, %p63;
	add.f64 	%fd432, %fd408, %fd431;
	mul.f64 	%fd433, %fd306, %fd183;
	div.rn.f64 	%fd434, %fd433, 0d41EFFFFFE5E00000;
	cvt.rmi.f64.f64 	%fd435, %fd434;
	mul.f64 	%fd436, %fd435, 0d41EFFFFFE5E00000;
	sub.f64 	%fd437, %fd433, %fd436;
	setp.lt.f64 	%p64, %fd437, 0d0000000000000000;
	add.f64 	%fd438, %fd437, 0d41EFFFFFE5E00000;
	selp.f64 	%fd439, %fd438, %fd437, %p64;
	mul.f64 	%fd440, %fd308, %fd183;
	div.rn.f64 	%fd441, %fd440, 0d41EFFFFFE5E00000;
	cvt.rmi.f64.f64 	%fd442, %fd441;
	mul.f64 	%fd443, %fd442, 0d41EFFFFFE5E00000;
	sub.f64 	%fd444, %fd440, %fd443;
	setp.lt.f64 	%p65, %fd444, 0d0000000000000000;
	add.f64 	%fd445, %fd444, 0d41EFFFFFE5E00000;
	selp.f64 	%fd446, %fd445, %fd444, %p65;
	fma.rn.f64 	%fd447, %fd439, 0d4100000000000000, %fd446;
	div.rn.f64 	%fd448, %fd447, 0d41EFFFFFE5E00000;
	cvt.rmi.f64.f64 	%fd449, %fd448;
	mul.f64 	%fd450, %fd449, 0d41EFFFFFE5E00000;
	sub.f64 	%fd451, %fd447, %fd450;
	setp.lt.f64 	%p66, %fd451, 0d0000000000000000;
	add.f64 	%fd452, %fd451, 0d41EFFFFFE5E00000;
	selp.f64 	%fd453, %fd452, %fd451, %p66;
	setp.lt.f64 	%p67, %fd453, 0d0000000000000000;
	add.f64 	%fd454, %fd453, 0d41EFFFFFE5E00000;
	selp.f64 	%fd455, %fd454, %fd453, %p67;
	add.f64 	%fd456, %fd432, %fd455;
	div.rn.f64 	%fd457, %fd456, 0d41EFFFFFE5E00000;
	cvt.rmi.f64.f64 	%fd458, %fd457;
	mul.f64 	%fd459, %fd458, 0d41EFFFFFE5E00000;
	sub.f64 	%fd460, %fd456, %fd459;
	setp.lt.f64 	%p68, %fd460, 0d0000000000000000;
	add.f64 	%fd461, %fd460, 0d41EFFFFFE5E00000;
	selp.f64 	%fd462, %fd461, %fd460, %p68;
	mul.f64 	%fd463, %fd296, %fd214;
	div.rn.f64 	%fd464, %fd463, 0d41EFFFFFE5E00000;
	cvt.rmi.f64.f64 	%fd465, %fd464;
	mul.f64 	%fd466, %fd465, 0d41EFFFFFE5E00000;
	sub.f64 	%fd467, %fd463, %fd466;
	setp.lt.f64 	%p69, %fd467, 0d0000000000000000;
	add.f64 	%fd468, %fd467, 0d41EFFFFFE5E00000;
	selp.f64 	%fd469, %fd468, %fd467, %p69;
	mul.f64 	%fd470, %fd298, %fd214;
	div.rn.f64 	%fd471, %fd470, 0d41EFFFFFE5E00000;
	cvt.rmi.f64.f64 	%fd472, %fd471;
	mul.f64 	%fd473, %fd472, 0d41EFFFFFE5E00000;
	sub.f64 	%fd474, %fd470, %fd473;
	setp.lt.f64 	%p70, %fd474, 0d0000000000000000;
	add.f64 	%fd475, %fd474, 0d41EFFFFFE5E00000;
	selp.f64 	%fd476, %fd475, %fd474, %p70;
	fma.rn.f64 	%fd477, %fd469, 0d4100000000000000, %fd476;
	div.rn.f64 	%fd478, %fd477, 0d41EFFFFFE5E00000;
	cvt.rmi.f64.f64 	%fd479, %fd478;
	mul.f64 	%fd480, %fd479, 0d41EFFFFFE5E00000;
	sub.f64 	%fd481, %fd477, %fd480;
	setp.lt.f64 	%p71, %fd481, 0d0000000000000000;
	add.f64 	%fd482, %fd481, 0d41EFFFFFE5E00000;
	selp.f64 	%fd483, %fd482, %fd481, %p71;
	setp.lt.f64 	%p72, %fd483, 0d0000000000000000;
	add.f64 	%fd484, %fd483, 0d41EFFFFFE5E00000;
	selp.f64 	%fd485, %fd484, %fd483, %p72;
	mul.f64 	%fd486, %fd301, %fd238;
	div.rn.f64 	%fd487, %fd486, 0d41EFFFFFE5E00000;
	cvt.rmi.f64.f64 	%fd488, %fd487;
	mul.f64 	%fd489, %fd488, 0d41EFFFFFE5E00000;
	sub.f64 	%fd490, %fd486, %fd489;
	setp.lt.f64 	%p73, %fd490, 0d0000000000000000;
	add.f64 	%fd491, %fd490, 0d41EFFFFFE5E00000;
	selp.f64 	%fd492, %fd491, %fd490, %p73;
	mul.f64 	%fd493, %fd303, %fd238;
	div.rn.f64 	%fd494, %fd493, 0d41EFFFFFE5E00000;
	cvt.rmi.f64.f64 	%fd495, %fd494;
	mul.f64 	%fd496, %fd495, 0d41EFFFFFE5E00000;
	sub.f64 	%fd497, %fd493, %fd496;
	setp.lt.f64 	%p74, %fd497, 0d0000000000000000;
	add.f64 	%fd498, %fd497, 0d41EFFFFFE5E00000;
	selp.f64 	%fd499, %fd498, %fd497, %p74;
	fma.rn.f64 	%fd500, %fd492, 0d4100000000000000, %fd499;
	div.rn.f64 	%fd501, %fd500, 0d41EFFFFFE5E00000;
	cvt.rmi.f64.f64 	%fd502, %fd501;
	mul.f64 	%fd503, %fd502, 0d41EFFFFFE5E00000;
	sub.f64 	%fd504, %fd500, %fd503;
	setp.lt.f64 	%p75, %fd504, 0d0000000000000000;
	add.f64 	%fd505, %fd504, 0d41EFFFFFE5E00000;
	selp.f64 	%fd506, %fd505, %fd504, %p75;
	setp.lt.f64 	%p76, %fd506, 0d0000000000000000;
	add.f64 	%fd507, %fd506, 0d41EFFFFFE5E00000;
	selp.f64 	%fd508, %fd507, %fd506, %p76;
	add.f64 	%fd509, %fd485, %fd508;
	mul.f64 	%fd510, %fd306, %fd263;
	div.rn.f64 	%fd511, %fd510, 0d41EFFFFFE5E00000;
	cvt.rmi.f64.f64 	%fd512, %fd511;
	mul.f64 	%fd513, %fd512, 0d41EFFFFFE5E00000;
	sub.f64 	%fd514, %fd510, %fd513;
	setp.lt.f64 	%p77, %fd514, 0d0000000000000000;
	add.f64 	%fd515, %fd514, 0d41EFFFFFE5E00000;
	selp.f64 	%fd516, %fd515, %fd514, %p77;
	mul.f64 	%fd517, %fd308, %fd263;
	div.rn.f64 	%fd518, %fd517, 0d41EFFFFFE5E00000;
	cvt.rmi.f64.f64 	%fd519, %fd518;
	mul.f64 	%fd520, %fd519, 0d41EFFFFFE5E00000;
	sub.f64 	%fd521, %fd517, %fd520;
	setp.lt.f64 	%p78, %fd521, 0d0000000000000000;
	add.f64 	%fd522, %fd521, 0d41EFFFFFE5E00000;
	selp.f64 	%fd523, %fd522, %fd521, %p78;
	fma.rn.f64 	%fd524, %fd516, 0d4100000000000000, %fd523;
	div.rn.f64 	%fd525, %fd524, 0d41EFFFFFE5E00000;
	cvt.rmi.f64.f64 	%fd526, %fd525;
	mul.f64 	%fd527, %fd526, 0d41EFFFFFE5E00000;
	sub.f64 	%fd528, %fd524, %fd527;
	setp.lt.f64 	%p79, %fd528, 0d0000000000000000;
	add.f64 	%fd529, %fd528, 0d41EFFFFFE5E00000;
	selp.f64 	%fd530, %fd529, %fd528, %p79;
	setp.lt.f64 	%p80, %fd530, 0d0000000000000000;
	add.f64 	%fd531, %fd530, 0d41EFFFFFE5E00000;
	selp.f64 	%fd532, %fd531, %fd530, %p80;
	add.f64 	%fd533, %fd509, %fd532;
	div.rn.f64 	%fd534, %fd533, 0d41EFFFFFE5E00000;
	cvt.rmi.f64.f64 	%fd535, %fd534;
	mul.f64 	%fd536, %fd535, 0d41EFFFFFE5E00000;
	sub.f64 	%fd537, %fd533, %fd536;
	setp.lt.f64 	%p81, %fd537, 0d0000000000000000;
	add.f64 	%fd538, %fd537, 0d41EFFFFFE5E00000;
	selp.f64 	%fd539, %fd538, %fd537, %p81;
	ld.global.u32 	%r75, [%rd14+24];
	cvt.rn.f64.u32 	%fd540, %r75;
	mul.f64 	%fd541, %fd540, 0d3EE0000000000000;
	cvt.rmi.f64.f64 	%fd542, %fd541;
	mul.f64 	%fd543, %fd542, 0d4100000000000000;
	sub.f64 	%fd544, %fd540, %fd543;
	ld.global.u32 	%r76, [%rd14+28];
	cvt.rn.f64.u32 	%fd545, %r76;
	mul.f64 	%fd546, %fd545, 0d3EE0000000000000;
	cvt.rmi.f64.f64 	%fd547, %fd546;
	mul.f64 	%fd548, %fd547, 0d4100000000000000;
	sub.f64 	%fd549, %fd545, %fd548;
	ld.global.u32 	%r77, [%rd14+32];
	cvt.rn.f64.u32 	%fd550, %r77;
	mul.f64 	%fd551, %fd550, 0d3EE0000000000000;
	cvt.rmi.f64.f64 	%fd552, %fd551;
	mul.f64 	%fd553, %fd552, 0d4100000000000000;
	sub.f64 	%fd554, %fd550, %fd553;
	mul.f64 	%fd555, %fd542, %fd54;
	div.rn.f64 	%fd556, %fd555, 0d41EFFFFFE5E00000;
	cvt.rmi.f64.f64 	%fd557, %fd556;
	mul.f64 	%fd558, %fd557, 0d41EFFFFFE5E00000;
	sub.f64 	%fd559, %fd555, %fd558;
	setp.lt.f64 	%p82, %fd559, 0d0000000000000000;
	add.f64 	%fd560, %fd559, 0d41EFFFFFE5E00000;
	selp.f64 	%fd561, %fd560, %fd559, %p82;
	mul.f64 	%fd562, %fd544, %fd54;
	div.rn.f64 	%fd563, %fd562, 0d41EFFFFFE5E00000;
	cvt.rmi.f64.f64 	%fd564, %fd563;
	mul.f64 	%fd565, %fd564, 0d41EFFFFFE5E00000;
	sub.f64 	%fd566, %fd562, %fd565;
	setp.lt.f64 	%p83, %fd566, 0d0000000000000000;
	add.f64 	%fd567, %fd566, 0d41EFFFFFE5E00000;
	selp.f64 	%fd568, %fd567, %fd566, %p83;
	fma.rn.f64 	%fd569, %fd561, 0d4100000000000000, %fd568;
	div.rn.f64 	%fd570, %fd569, 0d41EFFFFFE5E00000;
	cvt.rmi.f64.f64 	%fd571, %fd570;
	mul.f64 	%fd572, %fd571, 0d41EFFFFFE5E00000;
	sub.f64 	%fd573, %fd569, %fd572;
	setp.lt.f64 	%p84, %fd573, 0d0000000000000000;
	add.f64 	%fd574, %fd573, 0d41EFFFFFE5E00000;
	selp.f64 	%fd575, %fd574, %fd573, %p84;
	setp.lt.f64 	%p85, %fd575, 0d0000000000000000;
	add.f64 	%fd576, %fd575, 0d41EFFFFFE5E00000;
	selp.f64 	%fd577, %fd576, %fd575, %p85;
	mul.f64 	%fd578, %fd547, %fd78;
	div.rn.f64 	%fd579, %fd578, 0d41EFFFFFE5E00000;
	cvt.rmi.f64.f64 	%fd580, %fd579;
	mul.f64 	%fd581, %fd580, 0d41EFFFFFE5E00000;
	sub.f64 	%fd582, %fd578, %fd581;
	setp.lt.f64 	%p86, %fd582, 0d0000000000000000;
	add.f64 	%fd583, %fd582, 0d41EFFFFFE5E00000;
	selp.f64 	%fd584, %fd583, %fd582, %p86;
	mul.f64 	%fd585, %fd549, %fd78;
	div.rn.f64 	%fd586, %fd585, 0d41EFFFFFE5E00000;
	cvt.rmi.f64.f64 	%fd587, %fd586;
	mul.f64 	%fd588, %fd587, 0d41EFFFFFE5E00000;
	sub.f64 	%fd589, %fd585, %fd588;
	setp.lt.f64 	%p87, %fd589, 0d0000000000000000;
	add.f64 	%fd590, %fd589, 0d41EFFFFFE5E00000;
	selp.f64 	%fd591, %fd590, %fd589, %p87;
	fma.rn.f64 	%fd592, %fd584, 0d4100000000000000, %fd591;
	div.rn.f64 	%fd593, %fd592, 0d41EFFFFFE5E00000;
	cvt.rmi.f64.f64 	%fd594, %fd593;
	mul.f64 	%fd595, %fd594, 0d41EFFFFFE5E00000;
	sub.f64 	%fd596, %fd592, %fd595;
	setp.lt.f64 	%p88, %fd596, 0d0000000000000000;
	add.f64 	%fd597, %fd596, 0d41EFFFFFE5E00000;
	selp.f64 	%fd598, %fd597, %fd596, %p88;
	setp.lt.f64 	%p89, %fd598, 0d0000000000000000;
	add.f64 	%fd599, %fd598, 0d41EFFFFFE5E00000;
	selp.f64 	%fd600, %fd599, %fd598, %p89;
	add.f64 	%fd601, %fd577, %fd600;
	mul.f64 	%fd602, %fd552, %fd103;
	div.rn.f64 	%fd603, %fd602, 0d41EFFFFFE5E00000;
	cvt.rmi.f64.f64 	%fd604, %fd603;
	mul.f64 	%fd605, %fd604, 0d41EFFFFFE5E00000;
	sub.f64 	%fd606, %fd602, %fd605;
	setp.lt.f64 	%p90, %fd606, 0d0000000000000000;
	add.f64 	%fd607, %fd606, 0d41EFFFFFE5E00000;
	selp.f64 	%fd608, %fd607, %fd606, %p90;
	mul.f64 	%fd609, %fd554, %fd103;
	div.rn.f64 	%fd610, %fd609, 0d41EFFFFFE5E00000;
	cvt.rmi.f64.f64 	%fd611, %fd610;
	mul.f64 	%fd612, %fd611, 0d41EFFFFFE5E00000;
	sub.f64 	%fd613, %fd609, %fd612;
	setp.lt.f64 	%p91, %fd613, 0d0000000000000000;
	add.f64 	%fd614, %fd613, 0d41EFFFFFE5E00000;
	selp.f64 	%fd615, %fd614, %fd613, %p91;
	fma.rn.f64 	%fd616, %fd608, 0d4100000000000000, %fd615;
	div.rn.f64 	%fd617, %fd616, 0d41EFFFFFE5E00000;
	cvt.rmi.f64.f64 	%fd618, %fd617;
	mul.f64 	%fd619, %fd618, 0d41EFFFFFE5E00000;
	sub.f64 	%fd620, %fd616, %fd619;
	setp.lt.f64 	%p92, %fd620, 0d0000000000000000;
	add.f64 	%fd621, %fd620, 0d41EFFFFFE5E00000;
	selp.f64 	%fd622, %fd621, %fd620, %p92;
	setp.lt.f64 	%p93, %fd622, 0d0000000000000000;
	add.f64 	%fd623, %fd622, 0d41EFFFFFE5E00000;
	selp.f64 	%fd624, %fd623, %fd622, %p93;
	add.f64 	%fd625, %fd601, %fd624;
	div.rn.f64 	%fd626, %fd625, 0d41EFFFFFE5E00000;
	cvt.rmi.f64.f64 	%fd627, %fd626;
	mul.f64 	%fd628, %fd627, 0d41EFFFFFE5E00000;
	sub.f64 	%fd629, %fd625, %fd628;
	setp.lt.f64 	%p94, %fd629, 0d0000000000000000;
	add.f64 	%fd630, %fd629, 0d41EFFFFFE5E00000;
	selp.f64 	%fd631, %fd630, %fd629, %p94;
	mul.f64 	%fd632, %fd542, %fd134;
	div.rn.f64 	%fd633, %fd632, 0d41EFFFFFE5E00000;
	cvt.rmi.f64.f64 	%fd634, %fd633;
	mul.f64 	%fd635, %fd634, 0d41EFFFFFE5E00000;
	sub.f64 	%fd636, %fd632, %fd635;
	setp.lt.f64 	%p95, %fd636, 0d0000000000000000;
	add.f64 	%fd637, %fd636, 0d41EFFFFFE5E00000;
	selp.f64 	%fd638, %fd637, %fd636, %p95;
	mul.f64 	%fd639, %fd544, %fd134;
	div.rn.f64 	%fd640, %fd639, 0d41EFFFFFE5E00000;
	cvt.rmi.f64.f64 	%fd641, %fd640;
	mul.f64 	%fd642, %fd641, 0d41EFFFFFE5E00000;
	sub.f64 	%fd643, %fd639, %fd642;
	setp.lt.f64 	%p96, %fd643, 0d0000000000000000;
	add.f64 	%fd644, %fd643, 0d41EFFFFFE5E00000;
	selp.f64 	%fd645, %fd644, %fd643, %p96;
	fma.rn.f64 	%fd646, %fd638, 0d4100000000000000, %fd645;
	div.rn.f64 	%fd647, %fd646, 0d41EFFFFFE5E00000;
	cvt.rmi.f64.f64 	%fd648, %fd647;
	mul.f64 	%fd649, %fd648, 0d41EFFFFFE5E00000;
	sub.f64 	%fd650, %fd646, %fd649;
	setp.lt.f64 	%p97, %fd650, 0d0000000000000000;
	add.f64 	%fd651, %fd650, 0d41EFFFFFE5E00000;
	selp.f64 	%fd652, %fd651, %fd650, %p97;
	setp.lt.f64 	%p98, %fd652, 0d0000000000000000;
	add.f64 	%fd653, %fd652, 0d41EFFFFFE5E00000;
	selp.f64 	%fd654, %fd653, %fd652, %p98;
	mul.f64 	%fd655, %fd547, %fd158;
	div.rn.f64 	%fd656, %fd655, 0d41EFFFFFE5E00000;
	cvt.rmi.f64.f64 	%fd657, %fd656;
	mul.f64 	%fd658, %fd657, 0d41EFFFFFE5E00000;
	sub.f64 	%fd659, %fd655, %fd658;
	setp.lt.f64 	%p99, %fd659, 0d0000000000000000;
	add.f64 	%fd660, %fd659, 0d41EFFFFFE5E00000;
	selp.f64 	%fd661, %fd660, %fd659, %p99;
	mul.f64 	%fd662, %fd549, %fd158;
	div.rn.f64 	%fd663, %fd662, 0d41EFFFFFE5E00000;
	cvt.rmi.f64.f64 	%fd664, %fd663;
	mul.f64 	%fd665, %fd664, 0d41EFFFFFE5E00000;
	sub.f64 	%fd666, %fd662, %fd665;
	setp.lt.f64 	%p100, %fd666, 0d0000000000000000;
	add.f64 	%fd667, %fd666, 0d41EFFFFFE5E00000;
	selp.f64 	%fd668, %fd667, %fd666, %p100;
	fma.rn.f64 	%fd669, %fd661, 0d4100000000000000, %fd668;
	div.rn.f64 	%fd670, %fd669, 0d41EFFFFFE5E00000;
	cvt.rmi.f64.f64 	%fd671, %fd670;
	mul.f64 	%fd672, %fd671, 0d41EFFFFFE5E00000;
	sub.f64 	%fd673, %fd669, %fd672;
	setp.lt.f64 	%p101, %fd673, 0d0000000000000000;
	add.f64 	%fd674, %fd673, 0d41EFFFFFE5E00000;
	selp.f64 	%fd675, %fd674, %fd673, %p101;
	setp.lt.f64 	%p102, %fd675, 0d0000000000000000;
	add.f64 	%fd676, %fd675, 0d41EFFFFFE5E00000;
	selp.f64 	%fd677, %fd676, %fd675, %p102;
	add.f64 	%fd678, %fd654, %fd677;
	mul.f64 	%fd679, %fd552, %fd183;
	div.rn.f64 	%fd680, %fd679, 0d41EFFFFFE5E00000;
	cvt.rmi.f64.f64 	%fd681, %fd680;
	mul.f64 	%fd682, %fd681, 0d41EFFFFFE5E00000;
	sub.f64 	%fd683, %fd679, %fd682;
	setp.lt.f64 	%p103, %fd683, 0d0000000000000000;
	add.f64 	%fd684, %fd683, 0d41EFFFFFE5E00000;
	selp.f64 	%fd685, %fd684, %fd683, %p103;
	mul.f64 	%fd686, %fd554, %fd183;
	div.rn.f64 	%fd687, %fd686, 0d41EFFFFFE5E00000;
	cvt.rmi.f64.f64 	%fd688, %fd687;
	mul.f64 	%fd689, %fd688, 0d41EFFFFFE5E00000;
	sub.f64 	%fd690, %fd686, %fd689;
	setp.lt.f64 	%p104, %fd690, 0d0000000000000000;
	add.f64 	%fd691, %fd690, 0d41EFFFFFE5E00000;
	selp.f64 	%fd692, %fd691, %fd690, %p104;
	fma.rn.f64 	%fd693, %fd685, 0d4100000000000000, %fd692;
	div.rn.f64 	%fd694, %fd693, 0d41EFFFFFE5E00000;
	cvt.rmi.f64.f64 	%fd695, %fd694;
	mul.f64 	%fd696, %fd695, 0d41EFFFFFE5E00000;
	sub.f64 	%fd697, %fd693, %fd696;
	setp.lt.f64 	%p105, %fd697, 0d0000000000000000;
	add.f64 	%fd698, %fd697, 0d41EFFFFFE5E00000;
	selp.f64 	%fd699, %fd698, %fd697, %p105;
	setp.lt.f64 	%p106, %fd699, 0d0000000000000000;
	add.f64 	%fd700, %fd699, 0d41EFFFFFE5E00000;
	selp.f64 	%fd701, %fd700, %fd699, %p106;
	add.f64 	%fd702, %fd678, %fd701;
	div.rn.f64 	%fd703, %fd702, 0d41EFFFFFE5E00000;
	cvt.rmi.f64.f64 	%fd704, %fd703;
	mul.f64 	%fd705, %fd704, 0d41EFFFFFE5E00000;
	sub.f64 	%fd706, %fd702, %fd705;
	setp.lt.f64 	%p107, %fd706, 0d0000000000000000;
	add.f64 	%fd707, %fd706, 0d41EFFFFFE5E00000;
	selp.f64 	%fd708, %fd707, %fd706, %p107;
	mul.f64 	%fd709, %fd542, %fd214;
	div.rn.f64 	%fd710, %fd709, 0d41EFFFFFE5E00000;
	cvt.rmi.f64.f64 	%fd711, %fd710;
	mul.f64 	%fd712, %fd711, 0d41EFFFFFE5E00000;
	sub.f64 	%fd713, %fd709, %fd712;
	setp.lt.f64 	%p108, %fd713, 0d0000000000000000;
	add.f64 	%fd714, %fd713, 0d41EFFFFFE5E00000;
	selp.f64 	%fd715, %fd714, %fd713, %p108;
	mul.f64 	%fd716, %fd544, %fd214;
	div.rn.f64 	%fd717, %fd716, 0d41EFFFFFE5E00000;
	cvt.rmi.f64.f64 	%fd718, %fd717;
	mul.f64 	%fd719, %fd718, 0d41EFFFFFE5E00000;
	sub.f64 	%fd720, %fd716, %fd719;
	setp.lt.f64 	%p109, %fd720, 0d0000000000000000;
	add.f64 	%fd721, %fd720, 0d41EFFFFFE5E00000;
	selp.f64 	%fd722, %fd721, %fd720, %p109;
	fma.rn.f64 	%fd723, %fd715, 0d4100000000000000, %fd722;
	div.rn.f64 	%fd724, %fd723, 0d41EFFFFFE5E00000;
	cvt.rmi.f64.f64 	%fd725, %fd724;
	mul.f64 	%fd726, %fd725, 0d41EFFFFFE5E00000;
	sub.f64 	%fd727, %fd723, %fd726;
	setp.lt.f64 	%p110, %fd727, 0d0000000000000000;
	add.f64 	%fd728, %fd727, 0d41EFFFFFE5E00000;
	selp.f64 	%fd729, %fd728, %fd727, %p110;
	setp.lt.f64 	%p111, %fd729, 0d0000000000000000;
	add.f64 	%fd730, %fd729, 0d41EFFFFFE5E00000;
	selp.f64 	%fd731, %fd730, %fd729, %p111;
	mul.f64 	%fd732, %fd547, %fd238;
	div.rn.f64 	%fd733, %fd732, 0d41EFFFFFE5E00000;
	cvt.rmi.f64.f64 	%fd734, %fd733;
	mul.f64 	%fd735, %fd734, 0d41EFFFFFE5E00000;
	sub.f64 	%fd736, %fd732, %fd735;
	setp.lt.f64 	%p112, %fd736, 0d0000000000000000;
	add.f64 	%fd737, %fd736, 0d41EFFFFFE5E00000;
	selp.f64 	%fd738, %fd737, %fd736, %p112;
	mul.f64 	%fd739, %fd549, %fd238;
	div.rn.f64 	%fd740, %fd739, 0d41EFFFFFE5E00000;
	cvt.rmi.f64.f64 	%fd741, %fd740;
	mul.f64 	%fd742, %fd741, 0d41EFFFFFE5E00000;
	sub.f64 	%fd743, %fd739, %fd742;
	setp.lt.f64 	%p113, %fd743, 0d0000000000000000;
	add.f64 	%fd744, %fd743, 0d41EFFFFFE5E00000;
	selp.f64 	%fd745, %fd744, %fd743, %p113;
	fma.rn.f64 	%fd746, %fd738, 0d4100000000000000, %fd745;
	div.rn.f64 	%fd747, %fd746, 0d41EFFFFFE5E00000;
	cvt.rmi.f64.f64 	%fd748, %fd747;
	mul.f64 	%fd749, %fd748, 0d41EFFFFFE5E00000;
	sub.f64 	%fd750, %fd746, %fd749;
	setp.lt.f64 	%p114, %fd750, 0d0000000000000000;
	add.f64 	%fd751, %fd750, 0d41EFFFFFE5E00000;
	selp.f64 	%fd752, %fd751, %fd750, %p114;
	setp.lt.f64 	%p115, %fd752, 0d0000000000000000;
	add.f64 	%fd753, %fd752, 0d41EFFFFFE5E00000;
	selp.f64 	%fd754, %fd753, %fd752, %p115;
	add.f64 	%fd755, %fd731, %fd754;
	mul.f64 	%fd756, %fd552, %fd263;
	div.rn.f64 	%fd757, %fd756, 0d41EFFFFFE5E00000;
	cvt.rmi.f64.f64 	%fd758, %fd757;
	mul.f64 	%fd759, %fd758, 0d41EFFFFFE5E00000;
	sub.f64 	%fd760, %fd756, %fd759;
	setp.lt.f64 	%p116, %fd760, 0d0000000000000000;
	add.f64 	%fd761, %fd760, 0d41EFFFFFE5E00000;
	selp.f64 	%fd762, %fd761, %fd760, %p116;
	mul.f64 	%fd763, %fd554, %fd263;
	div.rn.f64 	%fd764, %fd763, 0d41EFFFFFE5E00000;
	cvt.rmi.f64.f64 	%fd765, %fd764;
	mul.f64 	%fd766, %fd765, 0d41EFFFFFE5E00000;
	sub.f64 	%fd767, %fd763, %fd766;
	setp.lt.f64 	%p117, %fd767, 0d0000000000000000;
	add.f64 	%fd768, %fd767, 0d41EFFFFFE5E00000;
	selp.f64 	%fd769, %fd768, %fd767, %p117;
	fma.rn.f64 	%fd770, %fd762, 0d4100000000000000, %fd769;
	div.rn.f64 	%fd771, %fd770, 0d41EFFFFFE5E00000;
	cvt.rmi.f64.f64 	%fd772, %fd771;
	mul.f64 	%fd773, %fd772, 0d41EFFFFFE5E00000;
	sub.f64 	%fd774, %fd770, %fd773;
	setp.lt.f64 	%p118, %fd774, 0d0000000000000000;
	add.f64 	%fd775, %fd774, 0d41EFFFFFE5E00000;
	selp.f64 	%fd776, %fd775, %fd774, %p118;
	setp.lt.f64 	%p119, %fd776, 0d0000000000000000;
	add.f64 	%fd777, %fd776, 0d41EFFFFFE5E00000;
	selp.f64 	%fd778, %fd777, %fd776, %p119;
	add.f64 	%fd779, %fd755, %fd778;
	div.rn.f64 	%fd780, %fd779, 0d41EFFFFFE5E00000;
	cvt.rmi.f64.f64 	%fd781, %fd780;
	mul.f64 	%fd782, %fd781, 0d41EFFFFFE5E00000;
	sub.f64 	%fd783, %fd779, %fd782;
	setp.lt.f64 	%p120, %fd783, 0d0000000000000000;
	add.f64 	%fd784, %fd783, 0d41EFFFFFE5E00000;
	selp.f64 	%fd785, %fd784, %fd783, %p120;
	cvt.rzi.u32.f64 	%r125, %fd133;
	cvt.rzi.u32.f64 	%r124, %fd213;
	cvt.rzi.u32.f64 	%r123, %fd293;
	cvt.rzi.u32.f64 	%r122, %fd385;
	cvt.rzi.u32.f64 	%r121, %fd462;
	cvt.rzi.u32.f64 	%r120, %fd539;
	cvt.rzi.u32.f64 	%r119, %fd631;
	cvt.rzi.u32.f64 	%r118, %fd708;
	cvt.rzi.u32.f64 	%r117, %fd785;
$L__BB2_4:
	add.s32 	%r116, %r116, 1;
	shr.u64 	%rd3, %rd28, 1;
	setp.gt.u64 	%p121, %rd28, 1;
	mov.u64 	%rd28, %rd3;
	@%p121 bra 	$L__BB2_2;
	cvt.rn.f64.u32 	%fd2203, %r125;
	cvt.rn.f64.u32 	%fd2202, %r124;
	cvt.rn.f64.u32 	%fd2201, %r123;
	cvt.rn.f64.u32 	%fd2200, %r122;
	cvt.rn.f64.u32 	%fd2199, %r121;
	cvt.rn.f64.u32 	%fd2198, %r120;
	cvt.rn.f64.u32 	%fd2197, %r119;
	cvt.rn.f64.u32 	%fd2196, %r118;
	cvt.rn.f64.u32 	%fd2195, %r117;
$L__BB2_6:
	ld.param.u64 	%rd26, [_Z12setup_kernelP19curandStateMRG32k3a_param_0];
	mov.u32 	%r78, %ctaid.x;
	shl.b32 	%r79, %r78, 6;
	mov.u32 	%r80, %tid.x;
	add.s32 	%r81, %r79, %r80;
	cvt.s64.s32 	%rd29, %r81;
	setp.eq.s32 	%p122, %r81, 0;
	mul.f64 	%fd788, %fd2203, 0d3EE0000000000000;
	cvt.rmi.f64.f64 	%fd789, %fd788;
	mul.f64 	%fd790, %fd789, 0d4100000000000000;
	sub.f64 	%fd791, %fd2203, %fd790;
	mul.f64 	%fd792, %fd789, 0d40C81C8000000000;
	div.rn.f64 	%fd793, %fd792, 0d41EFFFFFE5E00000;
	cvt.rmi.f64.f64 	%fd794, %fd793;
	mul.f64 	%fd795, %fd794, 0d41EFFFFFE5E00000;
	sub.f64 	%fd796, %fd792, %fd795;
	setp.lt.f64 	%p123, %fd796, 0d0000000000000000;
	add.f64 	%fd797, %fd796, 0d41EFFFFFE5E00000;
	selp.f64 	%fd798, %fd797, %fd796, %p123;
	mul.f64 	%fd799, %fd791, 0d40C81C8000000000;
	div.rn.f64 	%fd800, %fd799, 0d41EFFFFFE5E00000;
	cvt.rmi.f64.f64 	%fd801, %fd800;
	mul.f64 	%fd802, %fd801, 0d41EFFFFFE5E00000;
	sub.f64 	%fd803, %fd799, %fd802;
	setp.lt.f64 	%p124, %fd803, 0d0000000000000000;
	add.f64 	%fd804, %fd803, 0d41EFFFFFE5E00000;
	selp.f64 	%fd805, %fd804, %fd803, %p124;
	fma.rn.f64 	%fd806, %fd798, 0d4100000000000000, %fd805;
	div.rn.f64 	%fd807, %fd806, 0d41EFFFFFE5E00000;
	cvt.rmi.f64.f64 	%fd808, %fd807;
	mul.f64 	%fd809, %fd808, 0d41EFFFFFE5E00000;
	sub.f64 	%fd810, %fd806, %fd809;
	setp.lt.f64 	%p125, %fd810, 0d0000000000000000;
	add.f64 	%fd811, %fd810, 0d41EFFFFFE5E00000;
	selp.f64 	%fd812, %fd811, %fd810, %p125;
	setp.lt.f64 	%p126, %fd812, 0d0000000000000000;
	add.f64 	%fd813, %fd812, 0d41EFFFFFE5E00000;
	selp.f64 	%fd814, %fd813, %fd812, %p126;
	mul.f64 	%fd815, %fd2202, 0d3EE0000000000000;
	cvt.rmi.f64.f64 	%fd816, %fd815;
	mul.f64 	%fd817, %fd816, 0d4100000000000000;
	sub.f64 	%fd818, %fd2202, %fd817;
	mul.f64 	%fd819, %fd816, 0d40C81C8000000000;
	div.rn.f64 	%fd820, %fd819, 0d41EFFFFFE5E00000;
	cvt.rmi.f64.f64 	%fd821, %fd820;
	mul.f64 	%fd822, %fd821, 0d41EFFFFFE5E00000;
	sub.f64 	%fd823, %fd819, %fd822;
	setp.lt.f64 	%p127, %fd823, 0d0000000000000000;
	add.f64 	%fd824, %fd823, 0d41EFFFFFE5E00000;
	selp.f64 	%fd825, %fd824, %fd823, %p127;
	mul.f64 	%fd826, %fd818, 0d40C81C8000000000;
	div.rn.f64 	%fd827, %fd826, 0d41EFFFFFE5E00000;
	cvt.rmi.f64.f64 	%fd828, %fd827;
	mul.f64 	%fd829, %fd828, 0d41EFFFFFE5E00000;
	sub.f64 	%fd830, %fd826, %fd829;
	setp.lt.f64 	%p128, %fd830, 0d0000000000000000;
	add.f64 	%fd831, %fd830, 0d41EFFFFFE5E00000;
	selp.f64 	%fd832, %fd831, %fd830, %p128;
	fma.rn.f64 	%fd833, %fd825, 0d4100000000000000, %fd832;
	div.rn.f64 	%fd834, %fd833, 0d41EFFFFFE5E00000;
	cvt.rmi.f64.f64 	%fd835, %fd834;
	mul.f64 	%fd836, %fd835, 0d41EFFFFFE5E00000;
	sub.f64 	%fd837, %fd833, %fd836;
	setp.lt.f64 	%p129, %fd837, 0d0000000000000000;
	add.f64 	%fd838, %fd837, 0d41EFFFFFE5E00000;
	selp.f64 	%fd839, %fd838, %fd837, %p129;
	setp.lt.f64 	%p130, %fd839, 0d0000000000000000;
	add.f64 	%fd840, %fd839, 0d41EFFFFFE5E00000;
	selp.f64 	%fd841, %fd840, %fd839, %p130;
	add.f64 	%fd842, %fd814, %fd841;
	mul.f64 	%fd843, %fd2201, 0d3EE0000000000000;
	cvt.rmi.f64.f64 	%fd844, %fd843;
	mul.f64 	%fd845, %fd844, 0d4100000000000000;
	sub.f64 	%fd846, %fd2201, %fd845;
	mul.f64 	%fd847, %fd844, 0d40C81C8000000000;
	div.rn.f64 	%fd848, %fd847, 0d41EFFFFFE5E00000;
	cvt.rmi.f64.f64 	%fd849, %fd848;
	mul.f64 	%fd850, %fd849, 0d41EFFFFFE5E00000;
	sub.f64 	%fd851, %fd847, %fd850;
	setp.lt.f64 	%p131, %fd851, 0d0000000000000000;
	add.f64 	%fd852, %fd851, 0d41EFFFFFE5E00000;
	selp.f64 	%fd853, %fd852, %fd851, %p131;
	mul.f64 	%fd854, %fd846, 0d40C81C8000000000;
	div.rn.f64 	%fd855, %fd854, 0d41EFFFFFE5E00000;
	cvt.rmi.f64.f64 	%fd856, %fd855;
	mul.f64 	%fd857, %fd856, 0d41EFFFFFE5E00000;
	sub.f64 	%fd858, %fd854, %fd857;
	setp.lt.f64 	%p132, %fd858, 0d0000000000000000;
	add.f64 	%fd859, %fd858, 0d41EFFFFFE5E00000;
	selp.f64 	%fd860, %fd859, %fd858, %p132;
	fma.rn.f64 	%fd861, %fd853, 0d4100000000000000, %fd860;
	div.rn.f64 	%fd862, %fd861, 0d41EFFFFFE5E00000;
	cvt.rmi.f64.f64 	%fd863, %fd862;
	mul.f64 	%fd864, %fd863, 0d41EFFFFFE5E00000;
	sub.f64 	%fd865, %fd861, %fd864;
	setp.lt.f64 	%p133, %fd865, 0d0000000000000000;
	add.f64 	%fd866, %fd865, 0d41EFFFFFE5E00000;
	selp.f64 	%fd867, %fd866, %fd865, %p133;
	setp.lt.f64 	%p134, %fd867, 0d0000000000000000;
	add.f64 	%fd868, %fd867, 0d41EFFFFFE5E00000;
	selp.f64 	%fd869, %fd868, %fd867, %p134;
	add.f64 	%fd870, %fd842, %fd869;
	div.rn.f64 	%fd871, %fd870, 0d41EFFFFFE5E00000;
	cvt.rmi.f64.f64 	%fd872, %fd871;
	mul.f64 	%fd873, %fd872, 0d41EFFFFFE5E00000;
	sub.f64 	%fd874, %fd870, %fd873;
	setp.lt.f64 	%p135, %fd874, 0d0000000000000000;
	add.f64 	%fd875, %fd874, 0d41EFFFFFE5E00000;
	selp.f64 	%fd876, %fd875, %fd874, %p135;
	mul.f64 	%fd877, %fd2200, 0d3EE0000000000000;
	cvt.rmi.f64.f64 	%fd878, %fd877;
	mul.f64 	%fd879, %fd878, 0d4100000000000000;
	sub.f64 	%fd880, %fd2200, %fd879;
	mul.f64 	%fd881, %fd878, 0d40C81C8000000000;
	div.rn.f64 	%fd882, %fd881, 0d41EFFFFFE5E00000;
	cvt.rmi.f64.f64 	%fd883, %fd882;
	mul.f64 	%fd884, %fd883, 0d41EFFFFFE5E00000;
	sub.f64 	%fd885, %fd881, %fd884;
	setp.lt.f64 	%p136, %fd885, 0d0000000000000000;
	add.f64 	%fd886, %fd885, 0d41EFFFFFE5E00000;
	selp.f64 	%fd887, %fd886, %fd885, %p136;
	mul.f64 	%fd888, %fd880, 0d40C81C8000000000;
	div.rn.f64 	%fd889, %fd888, 0d41EFFFFFE5E00000;
	cvt.rmi.f64.f64 	%fd890, %fd889;
	mul.f64 	%fd891, %fd890, 0d41EFFFFFE5E00000;
	sub.f64 	%fd892, %fd888, %fd891;
	setp.lt.f64 	%p137, %fd892, 0d0000000000000000;
	add.f64 	%fd893, %fd892, 0d41EFFFFFE5E00000;
	selp.f64 	%fd894, %fd893, %fd892, %p137;
	fma.rn.f64 	%fd895, %fd887, 0d4100000000000000, %fd894;
	div.rn.f64 	%fd896, %fd895, 0d41EFFFFFE5E00000;
	cvt.rmi.f64.f64 	%fd897, %fd896;
	mul.f64 	%fd898, %fd897, 0d41EFFFFFE5E00000;
	sub.f64 	%fd899, %fd895, %fd898;
	setp.lt.f64 	%p138, %fd899, 0d0000000000000000;
	add.f64 	%fd900, %fd899, 0d41EFFFFFE5E00000;
	selp.f64 	%fd901, %fd900, %fd899, %p138;
	setp.lt.f64 	%p139, %fd901, 0d0000000000000000;
	add.f64 	%fd902, %fd901, 0d41EFFFFFE5E00000;
	selp.f64 	%fd903, %fd902, %fd901, %p139;
	mul.f64 	%fd904, %fd2199, 0d3EE0000000000000;
	cvt.rmi.f64.f64 	%fd905, %fd904;
	mul.f64 	%fd906, %fd905, 0d4100000000000000;
	sub.f64 	%fd907, %fd2199, %fd906;
	mul.f64 	%fd908, %fd905, 0d40C81C8000000000;
	div.rn.f64 	%fd909, %fd908, 0d41EFFFFFE5E00000;
	cvt.rmi.f64.f64 	%fd910, %fd909;
	mul.f64 	%fd911, %fd910, 0d41EFFFFFE5E00000;
	sub.f64 	%fd912, %fd908, %fd911;
	setp.lt.f64 	%p140, %fd912, 0d0000000000000000;
	add.f64 	%fd913, %fd912, 0d41EFFFFFE5E00000;
	selp.f64 	%fd914, %fd913, %fd912, %p140;
	mul.f64 	%fd915, %fd907, 0d40C81C8000000000;
	div.rn.f64 	%fd916, %fd915, 0d41EFFFFFE5E00000;
	cvt.rmi.f64.f64 	%fd917, %fd916;
	mul.f64 	%fd918, %fd917, 0d41EFFFFFE5E00000;
	sub.f64 	%fd919, %fd915, %fd918;
	setp.lt.f64 	%p141, %fd919, 0d0000000000000000;
	add.f64 	%fd920, %fd919, 0d41EFFFFFE5E00000;
	selp.f64 	%fd921, %fd920, %fd919, %p141;
	fma.rn.f64 	%fd922, %fd914, 0d4100000000000000, %fd921;
	div.rn.f64 	%fd923, %fd922, 0d41EFFFFFE5E00000;
	cvt.rmi.f64.f64 	%fd924, %fd923;
	mul.f64 	%fd925, %fd924, 0d41EFFFFFE5E00000;
	sub.f64 	%fd926, %fd922, %fd925;
	setp.lt.f64 	%p142, %fd926, 0d0000000000000000;
	add.f64 	%fd927, %fd926, 0d41EFFFFFE5E00000;
	selp.f64 	%fd928, %fd927, %fd926, %p142;
	setp.lt.f64 	%p143, %fd928, 0d0000000000000000;
	add.f64 	%fd929, %fd928, 0d41EFFFFFE5E00000;
	selp.f64 	%fd930, %fd929, %fd928, %p143;
	add.f64 	%fd931, %fd903, %fd930;
	mul.f64 	%fd932, %fd2198, 0d3EE0000000000000;
	cvt.rmi.f64.f64 	%fd933, %fd932;
	mul.f64 	%fd934, %fd933, 0d4100000000000000;
	sub.f64 	%fd935, %fd2198, %fd934;
	mul.f64 	%fd936, %fd933, 0d40C81C8000000000;
	div.rn.f64 	%fd937, %fd936, 0d41EFFFFFE5E00000;
	cvt.rmi.f64.f64 	%fd938, %fd937;
	mul.f64 	%fd939, %fd938, 0d41EFFFFFE5E00000;
	sub.f64 	%fd940, %fd936, %fd939;
	setp.lt.f64 	%p144, %fd940, 0d0000000000000000;
	add.f64 	%fd941, %fd940, 0d41EFFFFFE5E00000;
	selp.f64 	%fd942, %fd941, %fd940, %p144;
	mul.f64 	%fd943, %fd935, 0d40C81C8000000000;
	div.rn.f64 	%fd944, %fd943, 0d41EFFFFFE5E00000;
	cvt.rmi.f64.f64 	%fd945, %fd944;
	mul.f64 	%fd946, %fd945, 0d41EFFFFFE5E00000;
	sub.f64 	%fd947, %fd943, %fd946;
	setp.lt.f64 	%p145, %fd947, 0d0000000000000000;
	add.f64 	%fd948, %fd947, 0d41EFFFFFE5E00000;
	selp.f64 	%fd949, %fd948, %fd947, %p145;
	fma.rn.f64 	%fd950, %fd942, 0d4100000000000000, %fd949;
	div.rn.f64 	%fd951, %fd950, 0d41EFFFFFE5E00000;
	cvt.rmi.f64.f64 	%fd952, %fd951;
	mul.f64 	%fd953, %fd952, 0d41EFFFFFE5E00000;
	sub.f64 	%fd954, %fd950, %fd953;
	setp.lt.f64 	%p146, %fd954, 0d0000000000000000;
	add.f64 	%fd955, %fd954, 0d41EFFFFFE5E00000;
	selp.f64 	%fd956, %fd955, %fd954, %p146;
	setp.lt.f64 	%p147, %fd956, 0d0000000000000000;
	add.f64 	%fd957, %fd956, 0d41EFFFFFE5E00000;
	selp.f64 	%fd958, %fd957, %fd956, %p147;
	add.f64 	%fd959, %fd931, %fd958;
	div.rn.f64 	%fd960, %fd959, 0d41EFFFFFE5E00000;
	cvt.rmi.f64.f64 	%fd961, %fd960;
	mul.f64 	%fd962, %fd961, 0d41EFFFFFE5E00000;
	sub.f64 	%fd963, %fd959, %fd962;
	setp.lt.f64 	%p148, %fd963, 0d0000000000000000;
	add.f64 	%fd964, %fd963, 0d41EFFFFFE5E00000;
	selp.f64 	%fd965, %fd964, %fd963, %p148;
	mul.f64 	%fd966, %fd2197, 0d3EE0000000000000;
	cvt.rmi.f64.f64 	%fd967, %fd966;
	mul.f64 	%fd968, %fd967, 0d4100000000000000;
	sub.f64 	%fd969, %fd2197, %fd968;
	mul.f64 	%fd970, %fd967, 0d40C81C8000000000;
	div.rn.f64 	%fd971, %fd970, 0d41EFFFFFE5E00000;
	cvt.rmi.f64.f64 	%fd972, %fd971;
	mul.f64 	%fd973, %fd972, 0d41EFFFFFE5E00000;
	sub.f64 	%fd974, %fd970, %fd973;
	setp.lt.f64 	%p149, %fd974, 0d0000000000000000;
	add.f64 	%fd975, %fd974, 0d41EFFFFFE5E00000;
	selp.f64 	%fd976, %fd975, %fd974, %p149;
	mul.f64 	%fd977, %fd969, 0d40C81C8000000000;
	div.rn.f64 	%fd978, %fd977, 0d41EFFFFFE5E00000;
	cvt.rmi.f64.f64 	%fd979, %fd978;
	mul.f64 	%fd980, %fd979, 0d41EFFFFFE5E00000;
	sub.f64 	%fd981, %fd977, %fd980;
	setp.lt.f64 	%p150, %fd981, 0d0000000000000000;
	add.f64 	%fd982, %fd981, 0d41EFFFFFE5E00000;
	selp.f64 	%fd983, %fd982, %fd981, %p150;
	fma.rn.f64 	%fd984, %fd976, 0d4100000000000000, %fd983;
	div.rn.f64 	%fd985, %fd984, 0d41EFFFFFE5E00000;
	cvt.rmi.f64.f64 	%fd986, %fd985;
	mul.f64 	%fd987, %fd986, 0d41EFFFFFE5E00000;
	sub.f64 	%fd988, %fd984, %fd987;
	setp.lt.f64 	%p151, %fd988, 0d0000000000000000;
	add.f64 	%fd989, %fd988, 0d41EFFFFFE5E00000;
	selp.f64 	%fd990, %fd989, %fd988, %p151;
	setp.lt.f64 	%p152, %fd990, 0d0000000000000000;
	add.f64 	%fd991, %fd990, 0d41EFFFFFE5E00000;
	selp.f64 	%fd992, %fd991, %fd990, %p152;
	mul.f64 	%fd993, %fd2196, 0d3EE0000000000000;
	cvt.rmi.f64.f64 	%fd994, %fd993;
	mul.f64 	%fd995, %fd994, 0d4100000000000000;
	sub.f64 	%fd996, %fd2196, %fd995;
	mul.f64 	%fd997, %fd994, 0d40C81C8000000000;
	div.rn.f64 	%fd998, %fd997, 0d41EFFFFFE5E00000;
	cvt.rmi.f64.f64 	%fd999, %fd998;
	mul.f64 	%fd1000, %fd999, 0d41EFFFFFE5E00000;
	sub.f64 	%fd1001, %fd997, %fd1000;
	setp.lt.f64 	%p153, %fd1001, 0d0000000000000000;
	add.f64 	%fd1002, %fd1001, 0d41EFFFFFE5E00000;
	selp.f64 	%fd1003, %fd1002, %fd1001, %p153;
	mul.f64 	%fd1004, %fd996, 0d40C81C8000000000;
	div.rn.f64 	%fd1005, %fd1004, 0d41EFFFFFE5E00000;
	cvt.rmi.f64.f64 	%fd1006, %fd1005;
	mul.f64 	%fd1007, %fd1006, 0d41EFFFFFE5E00000;
	sub.f64 	%fd1008, %fd1004, %fd1007;
	setp.lt.f64 	%p154, %fd1008, 0d0000000000000000;
	add.f64 	%fd1009, %fd1008, 0d41EFFFFFE5E00000;
	selp.f64 	%fd1010, %fd1009, %fd1008, %p154;
	fma.rn.f64 	%fd1011, %fd1003, 0d4100000000000000, %fd1010;
	div.rn.f64 	%fd1012, %fd1011, 0d41EFFFFFE5E00000;
	cvt.rmi.f64.f64 	%fd1013, %fd1012;
	mul.f64 	%fd1014, %fd1013, 0d41EFFFFFE5E00000;
	sub.f64 	%fd1015, %fd1011, %fd1014;
	setp.lt.f64 	%p155, %fd1015, 0d0000000000000000;
	add.f64 	%fd1016, %fd1015, 0d41EFFFFFE5E00000;
	selp.f64 	%fd1017, %fd1016, %fd1015, %p155;
	setp.lt.f64 	%p156, %fd1017, 0d0000000000000000;
	add.f64 	%fd1018, %fd1017, 0d41EFFFFFE5E00000;
	selp.f64 	%fd1019, %fd1018, %fd1017, %p156;
	add.f64 	%fd1020, %fd992, %fd1019;
	mul.f64 	%fd1021, %fd2195, 0d3EE0000000000000;
	cvt.rmi.f64.f64 	%fd1022, %fd1021;
	mul.f64 	%fd1023, %fd1022, 0d4100000000000000;
	sub.f64 	%fd1024, %fd2195, %fd1023;
	mul.f64 	%fd1025, %fd1022, 0d40C81C8000000000;
	div.rn.f64 	%fd1026, %fd1025, 0d41EFFFFFE5E00000;
	cvt.rmi.f64.f64 	%fd1027, %fd1026;
	mul.f64 	%fd1028, %fd1027, 0d41EFFFFFE5E00000;
	sub.f64 	%fd1029, %fd1025, %fd1028;
	setp.lt.f64 	%p157, %fd1029, 0d0000000000000000;
	add.f64 	%fd1030, %fd1029, 0d41EFFFFFE5E00000;
	selp.f64 	%fd1031, %fd1030, %fd1029, %p157;
	mul.f64 	%fd1032, %fd1024, 0d40C81C8000000000;
	div.rn.f64 	%fd1033, %fd1032, 0d41EFFFFFE5E00000;
	cvt.rmi.f64.f64 	%fd1034, %fd1033;
	mul.f64 	%fd1035, %fd1034, 0d41EFFFFFE5E00000;
	sub.f64 	%fd1036, %fd1032, %fd1035;
	setp.lt.f64 	%p158, %fd1036, 0d0000000000000000;
	add.f64 	%fd1037, %fd1036, 0d41EFFFFFE5E00000;
	selp.f64 	%fd1038, %fd1037, %fd1036, %p158;
	fma.rn.f64 	%fd1039, %fd1031, 0d4100000000000000, %fd1038;
	div.rn.f64 	%fd1040, %fd1039, 0d41EFFFFFE5E00000;
	cvt.rmi.f64.f64 	%fd1041, %fd1040;
	mul.f64 	%fd1042, %fd1041, 0d41EFFFFFE5E00000;
	sub.f64 	%fd1043, %fd1039, %fd1042;
	setp.lt.f64 	%p159, %fd1043, 0d0000000000000000;
	add.f64 	%fd1044, %fd1043, 0d41EFFFFFE5E00000;
	selp.f64 	%fd1045, %fd1044, %fd1043, %p159;
	setp.lt.f64 	%p160, %fd1045, 0d0000000000000000;
	add.f64 	%fd1046, %fd1045, 0d41EFFFFFE5E00000;
	selp.f64 	%fd1047, %fd1046, %fd1045, %p160;
	add.f64 	%fd1048, %fd1020, %fd1047;
	div.rn.f64 	%fd1049, %fd1048, 0d41EFFFFFE5E00000;
	cvt.rmi.f64.f64 	%fd1050, %fd1049;
	mul.f64 	%fd1051, %fd1050, 0d41EFFFFFE5E00000;
	sub.f64 	%fd1052, %fd1048, %fd1051;
	setp.lt.f64 	%p161, %fd1052, 0d0000000000000000;
	add.f64 	%fd1053, %fd1052, 0d41EFFFFFE5E00000;
	selp.f64 	%fd1054, %fd1053, %fd1052, %p161;
	cvt.rzi.u32.f64 	%r30, %fd876;
	cvta.to.global.u64 	%rd15, %rd26;
	mul.wide.s32 	%rd16, %r81, 48;
	add.s64 	%rd17, %rd15, %rd16;
	st.global.u32 	[%rd17], %r30;
	cvt.rzi.u32.f64 	%r31, %fd965;
	st.global.u32 	[%rd17+4], %r31;
	cvt.rzi.u32.f64 	%r32, %fd1054;
	st.global.u32 	[%rd17+8], %r32;
	mov.f64 	%fd2205, 0d0000000000000000;
	mov.f64 	%fd2204, 0d3FF0000000000000;
	mov.f64 	%fd2206, %fd2205;
	mov.f64 	%fd2207, %fd2205;
	mov.f64 	%fd2208, %fd2204;
	mov.f64 	%fd2209, %fd2205;
	mov.f64 	%fd2210, %fd2205;
	mov.f64 	%fd2211, %fd2205;
	mov.f64 	%fd2212, %fd2204;
	@%p122 bra 	$L__BB2_12;
	mov.b32 	%r137, 0;
	mov.b32 	%r136, 1;
	mov.u64 	%rd20, mrg32k3aM2SubSeq;
	mov.u32 	%r138, %r137;
	mov.u32 	%r139, %r137;
	mov.u32 	%r140, %r136;
	mov.u32 	%r141, %r137;
	mov.u32 	%r142, %r137;
	mov.u32 	%r143, %r137;
	mov.u32 	%r144, %r136;
	mov.u32 	%r135, %r137;
$L__BB2_8:
	and.b64  	%rd18, %rd29, 1;
	setp.eq.b64 	%p162, %rd18, 1;
	not.pred 	%p163, %p162;
	@%p163 bra 	$L__BB2_10;
	mul.wide.u32 	%rd19, %r135, 36;
	add.s64 	%rd21, %rd20, %rd19;
	ld.global.u32 	%r84, [%rd21];
	cvt.rn.f64.u32 	%fd1055, %r84;
	mul.f64 	%fd1056, %fd1055, 0d3EE0000000000000;
	cvt.rmi.f64.f64 	%fd1057, %fd1056;
	mul.f64 	%fd1058, %fd1057, 0d4100000000000000;
	sub.f64 	%fd1059, %fd1055, %fd1058;
	ld.global.u32 	%r85, [%rd21+4];
	cvt.rn.f64.u32 	%fd1060, %r85;
	mul.f64 	%fd1061, %fd1060, 0d3EE0000000000000;
	cvt.rmi.f64.f64 	%fd1062, %fd1061;
	mul.f64 	%fd1063, %fd1062, 0d4100000000000000;
	sub.f64 	%fd1064, %fd1060, %fd1063;
	ld.global.u32 	%r86, [%rd21+8];
	cvt.rn.f64.u32 	%fd1065, %r86;
	mul.f64 	%fd1066, %fd1065, 0d3EE0000000000000;
	cvt.rmi.f64.f64 	%fd1067, %fd1066;
	mul.f64 	%fd1068, %fd1067, 0d4100000000000000;
	sub.f64 	%fd1069, %fd1065, %fd1068;
	cvt.rn.f64.u32 	%fd1070, %r144;
	mul.f64 	%fd1071, %fd1057, %fd1070;
	div.rn.f64 	%fd1072, %fd1071, 0d41EFFFF4D7600000;
	cvt.rmi.f64.f64 	%fd1073, %fd1072;
	mul.f64 	%fd1074, %fd1073, 0d41EFFFF4D7600000;
	sub.f64 	%fd1075, %fd1071, %fd1074;
	setp.lt.f64 	%p164, %fd1075, 0d0000000000000000;
	add.f64 	%fd1076, %fd1075, 0d41EFFFF4D7600000;
	selp.f64 	%fd1077, %fd1076, %fd1075, %p164;
	mul.f64 	%fd1078, %fd1059, %fd1070;
	div.rn.f64 	%fd1079, %fd1078, 0d41EFFFF4D7600000;
	cvt.rmi.f64.f64 	%fd1080, %fd1079;
	mul.f64 	%fd1081, %fd1080, 0d41EFFFF4D7600000;
	sub.f64 	%fd1082, %fd1078, %fd1081;
	setp.lt.f64 	%p165, %fd1082, 0d0000000000000000;
	add.f64 	%fd1083, %fd1082, 0d41EFFFF4D7600000;
	selp.f64 	%fd1084, %fd1083, %fd1082, %p165;
	fma.rn.f64 	%fd1085, %fd1077, 0d4100000000000000, %fd1084;
	div.rn.f64 	%fd1086, %fd1085, 0d41EFFFF4D7600000;
	cvt.rmi.f64.f64 	%fd1087, %fd1086;
	mul.f64 	%fd1088, %fd1087, 0d41EFFFF4D7600000;
	sub.f64 	%fd1089, %fd1085, %fd1088;
	setp.lt.f64 	%p166, %fd1089, 0d0000000000000000;
	add.f64 	%fd1090, %fd1089, 0d41EFFFF4D7600000;
	selp.f64 	%fd1091, %fd1090, %fd1089, %p166;
	setp.lt.f64 	%p167, %fd1091, 0d0000000000000000;
	add.f64 	%fd1092, %fd1091, 0d41EFFFF4D7600000;
	selp.f64 	%fd1093, %fd1092, %fd1091, %p167;
	cvt.rn.f64.u32 	%fd1094, %r141;
	mul.f64 	%fd1095, %fd1062, %fd1094;
	div.rn.f64 	%fd1096, %fd1095, 0d41EFFFF4D7600000;
	cvt.rmi.f64.f64 	%fd1097, %fd1096;
	mul.f64 	%fd1098, %fd1097, 0d41EFFFF4D7600000;
	sub.f64 	%fd1099, %fd1095, %fd1098;
	setp.lt.f64 	%p168, %fd1099, 0d0000000000000000;
	add.f64 	%fd1100, %fd1099, 0d41EFFFF4D7600000;
	selp.f64 	%fd1101, %fd1100, %fd1099, %p168;
	mul.f64 	%fd1102, %fd1064, %fd1094;
	div.rn.f64 	%fd1103, %fd1102, 0d41EFFFF4D7600000;
	cvt.rmi.f64.f64 	%fd1104, %fd1103;
	mul.f64 	%fd1105, %fd1104, 0d41EFFFF4D7600000;
	sub.f64 	%fd1106, %fd1102, %fd1105;
	setp.lt.f64 	%p169, %fd1106, 0d0000000000000000;
	add.f64 	%fd1107, %fd1106, 0d41EFFFF4D7600000;
	selp.f64 	%fd1108, %fd1107, %fd1106, %p169;
	fma.rn.f64 	%fd1109, %fd1101, 0d4100000000000000, %fd1108;
	div.rn.f64 	%fd1110, %fd1109, 0d41EFFFF4D7600000;
	cvt.rmi.f64.f64 	%fd1111, %fd1110;
	mul.f64 	%fd1112, %fd1111, 0d41EFFFF4D7600000;
	sub.f64 	%fd1113, %fd1109, %fd1112;
	setp.lt.f64 	%p170, %fd1113, 0d0000000000000000;
	add.f64 	%fd1114, %fd1113, 0d41EFFFF4D7600000;
	selp.f64 	%fd1115, %fd1114, %fd1113, %p170;
	setp.lt.f64 	%p171, %fd1115, 0d0000000000000000;
	add.f64 	%fd1116, %fd1115, 0d41EFFFF4D7600000;
	selp.f64 	%fd1117, %fd1116, %fd1115, %p171;
	add.f64 	%fd1118, %fd1093, %fd1117;
	cvt.rn.f64.u32 	%fd1119, %r138;
	mul.f64 	%fd1120, %fd1067, %fd1119;
	div.rn.f64 	%fd1121, %fd1120, 0d41EFFFF4D7600000;
	cvt.rmi.f64.f64 	%fd1122, %fd1121;
	mul.f64 	%fd1123, %fd1122, 0d41EFFFF4D7600000;
	sub.f64 	%fd1124, %fd1120, %fd1123;
	setp.lt.f64 	%p172, %fd1124, 0d0000000000000000;
	add.f64 	%fd1125, %fd1124, 0d41EFFFF4D7600000;
	selp.f64 	%fd1126, %fd1125, %fd1124, %p172;
	mul.f64 	%fd1127, %fd1069, %fd1119;
	div.rn.f64 	%fd1128, %fd1127, 0d41EFFFF4D7600000;
	cvt.rmi.f64.f64 	%fd1129, %fd1128;
	mul.f64 	%fd1130, %fd1129, 0d41EFFFF4D7600000;
	sub.f64 	%fd1131, %fd1127, %fd1130;
	setp.lt.f64 	%p173, %fd1131, 0d0000000000000000;
	add.f64 	%fd1132, %fd1131, 0d41EFFFF4D7600000;
	selp.f64 	%fd1133, %fd1132, %fd1131, %p173;
	fma.rn.f64 	%fd1134, %fd1126, 0d4100000000000000, %fd1133;
	div.rn.f64 	%fd1135, %fd1134, 0d41EFFFF4D7600000;
	cvt.rmi.f64.f64 	%fd1136, %fd1135;
	mul.f64 	%fd1137, %fd1136, 0d41EFFFF4D7600000;
	sub.f64 	%fd1138, %fd1134, %fd1137;
	setp.lt.f64 	%p174, %fd1138, 0d0000000000000000;
	add.f64 	%fd1139, %fd1138, 0d41EFFFF4D7600000;
	selp.f64 	%fd1140, %fd1139, %fd1138, %p174;
	setp.lt.f64 	%p175, %fd1140, 0d0000000000000000;
	add.f64 	%fd1141, %fd1140, 0d41EFFFF4D7600000;
	selp.f64 	%fd1142, %fd1141, %fd1140, %p175;
	add.f64 	%fd1143, %fd1118, %fd1142;
	div.rn.f64 	%fd1144, %fd1143, 0d41EFFFF4D7600000;
	cvt.rmi.f64.f64 	%fd1145, %fd1144;
	mul.f64 	%fd1146, %fd1145, 0d41EFFFF4D7600000;
	sub.f64 	%fd1147, %fd1143, %fd1146;
	setp.lt.f64 	%p176, %fd1147, 0d0000000000000000;
	add.f64 	%fd1148, %fd1147, 0d41EFFFF4D7600000;
	selp.f64 	%fd1149, %fd1148, %fd1147, %p176;
	cvt.rn.f64.u32 	%fd1150, %r143;
	mul.f64 	%fd1151, %fd1057, %fd1150;
	div.rn.f64 	%fd1152, %fd1151, 0d41EFFFF4D7600000;
	cvt.rmi.f64.f64 	%fd1153, %fd1152;
	mul.f64 	%fd1154, %fd1153, 0d41EFFFF4D7600000;
	sub.f64 	%fd1155, %fd1151, %fd1154;
	setp.lt.f64 	%p177, %fd1155, 0d0000000000000000;
	add.f64 	%fd1156, %fd1155, 0d41EFFFF4D7600000;
	selp.f64 	%fd1157, %fd1156, %fd1155, %p177;
	mul.f64 	%fd1158, %fd1059, %fd1150;
	div.rn.f64 	%fd1159, %fd1158, 0d41EFFFF4D7600000;
	cvt.rmi.f64.f64 	%fd1160, %fd1159;
	mul.f64 	%fd1161, %fd1160, 0d41EFFFF4D7600000;
	sub.f64 	%fd1162, %fd1158, %fd1161;
	setp.lt.f64 	%p178, %fd1162, 0d0000000000000000;
	add.f64 	%fd1163, %fd1162, 0d41EFFFF4D7600000;
	selp.f64 	%fd1164, %fd1163, %fd1162, %p178;
	fma.rn.f64 	%fd1165, %fd1157, 0d4100000000000000, %fd1164;
	div.rn.f64 	%fd1166, %fd1165, 0d41EFFFF4D7600000;
	cvt.rmi.f64.f64 	%fd1167, %fd1166;
	mul.f64 	%fd1168, %fd1167, 0d41EFFFF4D7600000;
	sub.f64 	%fd1169, %fd1165, %fd1168;
	setp.lt.f64 	%p179, %fd1169, 0d0000000000000000;
	add.f64 	%fd1170, %fd1169, 0d41EFFFF4D7600000;
	selp.f64 	%fd1171, %fd1170, %fd1169, %p179;
	setp.lt.f64 	%p180, %fd1171, 0d0000000000000000;
	add.f64 	%fd1172, %fd1171, 0d41EFFFF4D7600000;
	selp.f64 	%fd1173, %fd1172, %fd1171, %p180;
	cvt.rn.f64.u32 	%fd1174, %r140;
	mul.f64 	%fd1175, %fd1062, %fd1174;
	div.rn.f64 	%fd1176, %fd1175, 0d41EFFFF4D7600000;
	cvt.rmi.f64.f64 	%fd1177, %fd1176;
	mul.f64 	%fd1178, %fd1177, 0d41EFFFF4D7600000;
	sub.f64 	%fd1179, %fd1175, %fd1178;
	setp.lt.f64 	%p181, %fd1179, 0d0000000000000000;
	add.f64 	%fd1180, %fd1179, 0d41EFFFF4D7600000;
	selp.f64 	%fd1181, %fd1180, %fd1179, %p181;
	mul.f64 	%fd1182, %fd1064, %fd1174;
	div.rn.f64 	%fd1183, %fd1182, 0d41EFFFF4D7600000;
	cvt.rmi.f64.f64 	%fd1184, %fd1183;
	mul.f64 	%fd1185, %fd1184, 0d41EFFFF4D7600000;
	sub.f64 	%fd1186, %fd1182, %fd1185;
	setp.lt.f64 	%p182, %fd1186, 0d0000000000000000;
	add.f64 	%fd1187, %fd1186, 0d41EFFFF4D7600000;
	selp.f64 	%fd1188, %fd1187, %fd1186, %p182;
	fma.rn.f64 	%fd1189, %fd1181, 0d4100000000000000, %fd1188;
	div.rn.f64 	%fd1190, %fd1189, 0d41EFFFF4D7600000;
	cvt.rmi.f64.f64 	%fd1191, %fd1190;
	mul.f64 	%fd1192, %fd1191, 0d41EFFFF4D7600000;
	sub.f64 	%fd1193, %fd1189, %fd1192;
	setp.lt.f64 	%p183, %fd1193, 0d0000000000000000;
	add.f64 	%fd1194, %fd1193, 0d41EFFFF4D7600000;
	selp.f64 	%fd1195, %fd1194, %fd1193, %p183;
	setp.lt.f64 	%p184, %fd1195, 0d0000000000000000;
	add.f64 	%fd1196, %fd1195, 0d41EFFFF4D7600000;
	selp.f64 	%fd1197, %fd1196, %fd1195, %p184;
	add.f64 	%fd1198, %fd1173, %fd1197;
	cvt.rn.f64.u32 	%fd1199, %r137;
	mul.f64 	%fd1200, %fd1067, %fd1199;
	div.rn.f64 	%fd1201, %fd1200, 0d41EFFFF4D7600000;
	cvt.rmi.f64.f64 	%fd1202, %fd1201;
	mul.f64 	%fd1203, %fd1202, 0d41EFFFF4D7600000;
	sub.f64 	%fd1204, %fd1200, %fd1203;
	setp.lt.f64 	%p185, %fd1204, 0d0000000000000000;
	add.f64 	%fd1205, %fd1204, 0d41EFFFF4D7600000;
	selp.f64 	%fd1206, %fd1205, %fd1204, %p185;
	mul.f64 	%fd1207, %fd1069, %fd1199;
	div.rn.f64 	%fd1208, %fd1207, 0d41EFFFF4D7600000;
	cvt.rmi.f64.f64 	%fd1209, %fd1208;
	mul.f64 	%fd1210, %fd1209, 0d41EFFFF4D7600000;
	sub.f64 	%fd1211, %fd1207, %fd1210;
	setp.lt.f64 	%p186, %fd1211, 0d0000000000000000;
	add.f64 	%fd1212, %fd1211, 0d41EFFFF4D7600000;
	selp.f64 	%fd1213, %fd1212, %fd1211, %p186;
	fma.rn.f64 	%fd1214, %fd1206, 0d4100000000000000, %fd1213;
	div.rn.f64 	%fd1215, %fd1214, 0d41EFFFF4D7600000;
	cvt.rmi.f64.f64 	%fd1216, %fd1215;
	mul.f64 	%fd1217, %fd1216, 0d41EFFFF4D7600000;
	sub.f64 	%fd1218, %fd1214, %fd1217;
	setp.lt.f64 	%p187, %fd1218, 0d0000000000000000;
	add.f64 	%fd1219, %fd1218, 0d41EFFFF4D7600000;
	selp.f64 	%fd1220, %fd1219, %fd1218, %p187;
	setp.lt.f64 	%p188, %fd1220, 0d0000000000000000;
	add.f64 	%fd1221, %fd1220, 0d41EFFFF4D7600000;
	selp.f64 	%fd1222, %fd1221, %fd1220, %p188;
	add.f64 	%fd1223, %fd1198, %fd1222;
	div.rn.f64 	%fd1224, %fd1223, 0d41EFFFF4D7600000;
	cvt.rmi.f64.f64 	%fd1225, %fd1224;
	mul.f64 	%fd1226, %fd1225, 0d41EFFFF4D7600000;
	sub.f64 	%fd1227, %fd1223, %fd1226;
	setp.lt.f64 	%p189, %fd1227, 0d0000000000000000;
	add.f64 	%fd1228, %fd1227, 0d41EFFFF4D7600000;
	selp.f64 	%fd1229, %fd1228, %fd1227, %p189;
	cvt.rn.f64.u32 	%fd1230, %r142;
	mul.f64 	%fd1231, %fd1057, %fd1230;
	div.rn.f64 	%fd1232, %fd1231, 0d41EFFFF4D7600000;
	cvt.rmi.f64.f64 	%fd1233, %fd1232;
	mul.f64 	%fd1234, %fd1233, 0d41EFFFF4D7600000;
	sub.f64 	%fd1235, %fd1231, %fd1234;
	setp.lt.f64 	%p190, %fd1235, 0d0000000000000000;
	add.f64 	%fd1236, %fd1235, 0d41EFFFF4D7600000;
	selp.f64 	%fd1237, %fd1236, %fd1235, %p190;
	mul.f64 	%fd1238, %fd1059, %fd1230;
	div.rn.f64 	%fd1239, %fd1238, 0d41EFFFF4D7600000;
	cvt.rmi.f64.f64 	%fd1240, %fd1239;
	mul.f64 	%fd1241, %fd1240, 0d41EFFFF4D7600000;
	sub.f64 	%fd1242, %fd1238, %fd1241;
	setp.lt.f64 	%p191, %fd1242, 0d0000000000000000;
	add.f64 	%fd1243, %fd1242, 0d41EFFFF4D7600000;
	selp.f64 	%fd1244, %fd1243, %fd1242, %p191;
	fma.rn.f64 	%fd1245, %fd1237, 0d4100000000000000, %fd1244;
	div.rn.f64 	%fd1246, %fd1245, 0d41EFFFF4D7600000;
	cvt.rmi.f64.f64 	%fd1247, %fd1246;
	mul.f64 	%fd1248, %fd1247, 0d41EFFFF4D7600000;
	sub.f64 	%fd1249, %fd1245, %fd1248;
	setp.lt.f64 	%p192, %fd1249, 0d0000000000000000;
	add.f64 	%fd1250, %fd1249, 0d41EFFFF4D7600000;
	selp.f64 	%fd1251, %fd1250, %fd1249, %p192;
	setp.lt.f64 	%p193, %fd1251, 0d0000000000000000;
	add.f64 	%fd1252, %fd1251, 0d41EFFFF4D7600000;
	selp.f64 	%fd1253, %fd1252, %fd1251, %p193;
	cvt.rn.f64.u32 	%fd1254, %r139;
	mul.f64 	%fd1255, %fd1062, %fd1254;
	div.rn.f64 	%fd1256, %fd1255, 0d41EFFFF4D7600000;
	cvt.rmi.f64.f64 	%fd1257, %fd1256;
	mul.f64 	%fd1258, %fd1257, 0d41EFFFF4D7600000;
	sub.f64 	%fd1259, %fd1255, %fd1258;
	setp.lt.f64 	%p194, %fd1259, 0d0000000000000000;
	add.f64 	%fd1260, %fd1259, 0d41EFFFF4D7600000;
	selp.f64 	%fd1261, %fd1260, %fd1259, %p194;
	mul.f64 	%fd1262, %fd1064, %fd1254;
	div.rn.f64 	%fd1263, %fd1262, 0d41EFFFF4D7600000;
	cvt.rmi.f64.f64 	%fd1264, %fd1263;
	mul.f64 	%fd1265, %fd1264, 0d41EFFFF4D7600000;
	sub.f64 	%fd1266, %fd1262, %fd1265;
	setp.lt.f64 	%p195, %fd1266, 0d0000000000000000;
	add.f64 	%fd1267, %fd1266, 0d41EFFFF4D7600000;
	selp.f64 	%fd1268, %fd1267, %fd1266, %p195;
	fma.rn.f64 	%fd1269, %fd1261, 0d4100000000000000, %fd1268;
	div.rn.f64 	%fd1270, %fd1269, 0d41EFFFF4D7600000;
	cvt.rmi.f64.f64 	%fd1271, %fd1270;
	mul.f64 	%fd1272, %fd1271, 0d41EFFFF4D7600000;
	sub.f64 	%fd1273, %fd1269, %fd1272;
	setp.lt.f64 	%p196, %fd1273, 0d0000000000000000;
	add.f64 	%fd1274, %fd1273, 0d41EFFFF4D7600000;
	selp.f64 	%fd1275, %fd1274, %fd1273, %p196;
	setp.lt.f64 	%p197, %fd1275, 0d0000000000000000;
	add.f64 	%fd1276, %fd1275, 0d41EFFFF4D7600000;
	selp.f64 	%fd1277, %fd1276, %fd1275, %p197;
	add.f64 	%fd1278, %fd1253, %fd1277;
	cvt.rn.f64.u32 	%fd1279, %r136;
	mul.f64 	%fd1280, %fd1067, %fd1279;
	div.rn.f64 	%fd1281, %fd1280, 0d41EFFFF4D7600000;
	cvt.rmi.f64.f64 	%fd1282, %fd1281;
	mul.f64 	%fd1283, %fd1282, 0d41EFFFF4D7600000;
	sub.f64 	%fd1284, %fd1280, %fd1283;
	setp.lt.f64 	%p198, %fd1284, 0d0000000000000000;
	add.f64 	%fd1285, %fd1284, 0d41EFFFF4D7600000;
	selp.f64 	%fd1286, %fd1285, %fd1284, %p198;
	mul.f64 	%fd1287, %fd1069, %fd1279;
	div.rn.f64 	%fd1288, %fd1287, 0d41EFFFF4D7600000;
	cvt.rmi.f64.f64 	%fd1289, %fd1288;
	mul.f64 	%fd1290, %fd1289, 0d41EFFFF4D7600000;
	sub.f64 	%fd1291, %fd1287, %fd1290;
	setp.lt.f64 	%p199, %fd1291, 0d0000000000000000;
	add.f64 	%fd1292, %fd1291, 0d41EFFFF4D7600000;
	selp.f64 	%fd1293, %fd1292, %fd1291, %p199;
	fma.rn.f64 	%fd1294, %fd1286, 0d4100000000000000, %fd1293;
	div.rn.f64 	%fd1295, %fd1294, 0d41EFFFF4D7600000;
	cvt.rmi.f64.f64 	%fd1296, %fd1295;
	mul.f64 	%fd1297, %fd1296, 0d41EFFFF4D7600000;
	sub.f64 	%fd1298, %fd1294, %fd1297;
	setp.lt.f64 	%p200, %fd1298, 0d0000000000000000;
	add.f64 	%fd1299, %fd1298, 0d41EFFFF4D7600000;
	selp.f64 	%fd1300, %fd1299, %fd1298, %p200;
	setp.lt.f64 	%p201, %fd1300, 0d0000000000000000;
	add.f64 	%fd1301, %fd1300, 0d41EFFFF4D7600000;
	selp.f64 	%fd1302, %fd1301, %fd1300, %p201;
	add.f64 	%fd1303, %fd1278, %fd1302;
	div.rn.f64 	%fd1304, %fd1303, 0d41EFFFF4D7600000;
	cvt.rmi.f64.f64 	%fd1305, %fd1304;
	mul.f64 	%fd1306, %fd1305, 0d41EFFFF4D7600000;
	sub.f64 	%fd1307, %fd1303, %fd1306;
	setp.lt.f64 	%p202, %fd1307, 0d0000000000000000;
	add.f64 	%fd1308, %fd1307, 0d41EFFFF4D7600000;
	selp.f64 	%fd1309, %fd1308, %fd1307, %p202;
	ld.global.u32 	%r87, [%rd21+12];
	cvt.rn.f64.u32 	%fd1310, %r87;
	mul.f64 	%fd1311, %fd1310, 0d3EE0000000000000;
	cvt.rmi.f64.f64 	%fd1312, %fd1311;
	mul.f64 	%fd1313, %fd1312, 0d4100000000000000;
	sub.f64 	%fd1314, %fd1310, %fd1313;
	ld.global.u32 	%r88, [%rd21+16];
	cvt.rn.f64.u32 	%fd1315, %r88;
	mul.f64 	%fd1316, %fd1315, 0d3EE0000000000000;
	cvt.rmi.f64.f64 	%fd1317, %fd1316;
	mul.f64 	%fd1318, %fd1317, 0d4100000000000000;
	sub.f64 	%fd1319, %fd1315, %fd1318;
	ld.global.u32 	%r89, [%rd21+20];
	cvt.rn.f64.u32 	%fd1320, %r89;
	mul.f64 	%fd1321, %fd1320, 0d3EE0000000000000;
	cvt.rmi.f64.f64 	%fd1322, %fd1321;
	mul.f64 	%fd1323, %fd1322, 0d4100000000000000;
	sub.f64 	%fd1324, %fd1320, %fd1323;
	mul.f64 	%fd1325, %fd1312, %fd1070;
	div.rn.f64 	%fd1326, %fd1325, 0d41EFFFF4D7600000;
	cvt.rmi.f64.f64 	%fd1327, %fd1326;
	mul.f64 	%fd1328, %fd1327, 0d41EFFFF4D7600000;
	sub.f64 	%fd1329, %fd1325, %fd1328;
	setp.lt.f64 	%p203, %fd1329, 0d0000000000000000;
	add.f64 	%fd1330, %fd1329, 0d41EFFFF4D7600000;
	selp.f64 	%fd1331, %fd1330, %fd1329, %p203;
	mul.f64 	%fd1332, %fd1314, %fd1070;
	div.rn.f64 	%fd1333, %fd1332, 0d41EFFFF4D7600000;
	cvt.rmi.f64.f64 	%fd1334, %fd1333;
	mul.f64 	%fd1335, %fd1334, 0d41EFFFF4D7600000;
	sub.f64 	%fd1336, %fd1332, %fd1335;
	setp.lt.f64 	%p204, %fd1336, 0d0000000000000000;
	add.f64 	%fd1337, %fd1336, 0d41EFFFF4D7600000;
	selp.f64 	%fd1338, %fd1337, %fd1336, %p204;
	fma.rn.f64 	%fd1339, %fd1331, 0d4100000000000000, %fd1338;
	div.rn.f64 	%fd1340, %fd1339, 0d41EFFFF4D7600000;
	cvt.rmi.f64.f64 	%fd1341, %fd1340;
	mul.f64 	%fd1342, %fd1341, 0d41EFFFF4D7600000;
	sub.f64 	%fd1343, %fd1339, %fd1342;
	setp.lt.f64 	%p205, %fd1343, 0d0000000000000000;
	add.f64 	%fd1344, %fd1343, 0d41EFFFF4D7600000;
	selp.f64 	%fd1345, %fd1344, %fd1343, %p205;
	setp.lt.f64 	%p206, %fd1345, 0d0000000000000000;
	add.f64 	%fd1346, %fd1345, 0d41EFFFF4D7600000;
	selp.f64 	%fd1347, %fd1346, %fd1345, %p206;
	mul.f64 	%fd1348, %fd1317, %fd1094;
	div.rn.f64 	%fd1349, %fd1348, 0d41EFFFF4D7600000;
	cvt.rmi.f64.f64 	%fd1350, %fd1349;
	mul.f64 	%fd1351, %fd1350, 0d41EFFFF4D7600000;
	sub.f64 	%fd1352, %fd1348, %fd1351;
	setp.lt.f64 	%p207, %fd1352, 0d0000000000000000;
	add.f64 	%fd1353, %fd1352, 0d41EFFFF4D7600000;
	selp.f64 	%fd1354, %fd1353, %fd1352, %p207;
	mul.f64 	%fd1355, %fd1319, %fd1094;
	div.rn.f64 	%fd1356, %fd1355, 0d41EFFFF4D7600000;
	cvt.rmi.f64.f64 	%fd1357, %fd1356;
	mul.f64 	%fd1358, %fd1357, 0d41EFFFF4D7600000;
	sub.f64 	%fd1359, %fd1355, %fd1358;
	setp.lt.f64 	%p208, %fd1359, 0d0000000000000000;
	add.f64 	%fd1360, %fd1359, 0d41EFFFF4D7600000;
	selp.f64 	%fd1361, %fd1360, %fd1359, %p208;
	fma.rn.f64 	%fd1362, %fd1354, 0d4100000000000000, %fd1361;
	div.rn.f64 	%fd1363, %fd1362, 0d41EFFFF4D7600000;
	cvt.rmi.f64.f64 	%fd1364, %fd1363;
	mul.f64 	%fd1365, %fd1364, 0d41EFFFF4D7600000;
	sub.f64 	%fd1366, %fd1362, %fd1365;
	setp.lt.f64 	%p209, %fd1366, 0d0000000000000000;
	add.f64 	%fd1367, %fd1366, 0d41EFFFF4D7600000;
	selp.f64 	%fd1368, %fd1367, %fd1366, %p209;
	setp.lt.f64 	%p210, %fd1368, 0d0000000000000000;
	add.f64 	%fd1369, %fd1368, 0d41EFFFF4D7600000;
	selp.f64 	%fd1370, %fd1369, %fd1368, %p210;
	add.f64 	%fd1371, %fd1347, %fd1370;
	mul.f64 	%fd1372, %fd1322, %fd1119;
	div.rn.f64 	%fd1373, %fd1372, 0d41EFFFF4D7600000;
	cvt.rmi.f64.f64 	%fd1374, %fd1373;
	mul.f64 	%fd1375, %fd1374, 0d41EFFFF4D7600000;
	sub.f64 	%fd1376, %fd1372, %fd1375;
	setp.lt.f64 	%p211, %fd1376, 0d0000000000000000;
	add.f64 	%fd1377, %fd1376, 0d41EFFFF4D7600000;
	selp.f64 	%fd1378, %fd1377, %fd1376, %p211;
	mul.f64 	%fd1379, %fd1324, %fd1119;
	div.rn.f64 	%fd1380, %fd1379, 0d41EFFFF4D7600000;
	cvt.rmi.f64.f64 	%fd1381, %fd1380;
	mul.f64 	%fd1382, %fd1381, 0d41EFFFF4D7600000;
	sub.f64 	%fd1383, %fd1379, %fd1382;
	setp.lt.f64 	%p212, %fd1383, 0d0000000000000000;
	add.f64 	%fd1384, %fd1383, 0d41EFFFF4D7600000;
	selp.f64 	%fd1385, %fd1384, %fd1383, %p212;
	fma.rn.f64 	%fd1386, %fd1378, 0d4100000000000000, %fd1385;
	div.rn.f64 	%fd1387, %fd1386, 0d41EFFFF4D7600000;
	cvt.rmi.f64.f64 	%fd1388, %fd1387;
	mul.f64 	%fd1389, %fd1388, 0d41EFFFF4D7600000;
	sub.f64 	%fd1390, %fd1386, %fd1389;
	setp.lt.f64 	%p213, %fd1390, 0d0000000000000000;
	add.f64 	%fd1391, %fd1390, 0d41EFFFF4D7600000;
	selp.f64 	%fd1392, %fd1391, %fd1390, %p213;
	setp.lt.f64 	%p214, %fd1392, 0d0000000000000000;
	add.f64 	%fd1393, %fd1392, 0d41EFFFF4D7600000;
	selp.f64 	%fd1394, %fd1393, %fd1392, %p214;
	add.f64 	%fd1395, %fd1371, %fd1394;
	div.rn.f64 	%fd1396, %fd1395, 0d41EFFFF4D7600000;
	cvt.rmi.f64.f64 	%fd1397, %fd1396;
	mul.f64 	%fd1398, %fd1397, 0d41EFFFF4D7600000;
	sub.f64 	%fd1399, %fd1395, %fd1398;
	setp.lt.f64 	%p215, %fd1399, 0d0000000000000000;
	add.f64 	%fd1400, %fd1399, 0d41EFFFF4D7600000;
	selp.f64 	%fd1401, %fd1400, %fd1399, %p215;
	mul.f64 	%fd1402, %fd1312, %fd1150;
	div.rn.f64 	%fd1403, %fd1402, 0d41EFFFF4D7600000;
	cvt.rmi.f64.f64 	%fd1404, %fd1403;
	mul.f64 	%fd1405, %fd1404, 0d41EFFFF4D7600000;
	sub.f64 	%fd1406, %fd1402, %fd1405;
	setp.lt.f64 	%p216, %fd1406, 0d0000000000000000;
	add.f64 	%fd1407, %fd1406, 0d41EFFFF4D7600000;
	selp.f64 	%fd1408, %fd1407, %fd1406, %p216;
	mul.f64 	%fd1409, %fd1314, %fd1150;
	div.rn.f64 	%fd1410, %fd1409, 0d41EFFFF4D7600000;
	cvt.rmi.f64.f64 	%fd1411, %fd1410;
	mul.f64 	%fd1412, %fd1411, 0d41EFFFF4D7600000;
	sub.f64 	%fd1413, %fd1409, %fd1412;
	setp.lt.f64 	%p217, %fd1413, 0d0000000000000000;
	add.f64 	%fd1414, %fd1413, 0d41EFFFF4D7600000;
	selp.f64 	%fd1415, %fd1414, %fd1413, %p217;
	fma.rn.f64 	%fd1416, %fd1408, 0d4100000000000000, %fd1415;
	div.rn.f64 	%fd1417, %fd1416, 0d41EFFFF4D7600000;
	cvt.rmi.f64.f64 	%fd1418, %fd1417;
	mul.f64 	%fd1419, %fd1418, 0d41EFFFF4D7600000;
	sub.f64 	%fd1420, %fd1416, %fd1419;
	setp.lt.f64 	%p218, %fd1420, 0d0000000000000000;
	add.f64 	%fd1421, %fd1420, 0d41EFFFF4D7600000;
	selp.f64 	%fd1422, %fd1421, %fd1420, %p218;
	setp.lt.f64 	%p219, %fd1422, 0d0000000000000000;
	add.f64 	%fd1423, %fd1422, 0d41EFFFF4D7600000;
	selp.f64 	%fd1424, %fd1423, %fd1422, %p219;
	mul.f64 	%fd1425, %fd1317, %fd1174;
	div.rn.f64 	%fd1426, %fd1425, 0d41EFFFF4D7600000;
	cvt.rmi.f64.f64 	%fd1427, %fd1426;
	mul.f64 	%fd1428, %fd1427, 0d41EFFFF4D7600000;
	sub.f64 	%fd1429, %fd1425, %fd1428;
	setp.lt.f64 	%p220, %fd1429, 0d0000000000000000;
	add.f64 	%fd1430, %fd1429, 0d41EFFFF4D7600000;
	selp.f64 	%fd1431, %fd1430, %fd1429, %p220;
	mul.f64 	%fd1432, %fd1319, %fd1174;
	div.rn.f64 	%fd1433, %fd1432, 0d41EFFFF4D7600000;
	cvt.rmi.f64.f64 	%fd1434, %fd1433;
	mul.f64 	%fd1435, %fd1434, 0d41EFFFF4D7600000;
	sub.f64 	%fd1436, %fd1432, %fd1435;
	setp.lt.f64 	%p221, %fd1436, 0d0000000000000000;
	add.f64 	%fd1437, %fd1436, 0d41EFFFF4D7600000;
	selp.f64 	%fd1438, %fd1437, %fd1436, %p221;
	fma.rn.f64 	%fd1439, %fd1431, 0d4100000000000000, %fd1438;
	div.rn.f64 	%fd1440, %fd1439, 0d41EFFFF4D7600000;
	cvt.rmi.f64.f64 	%fd1441, %fd1440;
	mul.f64 	%fd1442, %fd1441, 0d41EFFFF4D7600000;
	sub.f64 	%fd1443, %fd1439, %fd1442;
	setp.lt.f64 	%p222, %fd1443, 0d0000000000000000;
	add.f64 	%fd1444, %fd1443, 0d41EFFFF4D7600000;
	selp.f64 	%fd1445, %fd1444, %fd1443, %p222;
	setp.lt.f64 	%p223, %fd1445, 0d0000000000000000;
	add.f64 	%fd1446, %fd1445, 0d41EFFFF4D7600000;
	selp.f64 	%fd1447, %fd1446, %fd1445, %p223;
	add.f64 	%fd1448, %fd1424, %fd1447;
	mul.f64 	%fd1449, %fd1322, %fd1199;
	div.rn.f64 	%fd1450, %fd1449, 0d41EFFFF4D7600000;
	cvt.rmi.f64.f64 	%fd1451, %fd1450;
	mul.f64 	%fd1452, %fd1451, 0d41EFFFF4D7600000;
	sub.f64 	%fd1453, %fd1449, %fd1452;
	setp.lt.f64 	%p224, %fd1453, 0d0000000000000000;
	add.f64 	%fd1454, %fd1453, 0d41EFFFF4D7600000;
	selp.f64 	%fd1455, %fd1454, %fd1453, %p224;
	mul.f64 	%fd1456, %fd1324, %fd1199;
	div.rn.f64 	%fd1457, %fd1456, 0d41EFFFF4D7600000;
	cvt.rmi.f64.f64 	%fd1458, %fd1457;
	mul.f64 	%fd1459, %fd1458, 0d41EFFFF4D7600000;
	sub.f64 	%fd1460, %fd1456, %fd1459;
	setp.lt.f64 	%p225, %fd1460, 0d0000000000000000;
	add.f64 	%fd1461, %fd1460, 0d41EFFFF4D7600000;
	selp.f64 	%fd1462, %fd1461, %fd1460, %p225;
	fma.rn.f64 	%fd1463, %fd1455, 0d4100000000000000, %fd1462;
	div.rn.f64 	%fd1464, %fd1463, 0d41EFFFF4D7600000;
	cvt.rmi.f64.f64 	%fd1465, %fd1464;
	mul.f64 	%fd1466, %fd1465, 0d41EFFFF4D7600000;
	sub.f64 	%fd1467, %fd1463, %fd1466;
	setp.lt.f64 	%p226, %fd1467, 0d0000000000000000;
	add.f64 	%fd1468, %fd1467, 0d41EFFFF4D7600000;
	selp.f64 	%fd1469, %fd1468, %fd1467, %p226;
	setp.lt.f64 	%p227, %fd1469, 0d0000000000000000;
	add.f64 	%fd1470, %fd1469, 0d41EFFFF4D7600000;
	selp.f64 	%fd1471, %fd1470, %fd1469, %p227;
	add.f64 	%fd1472, %fd1448, %fd1471;
	div.rn.f64 	%fd1473, %fd1472, 0d41EFFFF4D7600000;
	cvt.rmi.f64.f64 	%fd1474, %fd1473;
	mul.f64 	%fd1475, %fd1474, 0d41EFFFF4D7600000;
	sub.f64 	%fd1476, %fd1472, %fd1475;
	setp.lt.f64 	%p228, %fd1476, 0d0000000000000000;
	add.f64 	%fd1477, %fd1476, 0d41EFFFF4D7600000;
	selp.f64 	%fd1478, %fd1477, %fd1476, %p228;
	mul.f64 	%fd1479, %fd1312, %fd1230;
	div.rn.f64 	%fd1480, %fd1479, 0d41EFFFF4D7600000;
	cvt.rmi.f64.f64 	%fd1481, %fd1480;
	mul.f64 	%fd1482, %fd1481, 0d41EFFFF4D7600000;
	sub.f64 	%fd1483, %fd1479, %fd1482;
	setp.lt.f64 	%p229, %fd1483, 0d0000000000000000;
	add.f64 	%fd1484, %fd1483, 0d41EFFFF4D7600000;
	selp.f64 	%fd1485, %fd1484, %fd1483, %p229;
	mul.f64 	%fd1486, %fd1314, %fd1230;
	div.rn.f64 	%fd1487, %fd1486, 0d41EFFFF4D7600000;
	cvt.rmi.f64.f64 	%fd1488, %fd1487;
	mul.f64 	%fd1489, %fd1488, 0d41EFFFF4D7600000;
	sub.f64 	%fd1490, %fd1486, %fd1489;
	setp.lt.f64 	%p230, %fd1490, 0d0000000000000000;
	add.f64 	%fd1491, %fd1490, 0d41EFFFF4D7600000;
	selp.f64 	%fd1492, %fd1491, %fd1490, %p230;
	fma.rn.f64 	%fd1493, %fd1485, 0d4100000000000000, %fd1492;
	div.rn.f64 	%fd1494, %fd1493, 0d41EFFFF4D7600000;
	cvt.rmi.f64.f64 	%fd1495, %fd1494;
	mul.f64 	%fd1496, %fd1495, 0d41EFFFF4D7600000;
	sub.f64 	%fd1497, %fd1493, %fd1496;
	setp.lt.f64 	%p231, %fd1497, 0d0000000000000000;
	add.f64 	%fd1498, %fd1497, 0d41EFFFF4D7600000;
	selp.f64 	%fd1499, %fd1498, %fd1497, %p231;
	setp.lt.f64 	%p232, %fd1499, 0d0000000000000000;
	add.f64 	%fd1500, %fd1499, 0d41EFFFF4D7600000;
	selp.f64 	%fd1501, %fd1500, %fd1499, %p232;
	mul.f64 	%fd1502, %fd1317, %fd1254;
	div.rn.f64 	%fd1503, %fd1502, 0d41EFFFF4D7600000;
	cvt.rmi.f64.f64 	%fd1504, %fd1503;
	mul.f64 	%fd1505, %fd1504, 0d41EFFFF4D7600000;
	sub.f64 	%fd1506, %fd1502, %fd1505;
	setp.lt.f64 	%p233, %fd1506, 0d0000000000000000;
	add.f64 	%fd1507, %fd1506, 0d41EFFFF4D7600000;
	selp.f64 	%fd1508, %fd1507, %fd1506, %p233;
	mul.f64 	%fd1509, %fd1319, %fd1254;
	div.rn.f64 	%fd1510, %fd1509, 0d41EFFFF4D7600000;
	cvt.rmi.f64.f64 	%fd1511, %fd1510;
	mul.f64 	%fd1512, %fd1511, 0d41EFFFF4D7600000;
	sub.f64 	%fd1513, %fd1509, %fd1512;
	setp.lt.f64 	%p234, %fd1513, 0d0000000000000000;
	add.f64 	%fd1514, %fd1513, 0d41EFFFF4D7600000;
	selp.f64 	%fd1515, %fd1514, %fd1513, %p234;
	fma.rn.f64 	%fd1516, %fd1508, 0d4100000000000000, %fd1515;
	div.rn.f64 	%fd1517, %fd1516, 0d41EFFFF4D7600000;
	cvt.rmi.f64.f64 	%fd1518, %fd1517;
	mul.f64 	%fd1519, %fd1518, 0d41EFFFF4D7600000;
	sub.f64 	%fd1520, %fd1516, %fd1519;
	setp.lt.f64 	%p235, %fd1520, 0d0000000000000000;
	add.f64 	%fd1521, %fd1520, 0d41EFFFF4D7600000;
	selp.f64 	%fd1522, %fd1521, %fd1520, %p235;
	setp.lt.f64 	%p236, %fd1522, 0d0000000000000000;
	add.f64 	%fd1523, %fd1522, 0d41EFFFF4D7600000;
	selp.f64 	%fd1524, %fd1523, %fd1522, %p236;
	add.f64 	%fd1525, %fd1501, %fd1524;
	mul.f64 	%fd1526, %fd1322, %fd1279;
	div.rn.f64 	%fd1527, %fd1526, 0d41EFFFF4D7600000;
	cvt.rmi.f64.f64 	%fd1528, %fd1527;
	mul.f64 	%fd1529, %fd1528, 0d41EFFFF4D7600000;
	sub.f64 	%fd1530, %fd1526, %fd1529;
	setp.lt.f64 	%p237, %fd1530, 0d0000000000000000;
	add.f64 	%fd1531, %fd1530, 0d41EFFFF4D7600000;
	selp.f64 	%fd1532, %fd1531, %fd1530, %p237;
	mul.f64 	%fd1533, %fd1324, %fd1279;
	div.rn.f64 	%fd1534, %fd1533, 0d41EFFFF4D7600000;
	cvt.rmi.f64.f64 	%fd1535, %fd1534;
	mul.f64 	%fd1536, %fd1535, 0d41EFFFF4D7600000;
	sub.f64 	%fd1537, %fd1533, %fd1536;
	setp.lt.f64 	%p238, %fd1537, 0d0000000000000000;
	add.f64 	%fd1538, %fd1537, 0d41EFFFF4D7600000;
	selp.f64 	%fd1539, %fd1538, %fd1537, %p238;
	fma.rn.f64 	%fd1540, %fd1532, 0d4100000000000000, %fd1539;
	div.rn.f64 	%fd1541, %fd1540, 0d41EFFFF4D7600000;
	cvt.rmi.f64.f64 	%fd1542, %fd1541;
	mul.f64 	%fd1543, %fd1542, 0d41EFFFF4D7600000;
	sub.f64 	%fd1544, %fd1540, %fd1543;
	setp.lt.f64 	%p239, %fd1544, 0d0000000000000000;
	add.f64 	%fd1545, %fd1544, 0d41EFFFF4D7600000;
	selp.f64 	%fd1546, %fd1545, %fd1544, %p239;
	setp.lt.f64 	%p240, %fd1546, 0d0000000000000000;
	add.f64 	%fd1547, %fd1546, 0d41EFFFF4D7600000;
	selp.f64 	%fd1548, %fd1547, %fd1546, %p240;
	add.f64 	%fd1549, %fd1525, %fd1548;
	div.rn.f64 	%fd1550, %fd1549, 0d41EFFFF4D7600000;
	cvt.rmi.f64.f64 	%fd1551, %fd1550;
	mul.f64 	%fd1552, %fd1551, 0d41EFFFF4D7600000;
	sub.f64 	%fd1553, %fd1549, %fd1552;
	setp.lt.f64 	%p241, %fd1553, 0d0000000000000000;
	add.f64 	%fd1554, %fd1553, 0d41EFFFF4D7600000;
	selp.f64 	%fd1555, %fd1554, %fd1553, %p241;
	ld.global.u32 	%r90, [%rd21+24];
	cvt.rn.f64.u32 	%fd1556, %r90;
	mul.f64 	%fd1557, %fd1556, 0d3EE0000000000000;
	cvt.rmi.f64.f64 	%fd1558, %fd1557;
	mul.f64 	%fd1559, %fd1558, 0d4100000000000000;
	sub.f64 	%fd1560, %fd1556, %fd1559;
	ld.global.u32 	%r91, [%rd21+28];
	cvt.rn.f64.u32 	%fd1561, %r91;
	mul.f64 	%fd1562, %fd1561, 0d3EE0000000000000;
	cvt.rmi.f64.f64 	%fd1563, %fd1562;
	mul.f64 	%fd1564, %fd1563, 0d4100000000000000;
	sub.f64 	%fd1565, %fd1561, %fd1564;
	ld.global.u32 	%r92, [%rd21+32];
	cvt.rn.f64.u32 	%fd1566, %r92;
	mul.f64 	%fd1567, %fd1566, 0d3EE0000000000000;
	cvt.rmi.f64.f64 	%fd1568, %fd1567;
	mul.f64 	%fd1569, %fd1568, 0d4100000000000000;
	sub.f64 	%fd1570, %fd1566, %fd1569;
	mul.f64 	%fd1571, %fd1558, %fd1070;
	div.rn.f64 	%fd1572, %fd1571, 0d41EFFFF4D7600000;
	cvt.rmi.f64.f64 	%fd1573, %fd1572;
	mul.f64 	%fd1574, %fd1573, 0d41EFFFF4D7600000;
	sub.f64 	%fd1575, %fd1571, %fd1574;
	setp.lt.f64 	%p242, %fd1575, 0d0000000000000000;
	add.f64 	%fd1576, %fd1575, 0d41EFFFF4D7600000;
	selp.f64 	%fd1577, %fd1576, %fd1575, %p242;
	mul.f64 	%fd1578, %fd1560, %fd1070;
	div.rn.f64 	%fd1579, %fd1578, 0d41EFFFF4D7600000;
	cvt.rmi.f64.f64 	%fd1580, %fd1579;
	mul.f64 	%fd1581, %fd1580, 0d41EFFFF4D7600000;
	sub.f64 	%fd1582, %fd1578, %fd1581;
	setp.lt.f64 	%p243, %fd1582, 0d0000000000000000;
	add.f64 	%fd1583, %fd1582, 0d41EFFFF4D7600000;
	selp.f64 	%fd1584, %fd1583, %fd1582, %p243;
	fma.rn.f64 	%fd1585, %fd1577, 0d4100000000000000, %fd1584;
	div.rn.f64 	%fd1586, %fd1585, 0d41EFFFF4D7600000;
	cvt.rmi.f64.f64 	%fd1587, %fd1586;
	mul.f64 	%fd1588, %fd1587, 0d41EFFFF4D7600000;
	sub.f64 	%fd1589, %fd1585, %fd1588;
	setp.lt.f64 	%p244, %fd1589, 0d0000000000000000;
	add.f64 	%fd1590, %fd1589, 0d41EFFFF4D7600000;
	selp.f64 	%fd1591, %fd1590, %fd1589, %p244;
	setp.lt.f64 	%p245, %fd1591, 0d0000000000000000;
	add.f64 	%fd1592, %fd1591, 0d41EFFFF4D7600000;
	selp.f64 	%fd1593, %fd1592, %fd1591, %p245;
	mul.f64 	%fd1594, %fd1563, %fd1094;
	div.rn.f64 	%fd1595, %fd1594, 0d41EFFFF4D7600000;
	cvt.rmi.f64.f64 	%fd1596, %fd1595;
	mul.f64 	%fd1597, %fd1596, 0d41EFFFF4D7600000;
	sub.f64 	%fd1598, %fd1594, %fd1597;
	setp.lt.f64 	%p246, %fd1598, 0d0000000000000000;
	add.f64 	%fd1599, %fd1598, 0d41EFFFF4D7600000;
	selp.f64 	%fd1600, %fd1599, %fd1598, %p246;
	mul.f64 	%fd1601, %fd1565, %fd1094;
	div.rn.f64 	%fd1602, %fd1601, 0d41EFFFF4D7600000;
	cvt.rmi.f64.f64 	%fd1603, %fd1602;
	mul.f64 	%fd1604, %fd1603, 0d41EFFFF4D7600000;
	sub.f64 	%fd1605, %fd1601, %fd1604;
	setp.lt.f64 	%p247, %fd1605, 0d0000000000000000;
	add.f64 	%fd1606, %fd1605, 0d41EFFFF4D7600000;
	selp.f64 	%fd1607, %fd1606, %fd1605, %p247;
	fma.rn.f64 	%fd1608, %fd1600, 0d4100000000000000, %fd1607;
	div.rn.f64 	%fd1609, %fd1608, 0d41EFFFF4D7600000;
	cvt.rmi.f64.f64 	%fd1610, %fd1609;
	mul.f64 	%fd1611, %fd1610, 0d41EFFFF4D7600000;
	sub.f64 	%fd1612, %fd1608, %fd1611;
	setp.lt.f64 	%p248, %fd1612, 0d0000000000000000;
	add.f64 	%fd1613, %fd1612, 0d41EFFFF4D7600000;
	selp.f64 	%fd1614, %fd1613, %fd1612, %p248;
	setp.lt.f64 	%p249, %fd1614, 0d0000000000000000;
	add.f64 	%fd1615, %fd1614, 0d41EFFFF4D7600000;
	selp.f64 	%fd1616, %fd1615, %fd1614, %p249;
	add.f64 	%fd1617, %fd1593, %fd1616;
	mul.f64 	%fd1618, %fd1568, %fd1119;
	div.rn.f64 	%fd1619, %fd1618, 0d41EFFFF4D7600000;
	cvt.rmi.f64.f64 	%fd1620, %fd1619;
	mul.f64 	%fd1621, %fd1620, 0d41EFFFF4D7600000;
	sub.f64 	%fd1622, %fd1618, %fd1621;
	setp.lt.f64 	%p250, %fd1622, 0d0000000000000000;
	add.f64 	%fd1623, %fd1622, 0d41EFFFF4D7600000;
	selp.f64 	%fd1624, %fd1623, %fd1622, %p250;
	mul.f64 	%fd1625, %fd1570, %fd1119;
	div.rn.f64 	%fd1626, %fd1625, 0d41EFFFF4D7600000;
	cvt.rmi.f64.f64 	%fd1627, %fd1626;
	mul.f64 	%fd1628, %fd1627, 0d41EFFFF4D7600000;
	sub.f64 	%fd1629, %fd1625, %fd1628;
	setp.lt.f64 	%p251, %fd1629, 0d0000000000000000;
	add.f64 	%fd1630, %fd1629, 0d41EFFFF4D7600000;
	selp.f64 	%fd1631, %fd1630, %fd1629, %p251;
	fma.rn.f64 	%fd1632, %fd1624, 0d4100000000000000, %fd1631;
	div.rn.f64 	%fd1633, %fd1632, 0d41EFFFF4D7600000;
	cvt.rmi.f64.f64 	%fd1634, %fd1633;
	mul.f64 	%fd1635, %fd1634, 0d41EFFFF4D7600000;
	sub.f64 	%fd1636, %fd1632, %fd1635;
	setp.lt.f64 	%p252, %fd1636, 0d0000000000000000;
	add.f64 	%fd1637, %fd1636, 0d41EFFFF4D7600000;
	selp.f64 	%fd1638, %fd1637, %fd1636, %p252;
	setp.lt.f64 	%p253, %fd1638, 0d0000000000000000;
	add.f64 	%fd1639, %fd1638, 0d41EFFFF4D7600000;
	selp.f64 	%fd1640, %fd1639, %fd1638, %p253;
	add.f64 	%fd1641, %fd1617, %fd1640;
	div.rn.f64 	%fd1642, %fd1641, 0d41EFFFF4D7600000;
	cvt.rmi.f64.f64 	%fd1643, %fd1642;
	mul.f64 	%fd1644, %fd1643, 0d41EFFFF4D7600000;
	sub.f64 	%fd1645, %fd1641, %fd1644;
	setp.lt.f64 	%p254, %fd1645, 0d0000000000000000;
	add.f64 	%fd1646, %fd1645, 0d41EFFFF4D7600000;
	selp.f64 	%fd1647, %fd1646, %fd1645, %p254;
	mul.f64 	%fd1648, %fd1558, %fd1150;
	div.rn.f64 	%fd1649, %fd1648, 0d41EFFFF4D7600000;
	cvt.rmi.f64.f64 	%fd1650, %fd1649;
	mul.f64 	%fd1651, %fd1650, 0d41EFFFF4D7600000;
	sub.f64 	%fd1652, %fd1648, %fd1651;
	setp.lt.f64 	%p255, %fd1652, 0d0000000000000000;
	add.f64 	%fd1653, %fd1652, 0d41EFFFF4D7600000;
	selp.f64 	%fd1654, %fd1653, %fd1652, %p255;
	mul.f64 	%fd1655, %fd1560, %fd1150;
	div.rn.f64 	%fd1656, %fd1655, 0d41EFFFF4D7600000;
	cvt.rmi.f64.f64 	%fd1657, %fd1656;
	mul.f64 	%fd1658, %fd1657, 0d41EFFFF4D7600000;
	sub.f64 	%fd1659, %fd1655, %fd1658;
	setp.lt.f64 	%p256, %fd1659, 0d0000000000000000;
	add.f64 	%fd1660, %fd1659, 0d41EFFFF4D7600000;
	selp.f64 	%fd1661, %fd1660, %fd1659, %p256;
	fma.rn.f64 	%fd1662, %fd1654, 0d4100000000000000, %fd1661;
	div.rn.f64 	%fd1663, %fd1662, 0d41EFFFF4D7600000;
	cvt.rmi.f64.f64 	%fd1664, %fd1663;
	mul.f64 	%fd1665, %fd1664, 0d41EFFFF4D7600000;
	sub.f64 	%fd1666, %fd1662, %fd1665;
	setp.lt.f64 	%p257, %fd1666, 0d0000000000000000;
	add.f64 	%fd1667, %fd1666, 0d41EFFFF4D7600000;
	selp.f64 	%fd1668, %fd1667, %fd1666, %p257;
	setp.lt.f64 	%p258, %fd1668, 0d0000000000000000;
	add.f64 	%fd1669, %fd1668, 0d41EFFFF4D7600000;
	selp.f64 	%fd1670, %fd1669, %fd1668, %p258;
	mul.f64 	%fd1671, %fd1563, %fd1174;
	div.rn.f64 	%fd1672, %fd1671, 0d41EFFFF4D7600000;
	cvt.rmi.f64.f64 	%fd1673, %fd1672;
	mul.f64 	%fd1674, %fd1673, 0d41EFFFF4D7600000;
	sub.f64 	%fd1675, %fd1671, %fd1674;
	setp.lt.f64 	%p259, %fd1675, 0d0000000000000000;
	add.f64 	%fd1676, %fd1675, 0d41EFFFF4D7600000;
	selp.f64 	%fd1677, %fd1676, %fd1675, %p259;
	mul.f64 	%fd1678, %fd1565, %fd1174;
	div.rn.f64 	%fd1679, %fd1678, 0d41EFFFF4D7600000;
	cvt.rmi.f64.f64 	%fd1680, %fd1679;
	mul.f64 	%fd1681, %fd1680, 0d41EFFFF4D7600000;
	sub.f64 	%fd1682, %fd1678, %fd1681;
	setp.lt.f64 	%p260, %fd1682, 0d0000000000000000;
	add.f64 	%fd1683, %fd1682, 0d41EFFFF4D7600000;
	selp.f64 	%fd1684, %fd1683, %fd1682, %p260;
	fma.rn.f64 	%fd1685, %fd1677, 0d4100000000000000, %fd1684;
	div.rn.f64 	%fd1686, %fd1685, 0d41EFFFF4D7600000;
	cvt.rmi.f64.f64 	%fd1687, %fd1686;
	mul.f64 	%fd1688, %fd1687, 0d41EFFFF4D7600000;
	sub.f64 	%fd1689, %fd1685, %fd1688;
	setp.lt.f64 	%p261, %fd1689, 0d0000000000000000;
	add.f64 	%fd1690, %fd1689, 0d41EFFFF4D7600000;
	selp.f64 	%fd1691, %fd1690, %fd1689, %p261;
	setp.lt.f64 	%p262, %fd1691, 0d0000000000000000;
	add.f64 	%fd1692, %fd1691, 0d41EFFFF4D7600000;
	selp.f64 	%fd1693, %fd1692, %fd1691, %p262;
	add.f64 	%fd1694, %fd1670, %fd1693;
	mul.f64 	%fd1695, %fd1568, %fd1199;
	div.rn.f64 	%fd1696, %fd1695, 0d41EFFFF4D7600000;
	cvt.rmi.f64.f64 	%fd1697, %fd1696;
	mul.f64 	%fd1698, %fd1697, 0d41EFFFF4D7600000;
	sub.f64 	%fd1699, %fd1695, %fd1698;
	setp.lt.f64 	%p263, %fd1699, 0d0000000000000000;
	add.f64 	%fd1700, %fd1699, 0d41EFFFF4D7600000;
	selp.f64 	%fd1701, %fd1700, %fd1699, %p263;
	mul.f64 	%fd1702, %fd1570, %fd1199;
	div.rn.f64 	%fd1703, %fd1702, 0d41EFFFF4D7600000;
	cvt.rmi.f64.f64 	%fd1704, %fd1703;
	mul.f64 	%fd1705, %fd1704, 0d41EFFFF4D7600000;
	sub.f64 	%fd1706, %fd1702, %fd1705;
	setp.lt.f64 	%p264, %fd1706, 0d0000000000000000;
	add.f64 	%fd1707, %fd1706, 0d41EFFFF4D7600000;
	selp.f64 	%fd1708, %fd1707, %fd1706, %p264;
	fma.rn.f64 	%fd1709, %fd1701, 0d4100000000000000, %fd1708;
	div.rn.f64 	%fd1710, %fd1709, 0d41EFFFF4D7600000;
	cvt.rmi.f64.f64 	%fd1711, %fd1710;
	mul.f64 	%fd1712, %fd1711, 0d41EFFFF4D7600000;
	sub.f64 	%fd1713, %fd1709, %fd1712;
	setp.lt.f64 	%p265, %fd1713, 0d0000000000000000;
	add.f64 	%fd1714, %fd1713, 0d41EFFFF4D7600000;
	selp.f64 	%fd1715, %fd1714, %fd1713, %p265;
	setp.lt.f64 	%p266, %fd1715, 0d0000000000000000;
	add.f64 	%fd1716, %fd1715, 0d41EFFFF4D7600000;
	selp.f64 	%fd1717, %fd1716, %fd1715, %p266;
	add.f64 	%fd1718, %fd1694, %fd1717;
	div.rn.f64 	%fd1719, %fd1718, 0d41EFFFF4D7600000;
	cvt.rmi.f64.f64 	%fd1720, %fd1719;
	mul.f64 	%fd1721, %fd1720, 0d41EFFFF4D7600000;
	sub.f64 	%fd1722, %fd1718, %fd1721;
	setp.lt.f64 	%p267, %fd1722, 0d0000000000000000;
	add.f64 	%fd1723, %fd1722, 0d41EFFFF4D7600000;
	selp.f64 	%fd1724, %fd1723, %fd1722, %p267;
	mul.f64 	%fd1725, %fd1558, %fd1230;
	div.rn.f64 	%fd1726, %fd1725, 0d41EFFFF4D7600000;
	cvt.rmi.f64.f64 	%fd1727, %fd1726;
	mul.f64 	%fd1728, %fd1727, 0d41EFFFF4D7600000;
	sub.f64 	%fd1729, %fd1725, %fd1728;
	setp.lt.f64 	%p268, %fd1729, 0d0000000000000000;
	add.f64 	%fd1730, %fd1729, 0d41EFFFF4D7600000;
	selp.f64 	%fd1731, %fd1730, %fd1729, %p268;
	mul.f64 	%fd1732, %fd1560, %fd1230;
	div.rn.f64 	%fd1733, %fd1732, 0d41EFFFF4D7600000;
	cvt.rmi.f64.f64 	%fd1734, %fd1733;
	mul.f64 	%fd1735, %fd1734, 0d41EFFFF4D7600000;
	sub.f64 	%fd1736, %fd1732, %fd1735;
	setp.lt.f64 	%p269, %fd1736, 0d0000000000000000;
	add.f64 	%fd1737, %fd1736, 0d41EFFFF4D7600000;
	selp.f64 	%fd1738, %fd1737, %fd1736, %p269;
	fma.rn.f64 	%fd1739, %fd1731, 0d4100000000000000, %fd1738;
	div.rn.f64 	%fd1740, %fd1739, 0d41EFFFF4D7600000;
	cvt.rmi.f64.f64 	%fd1741, %fd1740;
	mul.f64 	%fd1742, %fd1741, 0d41EFFFF4D7600000;
	sub.f64 	%fd1743, %fd1739, %fd1742;
	setp.lt.f64 	%p270, %fd1743, 0d0000000000000000;
	add.f64 	%fd1744, %fd1743, 0d41EFFFF4D7600000;
	selp.f64 	%fd1745, %fd1744, %fd1743, %p270;
	setp.lt.f64 	%p271, %fd1745, 0d0000000000000000;
	add.f64 	%fd1746, %fd1745, 0d41EFFFF4D7600000;
	selp.f64 	%fd1747, %fd1746, %fd1745, %p271;
	mul.f64 	%fd1748, %fd1563, %fd1254;
	div.rn.f64 	%fd1749, %fd1748, 0d41EFFFF4D7600000;
	cvt.rmi.f64.f64 	%fd1750, %fd1749;
	mul.f64 	%fd1751, %fd1750, 0d41EFFFF4D7600000;
	sub.f64 	%fd1752, %fd1748, %fd1751;
	setp.lt.f64 	%p272, %fd1752, 0d0000000000000000;
	add.f64 	%fd1753, %fd1752, 0d41EFFFF4D7600000;
	selp.f64 	%fd1754, %fd1753, %fd1752, %p272;
	mul.f64 	%fd1755, %fd1565, %fd1254;
	div.rn.f64 	%fd1756, %fd1755, 0d41EFFFF4D7600000;
	cvt.rmi.f64.f64 	%fd1757, %fd1756;
	mul.f64 	%fd1758, %fd1757, 0d41EFFFF4D7600000;
	sub.f64 	%fd1759, %fd1755, %fd1758;
	setp.lt.f64 	%p273, %fd1759, 0d0000000000000000;
	add.f64 	%fd1760, %fd1759, 0d41EFFFF4D7600000;
	selp.f64 	%fd1761, %fd1760, %fd1759, %p273;
	fma.rn.f64 	%fd1762, %fd1754, 0d4100000000000000, %fd1761;
	div.rn.f64 	%fd1763, %fd1762, 0d41EFFFF4D7600000;
	cvt.rmi.f64.f64 	%fd1764, %fd1763;
	mul.f64 	%fd1765, %fd1764, 0d41EFFFF4D7600000;
	sub.f64 	%fd1766, %fd1762, %fd1765;
	setp.lt.f64 	%p274, %fd1766, 0d0000000000000000;
	add.f64 	%fd1767, %fd1766, 0d41EFFFF4D7600000;
	selp.f64 	%fd1768, %fd1767, %fd1766, %p274;
	setp.lt.f64 	%p275, %fd1768, 0d0000000000000000;
	add.f64 	%fd1769, %fd1768, 0d41EFFFF4D7600000;
	selp.f64 	%fd1770, %fd1769, %fd1768, %p275;
	add.f64 	%fd1771, %fd1747, %fd1770;
	mul.f64 	%fd1772, %fd1568, %fd1279;
	div.rn.f64 	%fd1773, %fd1772, 0d41EFFFF4D7600000;
	cvt.rmi.f64.f64 	%fd1774, %fd1773;
	mul.f64 	%fd1775, %fd1774, 0d41EFFFF4D7600000;
	sub.f64 	%fd1776, %fd1772, %fd1775;
	setp.lt.f64 	%p276, %fd1776, 0d0000000000000000;
	add.f64 	%fd1777, %fd1776, 0d41EFFFF4D7600000;
	selp.f64 	%fd1778, %fd1777, %fd1776, %p276;
	mul.f64 	%fd1779, %fd1570, %fd1279;
	div.rn.f64 	%fd1780, %fd1779, 0d41EFFFF4D7600000;
	cvt.rmi.f64.f64 	%fd1781, %fd1780;
	mul.f64 	%fd1782, %fd1781, 0d41EFFFF4D7600000;
	sub.f64 	%fd1783, %fd1779, %fd1782;
	setp.lt.f64 	%p277, %fd1783, 0d0000000000000000;
	add.f64 	%fd1784, %fd1783, 0d41EFFFF4D7600000;
	selp.f64 	%fd1785, %fd1784, %fd1783, %p277;
	fma.rn.f64 	%fd1786, %fd1778, 0d4100000000000000, %fd1785;
	div.rn.f64 	%fd1787, %fd1786, 0d41EFFFF4D7600000;
	cvt.rmi.f64.f64 	%fd1788, %fd1787;
	mul.f64 	%fd1789, %fd1788, 0d41EFFFF4D7600000;
	sub.f64 	%fd1790, %fd1786, %fd1789;
	setp.lt.f64 	%p278, %fd1790, 0d0000000000000000;
	add.f64 	%fd1791, %fd1790, 0d41EFFFF4D7600000;
	selp.f64 	%fd1792, %fd1791, %fd1790, %p278;
	setp.lt.f64 	%p279, %fd1792, 0d0000000000000000;
	add.f64 	%fd1793, %fd1792, 0d41EFFFF4D7600000;
	selp.f64 	%fd1794, %fd1793, %fd1792, %p279;
	add.f64 	%fd1795, %fd1771, %fd1794;
	div.rn.f64 	%fd1796, %fd1795, 0d41EFFFF4D7600000;
	cvt.rmi.f64.f64 	%fd1797, %fd1796;
	mul.f64 	%fd1798, %fd1797, 0d41EFFFF4D7600000;
	sub.f64 	%fd1799, %fd1795, %fd1798;
	setp.lt.f64 	%p280, %fd1799, 0d0000000000000000;
	add.f64 	%fd1800, %fd1799, 0d41EFFFF4D7600000;
	selp.f64 	%fd1801, %fd1800, %fd1799, %p280;
	cvt.rzi.u32.f64 	%r144, %fd1149;
	cvt.rzi.u32.f64 	%r143, %fd1229;
	cvt.rzi.u32.f64 	%r142, %fd1309;
	cvt.rzi.u32.f64 	%r141, %fd1401;
	cvt.rzi.u32.f64 	%r140, %fd1478;
	cvt.rzi.u32.f64 	%r139, %fd1555;
	cvt.rzi.u32.f64 	%r138, %fd1647;
	cvt.rzi.u32.f64 	%r137, %fd1724;
	cvt.rzi.u32.f64 	%r136, %fd1801;
$L__BB2_10:
	add.s32 	%r135, %r135, 1;
	shr.u64 	%rd6, %rd29, 1;
	setp.gt.u64 	%p281, %rd29, 1;
	mov.u64 	%rd29, %rd6;
	@%p281 bra 	$L__BB2_8;
	cvt.rn.f64.u32 	%fd2212, %r144;
	cvt.rn.f64.u32 	%fd2211, %r143;
	cvt.rn.f64.u32 	%fd2210, %r142;
	cvt.rn.f64.u32 	%fd2209, %r141;
	cvt.rn.f64.u32 	%fd2208, %r140;
	cvt.rn.f64.u32 	%fd2207, %r139;
	cvt.rn.f64.u32 	%fd2206, %r138;
	cvt.rn.f64.u32 	%fd2205, %r137;
	cvt.rn.f64.u32 	%fd2204, %r136;
$L__BB2_12:
	ld.param.u64 	%rd27, [_Z12setup_kernelP19curandStateMRG32k3a_param_0];
	mul.f64 	%fd1802, %fd2212, 0d3EE0000000000000;
	cvt.rmi.f64.f64 	%fd1803, %fd1802;
	mul.f64 	%fd1804, %fd1803, 0d4100000000000000;
	sub.f64 	%fd1805, %fd2212, %fd1804;
	mul.f64 	%fd1806, %fd1803, 0d40C81C8000000000;
	div.rn.f64 	%fd1807, %fd1806, 0d41EFFFF4D7600000;
	cvt.rmi.f64.f64 	%fd1808, %fd1807;
	mul.f64 	%fd1809, %fd1808, 0d41EFFFF4D7600000;
	sub.f64 	%fd1810, %fd1806, %fd1809;
	setp.lt.f64 	%p282, %fd1810, 0d0000000000000000;
	add.f64 	%fd1811, %fd1810, 0d41EFFFF4D7600000;
	selp.f64 	%fd1812, %fd1811, %fd1810, %p282;
	mul.f64 	%fd1813, %fd1805, 0d40C81C8000000000;
	div.rn.f64 	%fd1814, %fd1813, 0d41EFFFF4D7600000;
	cvt.rmi.f64.f64 	%fd1815, %fd1814;
	mul.f64 	%fd1816, %fd1815, 0d41EFFFF4D7600000;
	sub.f64 	%fd1817, %fd1813, %fd1816;
	setp.lt.f64 	%p283, %fd1817, 0d0000000000000000;
	add.f64 	%fd1818, %fd1817, 0d41EFFFF4D7600000;
	selp.f64 	%fd1819, %fd1818, %fd1817, %p283;
	fma.rn.f64 	%fd1820, %fd1812, 0d4100000000000000, %fd1819;
	div.rn.f64 	%fd1821, %fd1820, 0d41EFFFF4D7600000;
	cvt.rmi.f64.f64 	%fd1822, %fd1821;
	mul.f64 	%fd1823, %fd1822, 0d41EFFFF4D7600000;
	sub.f64 	%fd1824, %fd1820, %fd1823;
	setp.lt.f64 	%p284, %fd1824, 0d0000000000000000;
	add.f64 	%fd1825, %fd1824, 0d41EFFFF4D7600000;
	selp.f64 	%fd1826, %fd1825, %fd1824, %p284;
	setp.lt.f64 	%p285, %fd1826, 0d0000000000000000;
	add.f64 	%fd1827, %fd1826, 0d41EFFFF4D7600000;
	selp.f64 	%fd1828, %fd1827, %fd1826, %p285;
	mul.f64 	%fd1829, %fd2211, 0d3EE0000000000000;
	cvt.rmi.f64.f64 	%fd1830, %fd1829;
	mul.f64 	%fd1831, %fd1830, 0d4100000000000000;
	sub.f64 	%fd1832, %fd2211, %fd1831;
	mul.f64 	%fd1833, %fd1830, 0d40C81C8000000000;
	div.rn.f64 	%fd1834, %fd1833, 0d41EFFFF4D7600000;
	cvt.rmi.f64.f64 	%fd1835, %fd1834;
	mul.f64 	%fd1836, %fd1835, 0d41EFFFF4D7600000;
	sub.f64 	%fd1837, %fd1833, %fd1836;
	setp.lt.f64 	%p286, %fd1837, 0d0000000000000000;
	add.f64 	%fd1838, %fd1837, 0d41EFFFF4D7600000;
	selp.f64 	%fd1839, %fd1838, %fd1837, %p286;
	mul.f64 	%fd1840, %fd1832, 0d40C81C8000000000;
	div.rn.f64 	%fd1841, %fd1840, 0d41EFFFF4D7600000;
	cvt.rmi.f64.f64 	%fd1842, %fd1841;
	mul.f64 	%fd1843, %fd1842, 0d41EFFFF4D7600000;
	sub.f64 	%fd1844, %fd1840, %fd1843;
	setp.lt.f64 	%p287, %fd1844, 0d0000000000000000;
	add.f64 	%fd1845, %fd1844, 0d41EFFFF4D7600000;
	selp.f64 	%fd1846, %fd1845, %fd1844, %p287;
	fma.rn.f64 	%fd1847, %fd1839, 0d4100000000000000, %fd1846;
	div.rn.f64 	%fd1848, %fd1847, 0d41EFFFF4D7600000;
	cvt.rmi.f64.f64 	%fd1849, %fd1848;
	mul.f64 	%fd1850, %fd1849, 0d41EFFFF4D7600000;
	sub.f64 	%fd1851, %fd1847, %fd1850;
	setp.lt.f64 	%p288, %fd1851, 0d0000000000000000;
	add.f64 	%fd1852, %fd1851, 0d41EFFFF4D7600000;
	selp.f64 	%fd1853, %fd1852, %fd1851, %p288;
	setp.lt.f64 	%p289, %fd1853, 0d0000000000000000;
	add.f64 	%fd1854, %fd1853, 0d41EFFFF4D7600000;
	selp.f64 	%fd1855, %fd1854, %fd1853, %p289;
	add.f64 	%fd1856, %fd1828, %fd1855;
	mul.f64 	%fd1857, %fd2210, 0d3EE0000000000000;
	cvt.rmi.f64.f64 	%fd1858, %fd1857;
	mul.f64 	%fd1859, %fd1858, 0d4100000000000000;
	sub.f64 	%fd1860, %fd2210, %fd1859;
	mul.f64 	%fd1861, %fd1858, 0d40C81C8000000000;
	div.rn.f64 	%fd1862, %fd1861, 0d41EFFFF4D7600000;
	cvt.rmi.f64.f64 	%fd1863, %fd1862;
	mul.f64 	%fd1864, %fd1863, 0d41EFFFF4D7600000;
	sub.f64 	%fd1865, %fd1861, %fd1864;
	setp.lt.f64 	%p290, %fd1865, 0d0000000000000000;
	add.f64 	%fd1866, %fd1865, 0d41EFFFF4D7600000;
	selp.f64 	%fd1867, %fd1866, %fd1865, %p290;
	mul.f64 	%fd1868, %fd1860, 0d40C81C8000000000;
	div.rn.f64 	%fd1869, %fd1868, 0d41EFFFF4D7600000;
	cvt.rmi.f64.f64 	%fd1870, %fd1869;
	mul.f64 	%fd1871, %fd1870, 0d41EFFFF4D7600000;
	sub.f64 	%fd1872, %fd1868, %fd1871;
	setp.lt.f64 	%p291, %fd1872, 0d0000000000000000;
	add.f64 	%fd1873, %fd1872, 0d41EFFFF4D7600000;
	selp.f64 	%fd1874, %fd1873, %fd1872, %p291;
	fma.rn.f64 	%fd1875, %fd1867, 0d4100000000000000, %fd1874;
	div.rn.f64 	%fd1876, %fd1875, 0d41EFFFF4D7600000;
	cvt.rmi.f64.f64 	%fd1877, %fd1876;
	mul.f64 	%fd1878, %fd1877, 0d41EFFFF4D7600000;
	sub.f64 	%fd1879, %fd1875, %fd1878;
	setp.lt.f64 	%p292, %fd1879, 0d0000000000000000;
	add.f64 	%fd1880, %fd1879, 0d41EFFFF4D7600000;
	selp.f64 	%fd1881, %fd1880, %fd1879, %p292;
	setp.lt.f64 	%p293, %fd1881, 0d0000000000000000;
	add.f64 	%fd1882, %fd1881, 0d41EFFFF4D7600000;
	selp.f64 	%fd1883, %fd1882, %fd1881, %p293;
	add.f64 	%fd1884, %fd1856, %fd1883;
	div.rn.f64 	%fd1885, %fd1884, 0d41EFFFF4D7600000;
	cvt.rmi.f64.f64 	%fd1886, %fd1885;
	mul.f64 	%fd1887, %fd1886, 0d41EFFFF4D7600000;
	sub.f64 	%fd1888, %fd1884, %fd1887;
	setp.lt.f64 	%p294, %fd1888, 0d0000000000000000;
	add.f64 	%fd1889, %fd1888, 0d41EFFFF4D7600000;
	selp.f64 	%fd1890, %fd1889, %fd1888, %p294;
	mul.f64 	%fd1891, %fd2209, 0d3EE0000000000000;
	cvt.rmi.f64.f64 	%fd1892, %fd1891;
	mul.f64 	%fd1893, %fd1892, 0d4100000000000000;
	sub.f64 	%fd1894, %fd2209, %fd1893;
	mul.f64 	%fd1895, %fd1892, 0d40C81C8000000000;
	div.rn.f64 	%fd1896, %fd1895, 0d41EFFFF4D7600000;
	cvt.rmi.f64.f64 	%fd1897, %fd1896;
	mul.f64 	%fd1898, %fd1897, 0d41EFFFF4D7600000;
	sub.f64 	%fd1899, %fd1895, %fd1898;
	setp.lt.f64 	%p295, %fd1899, 0d0000000000000000;
	add.f64 	%fd1900, %fd1899, 0d41EFFFF4D7600000;
	selp.f64 	%fd1901, %fd1900, %fd1899, %p295;
	mul.f64 	%fd1902, %fd1894, 0d40C81C8000000000;
	div.rn.f64 	%fd1903, %fd1902, 0d41EFFFF4D7600000;
	cvt.rmi.f64.f64 	%fd1904, %fd1903;
	mul.f64 	%fd1905, %fd1904, 0d41EFFFF4D7600000;
	sub.f64 	%fd1906, %fd1902, %fd1905;
	setp.lt.f64 	%p296, %fd1906, 0d0000000000000000;
	add.f64 	%fd1907, %fd1906, 0d41EFFFF4D7600000;
	selp.f64 	%fd1908, %fd1907, %fd1906, %p296;
	fma.rn.f64 	%fd1909, %fd1901, 0d4100000000000000, %fd1908;
	div.rn.f64 	%fd1910, %fd1909, 0d41EFFFF4D7600000;
	cvt.rmi.f64.f64 	%fd1911, %fd1910;
	mul.f64 	%fd1912, %fd1911, 0d41EFFFF4D7600000;
	sub.f64 	%fd1913, %fd1909, %fd1912;
	setp.lt.f64 	%p297, %fd1913, 0d0000000000000000;
	add.f64 	%fd1914, %fd1913, 0d41EFFFF4D7600000;
	selp.f64 	%fd1915, %fd1914, %fd1913, %p297;
	setp.lt.f64 	%p298, %fd1915, 0d0000000000000000;
	add.f64 	%fd1916, %fd1915, 0d41EFFFF4D7600000;
	selp.f64 	%fd1917, %fd1916, %fd1915, %p298;
	mul.f64 	%fd1918, %fd2208, 0d3EE0000000000000;
	cvt.rmi.f64.f64 	%fd1919, %fd1918;
	mul.f64 	%fd1920, %fd1919, 0d4100000000000000;
	sub.f64 	%fd1921, %fd2208, %fd1920;
	mul.f64 	%fd1922, %fd1919, 0d40C81C8000000000;
	div.rn.f64 	%fd1923, %fd1922, 0d41EFFFF4D7600000;
	cvt.rmi.f64.f64 	%fd1924, %fd1923;
	mul.f64 	%fd1925, %fd1924, 0d41EFFFF4D7600000;
	sub.f64 	%fd1926, %fd1922, %fd1925;
	setp.lt.f64 	%p299, %fd1926, 0d0000000000000000;
	add.f64 	%fd1927, %fd1926, 0d41EFFFF4D7600000;
	selp.f64 	%fd1928, %fd1927, %fd1926, %p299;
	mul.f64 	%fd1929, %fd1921, 0d40C81C8000000000;
	div.rn.f64 	%fd1930, %fd1929, 0d41EFFFF4D7600000;
	cvt.rmi.f64.f64 	%fd1931, %fd1930;
	mul.f64 	%fd1932, %fd1931, 0d41EFFFF4D7600000;
	sub.f64 	%fd1933, %fd1929, %fd1932;
	setp.lt.f64 	%p300, %fd1933, 0d0000000000000000;
	add.f64 	%fd1934, %fd1933, 0d41EFFFF4D7600000;
	selp.f64 	%fd1935, %fd1934, %fd1933, %p300;
	fma.rn.f64 	%fd1936, %fd1928, 0d4100000000000000, %fd1935;
	div.rn.f64 	%fd1937, %fd1936, 0d41EFFFF4D7600000;
	cvt.rmi.f64.f64 	%fd1938, %fd1937;
	mul.f64 	%fd1939, %fd1938, 0d41EFFFF4D7600000;
	sub.f64 	%fd1940, %fd1936, %fd1939;
	setp.lt.f64 	%p301, %fd1940, 0d0000000000000000;
	add.f64 	%fd1941, %fd1940, 0d41EFFFF4D7600000;
	selp.f64 	%fd1942, %fd1941, %fd1940, %p301;
	setp.lt.f64 	%p302, %fd1942, 0d0000000000000000;
	add.f64 	%fd1943, %fd1942, 0d41EFFFF4D7600000;
	selp.f64 	%fd1944, %fd1943, %fd1942, %p302;
	add.f64 	%fd1945, %fd1917, %fd1944;
	mul.f64 	%fd1946, %fd2207, 0d3EE0000000000000;
	cvt.rmi.f64.f64 	%fd1947, %fd1946;
	mul.f64 	%fd1948, %fd1947, 0d4100000000000000;
	sub.f64 	%fd1949, %fd2207, %fd1948;
	mul.f64 	%fd1950, %fd1947, 0d40C81C8000000000;
	div.rn.f64 	%fd1951, %fd1950, 0d41EFFFF4D7600000;
	cvt.rmi.f64.f64 	%fd1952, %fd1951;
	mul.f64 	%fd1953, %fd1952, 0d41EFFFF4D7600000;
	sub.f64 	%fd1954, %fd1950, %fd1953;
	setp.lt.f64 	%p303, %fd1954, 0d0000000000000000;
	add.f64 	%fd1955, %fd1954, 0d41EFFFF4D7600000;
	selp.f64 	%fd1956, %fd1955, %fd1954, %p303;
	mul.f64 	%fd1957, %fd1949, 0d40C81C8000000000;
	div.rn.f64 	%fd1958, %fd1957, 0d41EFFFF4D7600000;
	cvt.rmi.f64.f64 	%fd1959, %fd1958;
	mul.f64 	%fd1960, %fd1959, 0d41EFFFF4D7600000;
	sub.f64 	%fd1961, %fd1957, %fd1960;
	setp.lt.f64 	%p304, %fd1961, 0d0000000000000000;
	add.f64 	%fd1962, %fd1961, 0d41EFFFF4D7600000;
	selp.f64 	%fd1963, %fd1962, %fd1961, %p304;
	fma.rn.f64 	%fd1964, %fd1956, 0d4100000000000000, %fd1963;
	div.rn.f64 	%fd1965, %fd1964, 0d41EFFFF4D7600000;
	cvt.rmi.f64.f64 	%fd1966, %fd1965;
	mul.f64 	%fd1967, %fd1966, 0d41EFFFF4D7600000;
	sub.f64 	%fd1968, %fd1964, %fd1967;
	setp.lt.f64 	%p305, %fd1968, 0d0000000000000000;
	add.f64 	%fd1969, %fd1968, 0d41EFFFF4D7600000;
	selp.f64 	%fd1970, %fd1969, %fd1968, %p305;
	setp.lt.f64 	%p306, %fd1970, 0d0000000000000000;
	add.f64 	%fd1971, %fd1970, 0d41EFFFF4D7600000;
	selp.f64 	%fd1972, %fd1971, %fd1970, %p306;
	add.f64 	%fd1973, %fd1945, %fd1972;
	div.rn.f64 	%fd1974, %fd1973, 0d41EFFFF4D7600000;
	cvt.rmi.f64.f64 	%fd1975, %fd1974;
	mul.f64 	%fd1976, %fd1975, 0d41EFFFF4D7600000;
	sub.f64 	%fd1977, %fd1973, %fd1976;
	setp.lt.f64 	%p307, %fd1977, 0d0000000000000000;
	add.f64 	%fd1978, %fd1977, 0d41EFFFF4D7600000;
	selp.f64 	%fd1979, %fd1978, %fd1977, %p307;
	mul.f64 	%fd1980, %fd2206, 0d3EE0000000000000;
	cvt.rmi.f64.f64 	%fd1981, %fd1980;
	mul.f64 	%fd1982, %fd1981, 0d4100000000000000;
	sub.f64 	%fd1983, %fd2206, %fd1982;
	mul.f64 	%fd1984, %fd1981, 0d40C81C8000000000;
	div.rn.f64 	%fd1985, %fd1984, 0d41EFFFF4D7600000;
	cvt.rmi.f64.f64 	%fd1986, %fd1985;
	mul.f64 	%fd1987, %fd1986, 0d41EFFFF4D7600000;
	sub.f64 	%fd1988, %fd1984, %fd1987;
	setp.lt.f64 	%p308, %fd1988, 0d0000000000000000;
	add.f64 	%fd1989, %fd1988, 0d41EFFFF4D7600000;
	selp.f64 	%fd1990, %fd1989, %fd1988, %p308;
	mul.f64 	%fd1991, %fd1983, 0d40C81C8000000000;
	div.rn.f64 	%fd1992, %fd1991, 0d41EFFFF4D7600000;
	cvt.rmi.f64.f64 	%fd1993, %fd1992;
	mul.f64 	%fd1994, %fd1993, 0d41EFFFF4D7600000;
	sub.f64 	%fd1995, %fd1991, %fd1994;
	setp.lt.f64 	%p309, %fd1995, 0d0000000000000000;
	add.f64 	%fd1996, %fd1995, 0d41EFFFF4D7600000;
	selp.f64 	%fd1997, %fd1996, %fd1995, %p309;
	fma.rn.f64 	%fd1998, %fd1990, 0d4100000000000000, %fd1997;
	div.rn.f64 	%fd1999, %fd1998, 0d41EFFFF4D7600000;
	cvt.rmi.f64.f64 	%fd2000, %fd1999;
	mul.f64 	%fd2001, %fd2000, 0d41EFFFF4D7600000;
	sub.f64 	%fd2002, %fd1998, %fd2001;
	setp.lt.f64 	%p310, %fd2002, 0d0000000000000000;
	add.f64 	%fd2003, %fd2002, 0d41EFFFF4D7600000;
	selp.f64 	%fd2004, %fd2003, %fd2002, %p310;
	setp.lt.f64 	%p311, %fd2004, 0d0000000000000000;
	add.f64 	%fd2005, %fd2004, 0d41EFFFF4D7600000;
	selp.f64 	%fd2006, %fd2005, %fd2004, %p311;
	mul.f64 	%fd2007, %fd2205, 0d3EE0000000000000;
	cvt.rmi.f64.f64 	%fd2008, %fd2007;
	mul.f64 	%fd2009, %fd2008, 0d4100000000000000;
	sub.f64 	%fd2010, %fd2205, %fd2009;
	mul.f64 	%fd2011, %fd2008, 0d40C81C8000000000;
	div.rn.f64 	%fd2012, %fd2011, 0d41EFFFF4D7600000;
	cvt.rmi.f64.f64 	%fd2013, %fd2012;
	mul.f64 	%fd2014, %fd2013, 0d41EFFFF4D7600000;
	sub.f64 	%fd2015, %fd2011, %fd2014;
	setp.lt.f64 	%p312, %fd2015, 0d0000000000000000;
	add.f64 	%fd2016, %fd2015, 0d41EFFFF4D7600000;
	selp.f64 	%fd2017, %fd2016, %fd2015, %p312;
	mul.f64 	%fd2018, %fd2010, 0d40C81C8000000000;
	div.rn.f64 	%fd2019, %fd2018, 0d41EFFFF4D7600000;
	cvt.rmi.f64.f64 	%fd2020, %fd2019;
	mul.f64 	%fd2021, %fd2020, 0d41EFFFF4D7600000;
	sub.f64 	%fd2022, %fd2018, %fd2021;
	setp.lt.f64 	%p313, %fd2022, 0d0000000000000000;
	add.f64 	%fd2023, %fd2022, 0d41EFFFF4D7600000;
	selp.f64 	%fd2024, %fd2023, %fd2022, %p313;
	fma.rn.f64 	%fd2025, %fd2017, 0d4100000000000000, %fd2024;
	div.rn.f64 	%fd2026, %fd2025, 0d41EFFFF4D7600000;
	cvt.rmi.f64.f64 	%fd2027, %fd2026;
	mul.f64 	%fd2028, %fd2027, 0d41EFFFF4D7600000;
	sub.f64 	%fd2029, %fd2025, %fd2028;
	setp.lt.f64 	%p314, %fd2029, 0d0000000000000000;
	add.f64 	%fd2030, %fd2029, 0d41EFFFF4D7600000;
	selp.f64 	%fd2031, %fd2030, %fd2029, %p314;
	setp.lt.f64 	%p315, %fd2031, 0d0000000000000000;
	add.f64 	%fd2032, %fd2031, 0d41EFFFF4D7600000;
	selp.f64 	%fd2033, %fd2032, %fd2031, %p315;
	add.f64 	%fd2034, %fd2006, %fd2033;
	mul.f64 	%fd2035, %fd2204, 0d3EE0000000000000;
	cvt.rmi.f64.f64 	%fd2036, %fd2035;
	mul.f64 	%fd2037, %fd2036, 0d4100000000000000;
	sub.f64 	%fd2038, %fd2204, %fd2037;
	mul.f64 	%fd2039, %fd2036, 0d40C81C8000000000;
	div.rn.f64 	%fd2040, %fd2039, 0d41EFFFF4D7600000;
	cvt.rmi.f64.f64 	%fd2041, %fd2040;
	mul.f64 	%fd2042, %fd2041, 0d41EFFFF4D7600000;
	sub.f64 	%fd2043, %fd2039, %fd2042;
	setp.lt.f64 	%p316, %fd2043, 0d0000000000000000;
	add.f64 	%fd2044, %fd2043, 0d41EFFFF4D7600000;
	selp.f64 	%fd2045, %fd2044, %fd2043, %p316;
	mul.f64 	%fd2046, %fd2038, 0d40C81C8000000000;
	div.rn.f64 	%fd2047, %fd2046, 0d41EFFFF4D7600000;
	cvt.rmi.f64.f64 	%fd2048, %fd2047;
	mul.f64 	%fd2049, %fd2048, 0d41EFFFF4D7600000;
	sub.f64 	%fd2050, %fd2046, %fd2049;
	setp.lt.f64 	%p317, %fd2050, 0d0000000000000000;
	add.f64 	%fd2051, %fd2050, 0d41EFFFF4D7600000;
	selp.f64 	%fd2052, %fd2051, %fd2050, %p317;
	fma.rn.f64 	%fd2053, %fd2045, 0d4100000000000000, %fd2052;
	div.rn.f64 	%fd2054, %fd2053, 0d41EFFFF4D7600000;
	cvt.rmi.f64.f64 	%fd2055, %fd2054;
	mul.f64 	%fd2056, %fd2055, 0d41EFFFF4D7600000;
	sub.f64 	%fd2057, %fd2053, %fd2056;
	setp.lt.f64 	%p318, %fd2057, 0d0000000000000000;
	add.f64 	%fd2058, %fd2057, 0d41EFFFF4D7600000;
	selp.f64 	%fd2059, %fd2058, %fd2057, %p318;
	setp.lt.f64 	%p319, %fd2059, 0d0000000000000000;
	add.f64 	%fd2060, %fd2059, 0d41EFFFF4D7600000;
	selp.f64 	%fd2061, %fd2060, %fd2059, %p319;
	add.f64 	%fd2062, %fd2034, %fd2061;
	div.rn.f64 	%fd2063, %fd2062, 0d41EFFFF4D7600000;
	cvt.rmi.f64.f64 	%fd2064, %fd2063;
	mul.f64 	%fd2065, %fd2064, 0d41EFFFF4D7600000;
	sub.f64 	%fd2066, %fd2062, %fd2065;
	setp.lt.f64 	%p320, %fd2066, 0d0000000000000000;
	add.f64 	%fd2067, %fd2066, 0d41EFFFF4D7600000;
	selp.f64 	%fd2068, %fd2067, %fd2066, %p320;
	cvt.rzi.u32.f64 	%r93, %fd1890;
	cvt.rzi.u32.f64 	%r94, %fd1979;
	cvt.rzi.u32.f64 	%r95, %fd2068;
	cvt.rn.f64.u32 	%fd2069, %r32;
	cvt.rn.f64.u32 	%fd2070, %r31;
	cvt.rn.f64.u32 	%fd2071, %r30;
	div.rn.f64 	%fd2072, %fd2071, 0d41EFFFFFE5E00000;
	cvt.rmi.f64.f64 	%fd2073, %fd2072;
	mul.f64 	%fd2074, %fd2073, 0d41EFFFFFE5E00000;
	sub.f64 	%fd2075, %fd2071, %fd2074;
	setp.lt.f64 	%p321, %fd2075, 0d0000000000000000;
	add.f64 	%fd2076, %fd2075, 0d41EFFFFFE5E00000;
	selp.f64 	%fd2077, %fd2076, %fd2075, %p321;
	div.rn.f64 	%fd2078, %fd2077, 0d41EFFFFFE5E00000;
	cvt.rmi.f64.f64 	%fd2079, %fd2078;
	mul.f64 	%fd2080, %fd2079, 0d41EFFFFFE5E00000;
	sub.f64 	%fd2081, %fd2077, %fd2080;
	setp.lt.f64 	%p322, %fd2081, 0d0000000000000000;
	add.f64 	%fd2082, %fd2081, 0d41EFFFFFE5E00000;
	selp.f64 	%fd2083, %fd2082, %fd2081, %p322;
	setp.lt.f64 	%p323, %fd2083, 0d0000000000000000;
	add.f64 	%fd2084, %fd2083, 0d41EFFFFFE5E00000;
	selp.f64 	%fd2085, %fd2084, %fd2083, %p323;
	div.rn.f64 	%fd2086, %fd2085, 0d41EFFFFFE5E00000;
	cvt.rmi.f64.f64 	%fd2087, %fd2086;
	mul.f64 	%fd2088, %fd2087, 0d41EFFFFFE5E00000;
	sub.f64 	%fd2089, %fd2085, %fd2088;
	setp.lt.f64 	%p324, %fd2089, 0d0000000000000000;
	add.f64 	%fd2090, %fd2089, 0d41EFFFFFE5E00000;
	selp.f64 	%fd2091, %fd2090, %fd2089, %p324;
	div.rn.f64 	%fd2092, %fd2070, 0d41EFFFFFE5E00000;
	cvt.rmi.f64.f64 	%fd2093, %fd2092;
	mul.f64 	%fd2094, %fd2093, 0d41EFFFFFE5E00000;
	sub.f64 	%fd2095, %fd2070, %fd2094;
	setp.lt.f64 	%p325, %fd2095, 0d0000000000000000;
	add.f64 	%fd2096, %fd2095, 0d41EFFFFFE5E00000;
	selp.f64 	%fd2097, %fd2096, %fd2095, %p325;
	div.rn.f64 	%fd2098, %fd2097, 0d41EFFFFFE5E00000;
	cvt.rmi.f64.f64 	%fd2099, %fd2098;
	mul.f64 	%fd2100, %fd2099, 0d41EFFFFFE5E00000;
	sub.f64 	%fd2101, %fd2097, %fd2100;
	setp.lt.f64 	%p326, %fd2101, 0d0000000000000000;
	add.f64 	%fd2102, %fd2101, 0d41EFFFFFE5E00000;
	selp.f64 	%fd2103, %fd2102, %fd2101, %p326;
	setp.lt.f64 	%p327, %fd2103, 0d0000000000000000;
	add.f64 	%fd2104, %fd2103, 0d41EFFFFFE5E00000;
	selp.f64 	%fd2105, %fd2104, %fd2103, %p327;
	div.rn.f64 	%fd2106, %fd2105, 0d41EFFFFFE5E00000;
	cvt.rmi.f64.f64 	%fd2107, %fd2106;
	mul.f64 	%fd2108, %fd2107, 0d41EFFFFFE5E00000;
	sub.f64 	%fd2109, %fd2105, %fd2108;
	setp.lt.f64 	%p328, %fd2109, 0d0000000000000000;
	add.f64 	%fd2110, %fd2109, 0d41EFFFFFE5E00000;
	selp.f64 	%fd2111, %fd2110, %fd2109, %p328;
	div.rn.f64 	%fd2112, %fd2069, 0d41EFFFFFE5E00000;
	cvt.rmi.f64.f64 	%fd2113, %fd2112;
	mul.f64 	%fd2114, %fd2113, 0d41EFFFFFE5E00000;
	sub.f64 	%fd2115, %fd2069, %fd2114;
	setp.lt.f64 	%p329, %fd2115, 0d0000000000000000;
	add.f64 	%fd2116, %fd2115, 0d41EFFFFFE5E00000;
	selp.f64 	%fd2117, %fd2116, %fd2115, %p329;
	div.rn.f64 	%fd2118, %fd2117, 0d41EFFFFFE5E00000;
	cvt.rmi.f64.f64 	%fd2119, %fd2118;
	mul.f64 	%fd2120, %fd2119, 0d41EFFFFFE5E00000;
	sub.f64 	%fd2121, %fd2117, %fd2120;
	setp.lt.f64 	%p330, %fd2121, 0d0000000000000000;
	add.f64 	%fd2122, %fd2121, 0d41EFFFFFE5E00000;
	selp.f64 	%fd2123, %fd2122, %fd2121, %p330;
	setp.lt.f64 	%p331, %fd2123, 0d0000000000000000;
	add.f64 	%fd2124, %fd2123, 0d41EFFFFFE5E00000;
	selp.f64 	%fd2125, %fd2124, %fd2123, %p331;
	div.rn.f64 	%fd2126, %fd2125, 0d41EFFFFFE5E00000;
	cvt.rmi.f64.f64 	%fd2127, %fd2126;
	mul.f64 	%fd2128, %fd2127, 0d41EFFFFFE5E00000;
	sub.f64 	%fd2129, %fd2125, %fd2128;
	setp.lt.f64 	%p332, %fd2129, 0d0000000000000000;
	add.f64 	%fd2130, %fd2129, 0d41EFFFFFE5E00000;
	selp.f64 	%fd2131, %fd2130, %fd2129, %p332;
	cvt.rzi.u32.f64 	%r96, %fd2091;
	cvta.to.global.u64 	%rd22, %rd27;
	mov.u32 	%r97, %ctaid.x;
	shl.b32 	%r98, %r97, 6;
	mov.u32 	%r99, %tid.x;
	add.s32 	%r100, %r98, %r99;
	mul.wide.s32 	%rd23, %r100, 48;
	add.s64 	%rd24, %rd22, %rd23;
	st.global.u32 	[%rd24], %r96;
	cvt.rzi.u32.f64 	%r101, %fd2111;
	st.global.u32 	[%rd24+4], %r101;
	cvt.rzi.u32.f64 	%r102, %fd2131;
	st.global.u32 	[%rd24+8], %r102;
	cvt.rn.f64.u32 	%fd2132, %r95;
	cvt.rn.f64.u32 	%fd2133, %r94;
	cvt.rn.f64.u32 	%fd2134, %r93;
	div.rn.f64 	%fd2135, %fd2134, 0d41EFFFF4D7600000;
	cvt.rmi.f64.f64 	%fd2136, %fd2135;
	mul.f64 	%fd2137, %fd2136, 0d41EFFFF4D7600000;
	sub.f64 	%fd2138, %fd2134, %fd2137;
	setp.lt.f64 	%p333, %fd2138, 0d0000000000000000;
	add.f64 	%fd2139, %fd2138, 0d41EFFFF4D7600000;
	selp.f64 	%fd2140, %fd2139, %fd2138, %p333;
	div.rn.f64 	%fd2141, %fd2140, 0d41EFFFF4D7600000;
	cvt.rmi.f64.f64 	%fd2142, %fd2141;
	mul.f64 	%fd2143, %fd2142, 0d41EFFFF4D7600000;
	sub.f64 	%fd2144, %fd2140, %fd2143;
	setp.lt.f64 	%p334, %fd2144, 0d0000000000000000;
	add.f64 	%fd2145, %fd2144, 0d41EFFFF4D7600000;
	selp.f64 	%fd2146, %fd2145, %fd2144, %p334;
	setp.lt.f64 	%p335, %fd2146, 0d0000000000000000;
	add.f64 	%fd2147, %fd2146, 0d41EFFFF4D7600000;
	selp.f64 	%fd2148, %fd2147, %fd2146, %p335;
	div.rn.f64 	%fd2149, %fd2148, 0d41EFFFF4D7600000;
	cvt.rmi.f64.f64 	%fd2150, %fd2149;
	mul.f64 	%fd2151, %fd2150, 0d41EFFFF4D7600000;
	sub.f64 	%fd2152, %fd2148, %fd2151;
	setp.lt.f64 	%p336, %fd2152, 0d0000000000000000;
	add.f64 	%fd2153, %fd2152, 0d41EFFFF4D7600000;
	selp.f64 	%fd2154, %fd2153, %fd2152, %p336;
	div.rn.f64 	%fd2155, %fd2133, 0d41EFFFF4D7600000;
	cvt.rmi.f64.f64 	%fd2156, %fd2155;
	mul.f64 	%fd2157, %fd2156, 0d41EFFFF4D7600000;
	sub.f64 	%fd2158, %fd2133, %fd2157;
	setp.lt.f64 	%p337, %fd2158, 0d0000000000000000;
	add.f64 	%fd2159, %fd2158, 0d41EFFFF4D7600000;
	selp.f64 	%fd2160, %fd2159, %fd2158, %p337;
	div.rn.f64 	%fd2161, %fd2160, 0d41EFFFF4D7600000;
	cvt.rmi.f64.f64 	%fd2162, %fd2161;
	mul.f64 	%fd2163, %fd2162, 0d41EFFFF4D7600000;
	sub.f64 	%fd2164, %fd2160, %fd2163;
	setp.lt.f64 	%p338, %fd2164, 0d0000000000000000;
	add.f64 	%fd2165, %fd2164, 0d41EFFFF4D7600000;
	selp.f64 	%fd2166, %fd2165, %fd2164, %p338;
	setp.lt.f64 	%p339, %fd2166, 0d0000000000000000;
	add.f64 	%fd2167, %fd2166, 0d41EFFFF4D7600000;
	selp.f64 	%fd2168, %fd2167, %fd2166, %p339;
	div.rn.f64 	%fd2169, %fd2168, 0d41EFFFF4D7600000;
	cvt.rmi.f64.f64 	%fd2170, %fd2169;
	mul.f64 	%fd2171, %fd2170, 0d41EFFFF4D7600000;
	sub.f64 	%fd2172, %fd2168, %fd2171;
	setp.lt.f64 	%p340, %fd2172, 0d0000000000000000;
	add.f64 	%fd2173, %fd2172, 0d41EFFFF4D7600000;
	selp.f64 	%fd2174, %fd2173, %fd2172, %p340;
	div.rn.f64 	%fd2175, %fd2132, 0d41EFFFF4D7600000;
	cvt.rmi.f64.f64 	%fd2176, %fd2175;
	mul.f64 	%fd2177, %fd2176, 0d41EFFFF4D7600000;
	sub.f64 	%fd2178, %fd2132, %fd2177;
	setp.lt.f64 	%p341, %fd2178, 0d0000000000000000;
	add.f64 	%fd2179, %fd2178, 0d41EFFFF4D7600000;
	selp.f64 	%fd2180, %fd2179, %fd2178, %p341;
	div.rn.f64 	%fd2181, %fd2180, 0d41EFFFF4D7600000;
	cvt.rmi.f64.f64 	%fd2182, %fd2181;
	mul.f64 	%fd2183, %fd2182, 0d41EFFFF4D7600000;
	sub.f64 	%fd2184, %fd2180, %fd2183;
	setp.lt.f64 	%p342, %fd2184, 0d0000000000000000;
	add.f64 	%fd2185, %fd2184, 0d41EFFFF4D7600000;
	selp.f64 	%fd2186, %fd2185, %fd2184, %p342;
	setp.lt.f64 	%p343, %fd2186, 0d0000000000000000;
	add.f64 	%fd2187, %fd2186, 0d41EFFFF4D7600000;
	selp.f64 	%fd2188, %fd2187, %fd2186, %p343;
	div.rn.f64 	%fd2189, %fd2188, 0d41EFFFF4D7600000;
	cvt.rmi.f64.f64 	%fd2190, %fd2189;
	mul.f64 	%fd2191, %fd2190, 0d41EFFFF4D7600000;
	sub.f64 	%fd2192, %fd2188, %fd2191;
	setp.lt.f64 	%p344, %fd2192, 0d0000000000000000;
	add.f64 	%fd2193, %fd2192, 0d41EFFFF4D7600000;
	selp.f64 	%fd2194, %fd2193, %fd2192, %p344;
	cvt.rzi.u32.f64 	%r103, %fd2154;
	st.global.u32 	[%rd24+12], %r103;
	cvt.rzi.u32.f64 	%r104, %fd2174;
	st.global.u32 	[%rd24+16], %r104;
	cvt.rzi.u32.f64 	%r105, %fd2194;
	st.global.u32 	[%rd24+20], %r105;
	mov.b32 	%r106, 0;
	st.global.v2.u32 	[%rd24+24], {%r106, %r106};
	st.global.u32 	[%rd24+32], %r106;
	mov.b64 	%rd25, 0;
	st.global.u64 	[%rd24+40], %rd25;
	ret;

}
	// .globl	_Z15generate_kernelP17curandStateXORWOWiPj
.visible .entry _Z15generate_kernelP17curandStateXORWOWiPj(
	.param .u64 .ptr .align 1 _Z15generate_kernelP17curandStateXORWOWiPj_param_0,
	.param .u32 _Z15generate_kernelP17curandStateXORWOWiPj_param_1,
	.param .u64 .ptr .align 1 _Z15generate_kernelP17curandStateXORWOWiPj_param_2
)
{
	.reg .pred 	%p<6>;
	.reg .b32 	%r<153>;
	.reg .b32 	%f<2>;
	.reg .b64 	%rd<9>;
	.reg .b64 	%fd<2>;

	ld.param.u64 	%rd3, [_Z15generate_kernelP17curandStateXORWOWiPj_param_0];
	ld.param.u32 	%r62, [_Z15generate_kernelP17curandStateXORWOWiPj_param_1];
	ld.param.u64 	%rd2, [_Z15generate_kernelP17curandStateXORWOWiPj_param_2];
	cvta.to.global.u64 	%rd4, %rd3;
	mov.u32 	%r64, %tid.x;
	mov.u32 	%r65, %ctaid.x;
	shl.b32 	%r66, %r65, 6;
	add.s32 	%r1, %r66, %r64;
	mul.wide.s32 	%rd5, %r1, 48;
	add.s64 	%rd1, %rd4, %rd5;
	ld.global.v2.u32 	{%r151, %r150}, [%rd1];
	ld.global.v2.u32 	{%r149, %r148}, [%rd1+8];
	ld.global.v2.u32 	{%r147, %r146}, [%rd1+16];
	ld.global.v2.u32 	{%r8, %r9}, [%rd1+24];
	ld.global.f32 	%f1, [%rd1+32];
	ld.global.f64 	%fd1, [%rd1+40];
	setp.lt.s32 	%p1, %r62, 1;
	mov.b32 	%r152, 0;
	@%p1 bra 	$L__BB3_7;
	and.b32  	%r10, %r62, 3;
	setp.lt.u32 	%p2, %r62, 4;
	mov.b32 	%r152, 0;
	mov.u32 	%r132, %r151;
	@%p2 bra 	$L__BB3_4;
	and.b32  	%r70, %r62, 2147483644;
	neg.s32 	%r117, %r70;
	mov.b32 	%r152, 0;
	mov.u32 	%r119, %r151;
	mov.u32 	%r120, %r149;
	mov.u32 	%r121, %r148;
	mov.u32 	%r122, %r147;
	mov.u32 	%r124, %r150;
$L__BB3_3:
	mov.u32 	%r150, %r146;
	shr.u32 	%r71, %r124, 2;
	xor.b32  	%r72, %r71, %r124;
	shl.b32 	%r73, %r150, 4;
	shl.b32 	%r74, %r72, 1;
	xor.b32  	%r75, %r73, %r74;
	xor.b32  	%r76, %r75, %r150;
	xor.b32  	%r149, %r76, %r72;
	shr.u32 	%r77, %r120, 2;
	xor.b32  	%r78, %r77, %r120;
	shl.b32 	%r79, %r149, 4;
	shl.b32 	%r80, %r78, 1;
	xor.b32  	%r81, %r79, %r80;
	xor.b32  	%r82, %r81, %r149;
	xor.b32  	%r148, %r82, %r78;
	add.s32 	%r83, %r119, %r148;
	and.b32  	%r84, %r83, 1;
	shr.u32 	%r85, %r121, 2;
	xor.b32  	%r86, %r85, %r121;
	shl.b32 	%r87, %r148, 4;
	shl.b32 	%r88, %r86, 1;
	xor.b32  	%r89, %r87, %r88;
	xor.b32  	%r90, %r89, %r148;
	xor.b32  	%r147, %r90, %r86;
	add.s32 	%r91, %r119, %r147;
	or.b32  	%r92, %r91, -2;
	add.s32 	%r93, %r119, %r149;
	or.b32  	%r94, %r93, -2;
	add.s32 	%r95, %r152, %r84;
	sub.s32 	%r96, %r94, %r95;
	add.s32 	%r97, %r92, %r96;
	shr.u32 	%r98, %r122, 2;
	xor.b32  	%r99, %r98, %r122;
	shl.b32 	%r100, %r147, 4;
	shl.b32 	%r101, %r99, 1;
	xor.b32  	%r102, %r100, %r101;
	xor.b32  	%r103, %r102, %r147;
	xor.b32  	%r146, %r103, %r99;
	add.s32 	%r132, %r119, 1449748;
	add.s32 	%r104, %r119, %r146;
	and.b32  	%r105, %r104, 1;
	sub.s32 	%r106, %r105, %r97;
	add.s32 	%r152, %r106, -2;
	add.s32 	%r117, %r117, 4;
	setp.ne.s32 	%p3, %r117, 0;
	mov.u32 	%r119, %r132;
	mov.u32 	%r120, %r149;
	mov.u32 	%r121, %r148;
	mov.u32 	%r122, %r147;
	mov.u32 	%r124, %r150;
	@%p3 bra 	$L__BB3_3;
$L__BB3_4:
	mad.lo.s32 	%r151, %r62, 362437, %r151;
	setp.eq.s32 	%p4, %r10, 0;
	@%p4 bra 	$L__BB3_7;
	add.s32 	%r139, %r132, 362437;
	neg.s32 	%r138, %r10;
	mov.u32 	%r145, %r150;
$L__BB3_6:
	.pragma "nounroll";
	mov.u32 	%r150, %r149;
	mov.u32 	%r149, %r148;
	mov.u32 	%r148, %r147;
	mov.u32 	%r147, %r146;
	shr.u32 	%r107, %r145, 2;
	xor.b32  	%r108, %r107, %r145;
	shl.b32 	%r109, %r147, 4;
	shl.b32 	%r110, %r108, 1;
	xor.b32  	%r111, %r109, %r110;
	xor.b32  	%r112, %r111, %r147;
	xor.b32  	%r146, %r112, %r108;
	add.s32 	%r113, %r139, %r146;
	and.b32  	%r114, %r113, 1;
	add.s32 	%r152, %r114, %r152;
	add.s32 	%r139, %r139, 362437;
	add.s32 	%r138, %r138, 1;
	setp.ne.s32 	%p5, %r138, 0;
	mov.u32 	%r145, %r150;
	@%p5 bra 	$L__BB3_6;
$L__BB3_7:
	cvta.to.global.u64 	%rd6, %rd2;
	st.global.v2.u32 	[%rd1], {%r151, %r150};
	st.global.v2.u32 	[%rd1+8], {%r149, %r148};
	st.global.v2.u32 	[%rd1+16], {%r147, %r146};
	st.global.v2.u32 	[%rd1+24], {%r8, %r9};
	st.global.f32 	[%rd1+32], %f1;
	st.global.f64 	[%rd1+40], %fd1;
	mul.wide.s32 	%rd7, %r1, 4;
	add.s64 	%rd8, %rd6, %rd7;
	ld.global.u32 	%r115, [%rd8];
	add.s32 	%r116, %r115, %r152;
	st.global.u32 	[%rd8], %r116;
	ret;

}
	// .globl	_Z15generate_kernelP24curandStatePhilox4_32_10iPj
.visible .entry _Z15generate_kernelP24curandStatePhilox4_32_10iPj(
	.param .u64 .ptr .align 1 _Z15generate_kernelP24curandStatePhilox4_32_10iPj_param_0,
	.param .u32 _Z15generate_kernelP24curandStatePhilox4_32_10iPj_param_1,
	.param .u64 .ptr .align 1 _Z15generate_kernelP24curandStatePhilox4_32_10iPj_param_2
)
{
	.reg .pred 	%p<9>;
	.reg .b32 	%r<204>;
	.reg .b64 	%rd<14>;

	ld.param.u64 	%rd1, [_Z15generate_kernelP24curandStatePhilox4_32_10iPj_param_0];
	ld.param.u32 	%r66, [_Z15generate_kernelP24curandStatePhilox4_32_10iPj_param_1];
	cvta.to.global.u64 	%rd3, %rd1;
	mov.u32 	%r68, %tid.x;
	mov.u32 	%r69, %ctaid.x;
	shl.b32 	%r70, %r69, 6;
	add.s32 	%r1, %r70, %r68;
	mul.wide.s32 	%rd4, %r1, 64;
	add.s64 	%rd5, %rd3, %rd4;
	ld.global.v4.u32 	{%r193, %r192, %r191, %r190}, [%rd5];
	ld.global.v4.u32 	{%r189, %r188, %r187, %r186}, [%rd5+16];
	.pragma "used_bytes_mask 4095";
	ld.global.v4.u32 	{%r10, %r11, %r185, %r71}, [%rd5+32];
	setp.lt.s32 	%p1, %r66, 1;
	mov.b32 	%r203, 0;
	@%p1 bra 	$L__BB4_12;
	add.s32 	%r13, %r10, 1013904242;
	add.s32 	%r14, %r11, 1993301258;
	add.s32 	%r15, %r11, 842468239;
	add.s32 	%r16, %r10, 2027808484;
	add.s32 	%r17, %r11, -308364780;
	add.s32 	%r18, %r10, -1879881855;
	add.s32 	%r19, %r11, -1767562579;
	neg.s32 	%r170, %r66;
	mov.b32 	%r203, 0;
$L__BB4_2:
	mov.u32 	%r31, %r185;
	mov.b32 	%r185, 2;
	setp.eq.s32 	%p2, %r31, 1;
	mov.u32 	%r184, %r188;
	@%p2 bra 	$L__BB4_11;
	setp.eq.s32 	%p3, %r31, 3;
	@%p3 bra 	$L__BB4_7;
	setp.ne.s32 	%p4, %r31, 2;
	@%p4 bra 	$L__BB4_6;
	mov.b32 	%r185, 3;
	mov.u32 	%r184, %r187;
	bra.uni 	$L__BB4_11;
$L__BB4_6:
	add.s32 	%r185, %r31, 1;
	mov.u32 	%r184, %r189;
	bra.uni 	$L__BB4_11;
$L__BB4_7:
	add.s32 	%r193, %r193, 1;
	setp.ne.s32 	%p5, %r193, 0;
	@%p5 bra 	$L__BB4_10;
	add.s32 	%r192, %r192, 1;
	setp.ne.s32 	%p6, %r192, 0;
	@%p6 bra 	$L__BB4_10;
	add.s32 	%r191, %r191, 1;
	setp.eq.s32 	%p7, %r191, 0;
	selp.u32 	%r75, 1, 0, %p7;
	add.s32 	%r190, %r190, %r75;
	mov.b32 	%r192, 0;
$L__BB4_10:
	mov.b32 	%r77, -766435501;
	mul.hi.u32 	%r78, %r77, %r193;
	mul.lo.s32 	%r79, %r193, -766435501;
	mov.b32 	%r80, -845247145;
	mul.hi.u32 	%r81, %r80, %r191;
	mul.lo.s32 	%r82, %r191, -845247145;
	xor.b32  	%r83, %r10, %r81;
	xor.b32  	%r84, %r83, %r192;
	xor.b32  	%r85, %r78, %r11;
	xor.b32  	%r86, %r85, %r190;
	mul.hi.u32 	%r87, %r77, %r84;
	mul.lo.s32 	%r88, %r84, -766435501;
	mul.hi.u32 	%r89, %r80, %r86;
	mul.lo.s32 	%r90, %r86, -845247145;
	add.s32 	%r91, %r10, -1640531527;
	xor.b32  	%r92, %r82, %r91;
	xor.b32  	%r93, %r92, %r89;
	add.s32 	%r94, %r11, -1150833019;
	xor.b32  	%r95, %r79, %r94;
	xor.b32  	%r96, %r95, %r87;
	mul.hi.u32 	%r97, %r77, %r93;
	mul.lo.s32 	%r98, %r93, -766435501;
	mul.hi.u32 	%r99, %r80, %r96;
	mul.lo.s32 	%r100, %r96, -845247145;
	xor.b32  	%r101, %r90, %r13;
	xor.b32  	%r102, %r101, %r99;
	xor.b32  	%r103, %r88, %r14;
	xor.b32  	%r104, %r103, %r97;
	mul.hi.u32 	%r105, %r77, %r102;
	mul.lo.s32 	%r106, %r102, -766435501;
	mul.hi.u32 	%r107, %r80, %r104;
	mul.lo.s32 	%r108, %r104, -845247145;
	add.s32 	%r109, %r10, -626627285;
	xor.b32  	%r110, %r100, %r109;
	xor.b32  	%r111, %r110, %r107;
	xor.b32  	%r112, %r98, %r15;
	xor.b32  	%r113, %r112, %r105;
	mul.hi.u32 	%r114, %r77, %r111;
	mul.lo.s32 	%r115, %r111, -766435501;
	mul.hi.u32 	%r116, %r80, %r113;
	mul.lo.s32 	%r117, %r113, -845247145;
	xor.b32  	%r118, %r108, %r16;
	xor.b32  	%r119, %r118, %r116;
	xor.b32  	%r120, %r106, %r17;
	xor.b32  	%r121, %r120, %r114;
	mul.hi.u32 	%r122, %r77, %r119;
	mul.lo.s32 	%r123, %r119, -766435501;
	mul.hi.u32 	%r124, %r80, %r121;
	mul.lo.s32 	%r125, %r121, -845247145;
	add.s32 	%r126, %r10, 387276957;
	xor.b32  	%r127, %r117, %r126;
	xor.b32  	%r128, %r127, %r124;
	add.s32 	%r129, %r11, -1459197799;
	xor.b32  	%r130, %r115, %r129;
	xor.b32  	%r131, %r130, %r122;
	mul.hi.u32 	%r132, %r77, %r128;
	mul.lo.s32 	%r133, %r128, -766435501;
	mul.hi.u32 	%r134, %r80, %r131;
	mul.lo.s32 	%r135, %r131, -845247145;
	add.s32 	%r136, %r10, -1253254570;
	xor.b32  	%r137, %r125, %r136;
	xor.b32  	%r138, %r137, %r134;
	add.s32 	%r139, %r11, 1684936478;
	xor.b32  	%r140, %r123, %r139;
	xor.b32  	%r141, %r140, %r132;
	mul.hi.u32 	%r142, %r77, %r138;
	mul.lo.s32 	%r143, %r138, -766435501;
	mul.hi.u32 	%r144, %r80, %r141;
	mul.lo.s32 	%r145, %r141, -845247145;
	add.s32 	%r146, %r10, 1401181199;
	xor.b32  	%r147, %r135, %r146;
	xor.b32  	%r148, %r147, %r144;
	add.s32 	%r149, %r11, 534103459;
	xor.b32  	%r150, %r133, %r149;
	xor.b32  	%r151, %r150, %r142;
	mul.hi.u32 	%r152, %r77, %r148;
	mul.lo.s32 	%r153, %r148, -766435501;
	mul.hi.u32 	%r154, %r80, %r151;
	mul.lo.s32 	%r155, %r151, -845247145;
	add.s32 	%r156, %r10, -239350328;
	xor.b32  	%r157, %r145, %r156;
	xor.b32  	%r158, %r157, %r154;
	add.s32 	%r159, %r11, -616729560;
	xor.b32  	%r160, %r143, %r159;
	xor.b32  	%r161, %r160, %r152;
	mul.hi.u32 	%r162, %r77, %r158;
	mul.lo.s32 	%r40, %r158, -766435501;
	mul.hi.u32 	%r163, %r80, %r161;
	mul.lo.s32 	%r188, %r161, -845247145;
	xor.b32  	%r164, %r155, %r18;
	xor.b32  	%r189, %r164, %r163;
	xor.b32  	%r165, %r153, %r19;
	xor.b32  	%r187, %r165, %r162;
	mov.b32 	%r185, 0;
	mov.u32 	%r184, %r186;
	mov.u32 	%r186, %r40;
$L__BB4_11:
	and.b32  	%r167, %r184, 1;
	add.s32 	%r203, %r167, %r203;
	add.s32 	%r170, %r170, 1;
	setp.ne.s32 	%p8, %r170, 0;
	@%p8 bra 	$L__BB4_2;
$L__BB4_12:
	ld.param.u64 	%rd13, [_Z15generate_kernelP24curandStatePhilox4_32_10iPj_param_2];
	ld.param.u64 	%rd12, [_Z15generate_kernelP24curandStatePhilox4_32_10iPj_param_0];
	cvta.to.global.u64 	%rd6, %rd12;
	add.s64 	%rd8, %rd6, %rd4;
	cvta.to.global.u64 	%rd9, %rd13;
	st.global.v4.u32 	[%rd8], {%r193, %r192, %r191, %r190};
	st.global.v4.u32 	[%rd8+16], {%r189, %r188, %r187, %r186};
	st.global.u32 	[%rd8+40], %r185;
	mul.wide.s32 	%rd10, %r1, 4;
	add.s64 	%rd11, %rd9, %rd10;
	ld.global.u32 	%r168, [%rd11];
	add.s32 	%r169, %r168, %r203;
	st.global.u32 	[%rd11], %r169;
	ret;

}
	// .globl	_Z23generate_uniform_kernelP17curandStateXORWOWiPj
.visible .entry _Z23generate_uniform_kernelP17curandStateXORWOWiPj(
	.param .u64 .ptr .align 1 _Z23generate_uniform_kernelP17curandStateXORWOWiPj_param_0,
	.param .u32 _Z23generate_uniform_kernelP17curandStateXORWOWiPj_param_1,
	.param .u64 .ptr .align 1 _Z23generate_uniform_kernelP17curandStateXORWOWiPj_param_2
)
{
	.reg .pred 	%p<11>;
	.reg .b32 	%r<157>;
	.reg .b32 	%f<12>;
	.reg .b64 	%rd<9>;
	.reg .b64 	%fd<2>;

	ld.param.u64 	%rd3, [_Z23generate_uniform_kernelP17curandStateXORWOWiPj_param_0];
	ld.param.u32 	%r64, [_Z23generate_uniform_kernelP17curandStateXORWOWiPj_param_1];
	ld.param.u64 	%rd2, [_Z23generate_uniform_kernelP17curandStateXORWOWiPj_param_2];
	cvta.to.global.u64 	%rd4, %rd3;
	mov.u32 	%r66, %tid.x;
	mov.u32 	%r67, %ctaid.x;
	shl.b32 	%r68, %r67, 6;
	add.s32 	%r1, %r68, %r66;
	mul.wide.s32 	%rd5, %r1, 48;
	add.s64 	%rd1, %rd4, %rd5;
	ld.global.v2.u32 	{%r155, %r154}, [%rd1];
	ld.global.v2.u32 	{%r153, %r152}, [%rd1+8];
	ld.global.v2.u32 	{%r151, %r150}, [%rd1+16];
	ld.global.v2.u32 	{%r8, %r9}, [%rd1+24];
	ld.global.f32 	%f1, [%rd1+32];
	ld.global.f64 	%fd1, [%rd1+40];
	setp.lt.s32 	%p1, %r64, 1;
	mov.b32 	%r156, 0;
	@%p1 bra 	$L__BB5_8;
	and.b32  	%r10, %r64, 3;
	setp.lt.u32 	%p2, %r64, 4;
	mov.b32 	%r156, 0;
	mov.u32 	%r136, %r155;
	@%p2 bra 	$L__BB5_5;
	add.s32 	%r122, %r155, 724874;
	and.b32  	%r72, %r64, 2147483644;
	neg.s32 	%r121, %r72;
	mov.b32 	%r156, 0;
$L__BB5_3:
	mov.u32 	%r20, %r150;
	shr.u32 	%r73, %r154, 2;
	xor.b32  	%r74, %r73, %r154;
	shl.b32 	%r75, %r20, 4;
	shl.b32 	%r76, %r74, 1;
	xor.b32  	%r77, %r75, %r76;
	xor.b32  	%r78, %r77, %r20;
	xor.b32  	%r21, %r78, %r74;
	add.s32 	%r79, %r122, %r21;
	add.s32 	%r80, %r79, -362437;
	cvt.rn.f32.u32 	%f2, %r80;
	fma.rn.f32 	%f3, %f2, 0f2F800000, 0f2F000000;
	setp.gt.f32 	%p3, %f3, 0f3F000000;
	selp.u32 	%r81, 1, 0, %p3;
	add.s32 	%r82, %r156, %r81;
	shr.u32 	%r83, %r153, 2;
	xor.b32  	%r84, %r83, %r153;
	shl.b32 	%r85, %r21, 4;
	shl.b32 	%r86, %r84, 1;
	xor.b32  	%r87, %r85, %r86;
	xor.b32  	%r88, %r87, %r21;
	xor.b32  	%r22, %r88, %r84;
	add.s32 	%r89, %r122, %r22;
	cvt.rn.f32.u32 	%f4, %r89;
	fma.rn.f32 	%f5, %f4, 0f2F800000, 0f2F000000;
	setp.gt.f32 	%p4, %f5, 0f3F000000;
	selp.u32 	%r90, 1, 0, %p4;
	add.s32 	%r91, %r82, %r90;
	shr.u32 	%r92, %r152, 2;
	xor.b32  	%r93, %r92, %r152;
	shl.b32 	%r94, %r22, 4;
	shl.b32 	%r95, %r93, 1;
	xor.b32  	%r96, %r94, %r95;
	xor.b32  	%r97, %r96, %r22;
	xor.b32  	%r23, %r97, %r93;
	add.s32 	%r98, %r122, %r23;
	add.s32 	%r99, %r98, 362437;
	cvt.rn.f32.u32 	%f6, %r99;
	fma.rn.f32 	%f7, %f6, 0f2F800000, 0f2F000000;
	setp.gt.f32 	%p5, %f7, 0f3F000000;
	selp.u32 	%r100, 1, 0, %p5;
	add.s32 	%r101, %r91, %r100;
	shr.u32 	%r102, %r151, 2;
	xor.b32  	%r103, %r102, %r151;
	shl.b32 	%r104, %r23, 4;
	shl.b32 	%r105, %r103, 1;
	xor.b32  	%r106, %r104, %r105;
	xor.b32  	%r107, %r106, %r23;
	xor.b32  	%r150, %r107, %r103;
	add.s32 	%r108, %r122, %r150;
	add.s32 	%r109, %r108, 724874;
	cvt.rn.f32.u32 	%f8, %r109;
	fma.rn.f32 	%f9, %f8, 0f2F800000, 0f2F000000;
	setp.gt.f32 	%p6, %f9, 0f3F000000;
	selp.u32 	%r110, 1, 0, %p6;
	add.s32 	%r156, %r101, %r110;
	add.s32 	%r122, %r122, 1449748;
	add.s32 	%r121, %r121, 4;
	setp.ne.s32 	%p7, %r121, 0;
	mov.u32 	%r153, %r21;
	mov.u32 	%r152, %r22;
	mov.u32 	%r151, %r23;
	mov.u32 	%r154, %r20;
	@%p7 bra 	$L__BB5_3;
	add.s32 	%r136, %r122, -724874;
	mov.u32 	%r154, %r20;
	mov.u32 	%r153, %r21;
	mov.u32 	%r152, %r22;
	mov.u32 	%r151, %r23;
$L__BB5_5:
	mad.lo.s32 	%r155, %r64, 362437, %r155;
	setp.eq.s32 	%p8, %r10, 0;
	@%p8 bra 	$L__BB5_8;
	add.s32 	%r143, %r136, 362437;
	neg.s32 	%r142, %r10;
	mov.u32 	%r149, %r154;
$L__BB5_7:
	.pragma "nounroll";
	mov.u32 	%r154, %r153;
	mov.u32 	%r153, %r152;
	mov.u32 	%r152, %r151;
	mov.u32 	%r151, %r150;
	shr.u32 	%r111, %r149, 2;
	xor.b32  	%r112, %r111, %r149;
	shl.b32 	%r113, %r151, 4;
	shl.b32 	%r114, %r112, 1;
	xor.b32  	%r115, %r113, %r114;
	xor.b32  	%r116, %r115, %r151;
	xor.b32  	%r150, %r116, %r112;
	add.s32 	%r117, %r143, %r150;
	cvt.rn.f32.u32 	%f10, %r117;
	fma.rn.f32 	%f11, %f10, 0f2F800000, 0f2F000000;
	setp.gt.f32 	%p9, %f11, 0f3F000000;
	selp.u32 	%r118, 1, 0, %p9;
	add.s32 	%r156, %r156, %r118;
	add.s32 	%r143, %r143, 362437;
	add.s32 	%r142, %r142, 1;
	setp.ne.s32 	%p10, %r142, 0;
	mov.u32 	%r149, %r154;
	@%p10 bra 	$L__BB5_7;
$L__BB5_8:
	cvta.to.global.u64 	%rd6, %rd2;
	st.global.v2.u32 	[%rd1], {%r155, %r154};
	st.global.v2.u32 	[%rd1+8], {%r153, %r152};
	st.global.v2.u32 	[%rd1+16], {%r151, %r150};
	st.global.v2.u32 	[%rd1+24], {%r8, %r9};
	st.global.f32 	[%rd1+32], %f1;
	st.global.f64 	[%rd1+40], %fd1;
	mul.wide.s32 	%rd7, %r1, 4;
	add.s64 	%rd8, %rd6, %rd7;
	ld.global.u32 	%r119, [%rd8];
	add.s32 	%r120, %r119, %r156;
	st.global.u32 	[%rd8], %r120;
	ret;

}
	// .globl	_Z23generate_uniform_kernelP24curandStatePhilox4_32_10iPj
.visible .entry _Z23generate_uniform_kernelP24curandStatePhilox4_32_10iPj(
	.param .u64 .ptr .align 1 _Z23generate_uniform_kernelP24curandStatePhilox4_32_10iPj_param_0,
	.param .u32 _Z23generate_uniform_kernelP24curandStatePhilox4_32_10iPj_param_1,
	.param .u64 .ptr .align 1 _Z23generate_uniform_kernelP24curandStatePhilox4_32_10iPj_param_2
)
{
	.reg .pred 	%p<10>;
	.reg .b32 	%r<204>;
	.reg .b32 	%f<3>;
	.reg .b64 	%rd<14>;

	ld.param.u64 	%rd1, [_Z23generate_uniform_kernelP24curandStatePhilox4_32_10iPj_param_0];
	ld.param.u32 	%r66, [_Z23generate_uniform_kernelP24curandStatePhilox4_32_10iPj_param_1];
	cvta.to.global.u64 	%rd3, %rd1;
	mov.u32 	%r68, %tid.x;
	mov.u32 	%r69, %ctaid.x;
	shl.b32 	%r70, %r69, 6;
	add.s32 	%r1, %r70, %r68;
	mul.wide.s32 	%rd4, %r1, 64;
	add.s64 	%rd5, %rd3, %rd4;
	ld.global.v4.u32 	{%r193, %r192, %r191, %r190}, [%rd5];
	ld.global.v4.u32 	{%r189, %r188, %r187, %r186}, [%rd5+16];
	.pragma "used_bytes_mask 4095";
	ld.global.v4.u32 	{%r10, %r11, %r185, %r71}, [%rd5+32];
	setp.lt.s32 	%p1, %r66, 1;
	mov.b32 	%r203, 0;
	@%p1 bra 	$L__BB6_12;
	add.s32 	%r13, %r10, 1013904242;
	add.s32 	%r14, %r11, 1993301258;
	add.s32 	%r15, %r11, 842468239;
	add.s32 	%r16, %r10, 2027808484;
	add.s32 	%r17, %r11, -308364780;
	add.s32 	%r18, %r10, -1879881855;
	add.s32 	%r19, %r11, -1767562579;
	neg.s32 	%r170, %r66;
	mov.b32 	%r203, 0;
$L__BB6_2:
	mov.u32 	%r31, %r185;
	mov.b32 	%r185, 2;
	setp.eq.s32 	%p2, %r31, 1;
	mov.u32 	%r184, %r188;
	@%p2 bra 	$L__BB6_11;
	setp.eq.s32 	%p3, %r31, 3;
	@%p3 bra 	$L__BB6_7;
	setp.ne.s32 	%p4, %r31, 2;
	@%p4 bra 	$L__BB6_6;
	mov.b32 	%r185, 3;
	mov.u32 	%r184, %r187;
	bra.uni 	$L__BB6_11;
$L__BB6_6:
	add.s32 	%r185, %r31, 1;
	mov.u32 	%r184, %r189;
	bra.uni 	$L__BB6_11;
$L__BB6_7:
	add.s32 	%r193, %r193, 1;
	setp.ne.s32 	%p5, %r193, 0;
	@%p5 bra 	$L__BB6_10;
	add.s32 	%r192, %r192, 1;
	setp.ne.s32 	%p6, %r192, 0;
	@%p6 bra 	$L__BB6_10;
	add.s32 	%r191, %r191, 1;
	setp.eq.s32 	%p7, %r191, 0;
	selp.u32 	%r75, 1, 0, %p7;
	add.s32 	%r190, %r190, %r75;
	mov.b32 	%r192, 0;
$L__BB6_10:
	mov.b32 	%r77, -766435501;
	mul.hi.u32 	%r78, %r77, %r193;
	mul.lo.s32 	%r79, %r193, -766435501;
	mov.b32 	%r80, -845247145;
	mul.hi.u32 	%r81, %r80, %r191;
	mul.lo.s32 	%r82, %r191, -845247145;
	xor.b32  	%r83, %r10, %r81;
	xor.b32  	%r84, %r83, %r192;
	xor.b32  	%r85, %r78, %r11;
	xor.b32  	%r86, %r85, %r190;
	mul.hi.u32 	%r87, %r77, %r84;
	mul.lo.s32 	%r88, %r84, -766435501;
	mul.hi.u32 	%r89, %r80, %r86;
	mul.lo.s32 	%r90, %r86, -845247145;
	add.s32 	%r91, %r10, -1640531527;
	xor.b32  	%r92, %r82, %r91;
	xor.b32  	%r93, %r92, %r89;
	add.s32 	%r94, %r11, -1150833019;
	xor.b32  	%r95, %r79, %r94;
	xor.b32  	%r96, %r95, %r87;
	mul.hi.u32 	%r97, %r77, %r93;
	mul.lo.s32 	%r98, %r93, -766435501;
	mul.hi.u32 	%r99, %r80, %r96;
	mul.lo.s32 	%r100, %r96, -845247145;
	xor.b32  	%r101, %r90, %r13;
	xor.b32  	%r102, %r101, %r99;
	xor.b32  	%r103, %r88, %r14;
	xor.b32  	%r104, %r103, %r97;
	mul.hi.u32 	%r105, %r77, %r102;
	mul.lo.s32 	%r106, %r102, -766435501;
	mul.hi.u32 	%r107, %r80, %r104;
	mul.lo.s32 	%r108, %r104, -845247145;
	add.s32 	%r109, %r10, -626627285;
	xor.b32  	%r110, %r100, %r109;
	xor.b32  	%r111, %r110, %r107;
	xor.b32  	%r112, %r98, %r15;
	xor.b32  	%r113, %r112, %r105;
	mul.hi.u32 	%r114, %r77, %r111;
	mul.lo.s32 	%r115, %r111, -766435501;
	mul.hi.u32 	%r116, %r80, %r113;
	mul.lo.s32 	%r117, %r113, -845247145;
	xor.b32  	%r118, %r108, %r16;
	xor.b32  	%r119, %r118, %r116;
	xor.b32  	%r120, %r106, %r17;
	xor.b32  	%r121, %r120, %r114;
	mul.hi.u32 	%r122, %r77, %r119;
	mul.lo.s32 	%r123, %r119, -766435501;
	mul.hi.u32 	%r124, %r80, %r121;
	mul.lo.s32 	%r125, %r121, -845247145;
	add.s32 	%r126, %r10, 387276957;
	xor.b32  	%r127, %r117, %r126;
	xor.b32  	%r128, %r127, %r124;
	add.s32 	%r129, %r11, -1459197799;
	xor.b32  	%r130, %r115, %r129;
	xor.b32  	%r131, %r130, %r122;
	mul.hi.u32 	%r132, %r77, %r128;
	mul.lo.s32 	%r133, %r128, -766435501;
	mul.hi.u32 	%r134, %r80, %r131;
	mul.lo.s32 	%r135, %r131, -845247145;
	add.s32 	%r136, %r10, -1253254570;
	xor.b32  	%r137, %r125, %r136;
	xor.b32  	%r138, %r137, %r134;
	add.s32 	%r139, %r11, 1684936478;
	xor.b32  	%r140, %r123, %r139;
	xor.b32  	%r141, %r140, %r132;
	mul.hi.u32 	%r142, %r77, %r138;
	mul.lo.s32 	%r143, %r138, -766435501;
	mul.hi.u32 	%r144, %r80, %r141;
	mul.lo.s32 	%r145, %r141, -845247145;
	add.s32 	%r146, %r10, 1401181199;
	xor.b32  	%r147, %r135, %r146;
	xor.b32  	%r148, %r147, %r144;
	add.s32 	%r149, %r11, 534103459;
	xor.b32  	%r150, %r133, %r149;
	xor.b32  	%r151, %r150, %r142;
	mul.hi.u32 	%r152, %r77, %r148;
	mul.lo.s32 	%r153, %r148, -766435501;
	mul.hi.u32 	%r154, %r80, %r151;
	mul.lo.s32 	%r155, %r151, -845247145;
	add.s32 	%r156, %r10, -239350328;
	xor.b32  	%r157, %r145, %r156;
	xor.b32  	%r158, %r157, %r154;
	add.s32 	%r159, %r11, -616729560;
	xor.b32  	%r160, %r143, %r159;
	xor.b32  	%r161, %r160, %r152;
	mul.hi.u32 	%r162, %r77, %r158;
	mul.lo.s32 	%r40, %r158, -766435501;
	mul.hi.u32 	%r163, %r80, %r161;
	mul.lo.s32 	%r188, %r161, -845247145;
	xor.b32  	%r164, %r155, %r18;
	xor.b32  	%r189, %r164, %r163;
	xor.b32  	%r165, %r153, %r19;
	xor.b32  	%r187, %r165, %r162;
	mov.b32 	%r185, 0;
	mov.u32 	%r184, %r186;
	mov.u32 	%r186, %r40;
$L__BB6_11:
	cvt.rn.f32.u32 	%f1, %r184;
	fma.rn.f32 	%f2, %f1, 0f2F800000, 0f2F000000;
	setp.gt.f32 	%p8, %f2, 0f3F000000;
	selp.u32 	%r167, 1, 0, %p8;
	add.s32 	%r203, %r203, %r167;
	add.s32 	%r170, %r170, 1;
	setp.ne.s32 	%p9, %r170, 0;
	@%p9 bra 	$L__BB6_2;
$L__BB6_12:
	ld.param.u64 	%rd13, [_Z23generate_uniform_kernelP24curandStatePhilox4_32_10iPj_param_2];
	ld.param.u64 	%rd12, [_Z23generate_uniform_kernelP24curandStatePhilox4_32_10iPj_param_0];
	cvta.to.global.u64 	%rd6, %rd12;
	add.s64 	%rd8, %rd6, %rd4;
	cvta.to.global.u64 	%rd9, %rd13;
	st.global.v4.u32 	[%rd8], {%r193, %r192, %r191, %r190};
	st.global.v4.u32 	[%rd8+16], {%r189, %r188, %r187, %r186};
	st.global.u32 	[%rd8+40], %r185;
	mul.wide.s32 	%rd10, %r1, 4;
	add.s64 	%rd11, %rd9, %rd10;
	ld.global.u32 	%r168, [%rd11];
	add.s32 	%r169, %r168, %r203;
	st.global.u32 	[%rd11], %r169;
	ret;

}
	// .globl	_Z22generate_normal_kernelP17curandStateXORWOWiPj
.visible .entry _Z22generate_normal_kernelP17curandStateXORWOWiPj(
	.param .u64 .ptr .align 1 _Z22generate_normal_kernelP17curandStateXORWOWiPj_param_0,
	.param .u32 _Z22generate_normal_kernelP17curandStateXORWOWiPj_param_1,
	.param .u64 .ptr .align 1 _Z22generate_normal_kernelP17curandStateXORWOWiPj_param_2
)
{
	.reg .pred 	%p<21>;
	.reg .b32 	%r<165>;
	.reg .b32 	%f<101>;
	.reg .b64 	%rd<9>;
	.reg .b64 	%fd<2>;

	ld.param.u64 	%rd3, [_Z22generate_normal_kernelP17curandStateXORWOWiPj_param_0];
	ld.param.u32 	%r53, [_Z22generate_normal_kernelP17curandStateXORWOWiPj_param_1];
	ld.param.u64 	%rd2, [_Z22generate_normal_kernelP17curandStateXORWOWiPj_param_2];
	cvta.to.global.u64 	%rd4, %rd3;
	mov.u32 	%r55, %tid.x;
	mov.u32 	%r56, %ctaid.x;
	shl.b32 	%r57, %r56, 6;
	add.s32 	%r1, %r57, %r55;
	mul.wide.s32 	%rd5, %r1, 48;
	add.s64 	%rd1, %rd4, %rd5;
	ld.global.v2.u32 	{%r163, %r162}, [%rd1];
	ld.global.v2.u32 	{%r161, %r141}, [%rd1+8];
	ld.global.v2.u32 	{%r142, %r143}, [%rd1+16];
	ld.global.v2.u32 	{%r8, %r9}, [%rd1+24];
	ld.global.f32 	%f1, [%rd1+32];
	ld.global.f64 	%fd1, [%rd1+40];
	shr.u32 	%r58, %r53, 31;
	add.s32 	%r59, %r53, %r58;
	shr.s32 	%r10, %r59, 1;
	setp.lt.s32 	%p1, %r53, 2;
	mov.b32 	%r164, 0;
	mov.u32 	%r158, %r143;
	mov.u32 	%r159, %r142;
	mov.u32 	%r160, %r141;
	@%p1 bra 	$L__BB7_7;
	and.b32  	%r62, %r53, 2147483646;
	setp.eq.s32 	%p2, %r62, 2;
	mov.b32 	%r164, 0;
	mov.u32 	%r152, %r163;
	@%p2 bra 	$L__BB7_5;
	add.s32 	%r138, %r163, 724874;
	and.b32  	%r64, %r10, 1073741822;
	neg.s32 	%r137, %r64;
	mov.b32 	%r164, 0;
$L__BB7_3:
	mov.u32 	%r20, %r143;
	shr.u32 	%r65, %r162, 2;
	xor.b32  	%r66, %r65, %r162;
	shl.b32 	%r67, %r20, 4;
	shl.b32 	%r68, %r66, 1;
	xor.b32  	%r69, %r67, %r68;
	xor.b32  	%r70, %r69, %r20;
	xor.b32  	%r21, %r70, %r66;
	add.s32 	%r71, %r138, %r21;
	add.s32 	%r72, %r71, -362437;
	shr.u32 	%r73, %r161, 2;
	xor.b32  	%r74, %r73, %r161;
	shl.b32 	%r75, %r21, 4;
	shl.b32 	%r76, %r74, 1;
	xor.b32  	%r77, %r76, %r75;
	xor.b32  	%r78, %r77, %r74;
	xor.b32  	%r160, %r78, %r21;
	add.s32 	%r79, %r138, %r160;
	cvt.rn.f32.u32 	%f2, %r72;
	fma.rn.f32 	%f3, %f2, 0f2F800000, 0f2F000000;
	cvt.rn.f32.u32 	%f4, %r79;
	fma.rn.f32 	%f5, %f4, 0f30C90FDB, 0f30490FDB;
	setp.lt.f32 	%p3, %f3, 0f00800000;
	mul.f32 	%f6, %f3, 0f4B000000;
	selp.f32 	%f7, %f6, %f3, %p3;
	selp.f32 	%f8, 0fC1B80000, 0f00000000, %p3;
	mov.b32 	%r80, %f7;
	add.s32 	%r81, %r80, -1059760811;
	and.b32  	%r82, %r81, -8388608;
	sub.s32 	%r83, %r80, %r82;
	mov.b32 	%f9, %r83;
	cvt.rn.f32.s32 	%f10, %r82;
	fma.rn.f32 	%f11, %f10, 0f34000000, %f8;
	add.f32 	%f12, %f9, 0fBF800000;
	fma.rn.f32 	%f13, %f12, 0fBE055027, 0f3E1039F6;
	fma.rn.f32 	%f14, %f13, %f12, 0fBDF8CDCC;
	fma.rn.f32 	%f15, %f14, %f12, 0f3E0F2955;
	fma.rn.f32 	%f16, %f15, %f12, 0fBE2AD8B9;
	fma.rn.f32 	%f17, %f16, %f12, 0f3E4CED0B;
	fma.rn.f32 	%f18, %f17, %f12, 0fBE7FFF22;
	fma.rn.f32 	%f19, %f18, %f12, 0f3EAAAA78;
	fma.rn.f32 	%f20, %f19, %f12, 0fBF000000;
	mul.f32 	%f21, %f12, %f20;
	fma.rn.f32 	%f22, %f21, %f12, %f12;
	fma.rn.f32 	%f23, %f11, 0f3F317218, %f22;
	setp.gt.u32 	%p4, %r80, 2139095039;
	fma.rn.f32 	%f24, %f7, 0f7F800000, 0f7F800000;
	selp.f32 	%f25, %f24, %f23, %p4;
	setp.eq.f32 	%p5, %f7, 0f00000000;
	mul.f32 	%f26, %f25, 0fC0000000;
	selp.f32 	%f27, 0f7F800000, %f26, %p5;
	sqrt.rn.f32 	%f28, %f27;
	sin.approx.f32 	%f29, %f5;
	cos.approx.f32 	%f30, %f5;
	mul.f32 	%f31, %f28, %f29;
	mul.f32 	%f32, %f28, %f30;
	abs.f32 	%f33, %f31;
	setp.lt.f32 	%p6, %f33, 0f3F800000;
	selp.u32 	%r84, 1, 0, %p6;
	add.s32 	%r85, %r164, %r84;
	abs.f32 	%f34, %f32;
	setp.lt.f32 	%p7, %f34, 0f3F800000;
	selp.u32 	%r86, 1, 0, %p7;
	add.s32 	%r87, %r85, %r86;
	shr.u32 	%r88, %r141, 2;
	xor.b32  	%r89, %r88, %r141;
	shl.b32 	%r90, %r160, 4;
	shl.b32 	%r91, %r89, 1;
	xor.b32  	%r92, %r90, %r91;
	xor.b32  	%r93, %r92, %r160;
	xor.b32  	%r159, %r93, %r89;
	add.s32 	%r94, %r138, %r159;
	add.s32 	%r95, %r94, 362437;
	shr.u32 	%r96, %r142, 2;
	xor.b32  	%r97, %r96, %r142;
	shl.b32 	%r98, %r159, 4;
	shl.b32 	%r99, %r97, 1;
	xor.b32  	%r100, %r99, %r98;
	xor.b32  	%r101, %r100, %r97;
	xor.b32  	%r143, %r101, %r159;
	add.s32 	%r102, %r138, %r143;
	add.s32 	%r103, %r102, 724874;
	cvt.rn.f32.u32 	%f35, %r95;
	fma.rn.f32 	%f36, %f35, 0f2F800000, 0f2F000000;
	cvt.rn.f32.u32 	%f37, %r103;
	fma.rn.f32 	%f38, %f37, 0f30C90FDB, 0f30490FDB;
	setp.lt.f32 	%p8, %f36, 0f00800000;
	mul.f32 	%f39, %f36, 0f4B000000;
	selp.f32 	%f40, %f39, %f36, %p8;
	selp.f32 	%f41, 0fC1B80000, 0f00000000, %p8;
	mov.b32 	%r104, %f40;
	add.s32 	%r105, %r104, -1059760811;
	and.b32  	%r106, %r105, -8388608;
	sub.s32 	%r107, %r104, %r106;
	mov.b32 	%f42, %r107;
	cvt.rn.f32.s32 	%f43, %r106;
	fma.rn.f32 	%f44, %f43, 0f34000000, %f41;
	add.f32 	%f45, %f42, 0fBF800000;
	fma.rn.f32 	%f46, %f45, 0fBE055027, 0f3E1039F6;
	fma.rn.f32 	%f47, %f46, %f45, 0fBDF8CDCC;
	fma.rn.f32 	%f48, %f47, %f45, 0f3E0F2955;
	fma.rn.f32 	%f49, %f48, %f45, 0fBE2AD8B9;
	fma.rn.f32 	%f50, %f49, %f45, 0f3E4CED0B;
	fma.rn.f32 	%f51, %f50, %f45, 0fBE7FFF22;
	fma.rn.f32 	%f52, %f51, %f45, 0f3EAAAA78;
	fma.rn.f32 	%f53, %f52, %f45, 0fBF000000;
	mul.f32 	%f54, %f45, %f53;
	fma.rn.f32 	%f55, %f54, %f45, %f45;
	fma.rn.f32 	%f56, %f44, 0f3F317218, %f55;
	setp.gt.u32 	%p9, %r104, 2139095039;
	fma.rn.f32 	%f57, %f40, 0f7F800000, 0f7F800000;
	selp.f32 	%f58, %f57, %f56, %p9;
	setp.eq.f32 	%p10, %f40, 0f00000000;
	mul.f32 	%f59, %f58, 0fC0000000;
	selp.f32 	%f60, 0f7F800000, %f59, %p10;
	sqrt.rn.f32 	%f61, %f60;
	sin.approx.f32 	%f62, %f38;
	cos.approx.f32 	%f63, %f38;
	mul.f32 	%f64, %f61, %f62;
	mul.f32 	%f65, %f61, %f63;
	abs.f32 	%f66, %f64;
	setp.lt.f32 	%p11, %f66, 0f3F800000;
	selp.u32 	%r108, 1, 0, %p11;
	add.s32 	%r109, %r87, %r108;
	abs.f32 	%f67, %f65;
	setp.lt.f32 	%p12, %f67, 0f3F800000;
	selp.u32 	%r110, 1, 0, %p12;
	add.s32 	%r164, %r109, %r110;
	add.s32 	%r138, %r138, 1449748;
	add.s32 	%r137, %r137, 2;
	setp.ne.s32 	%p13, %r137, 0;
	mov.u32 	%r161, %r21;
	mov.u32 	%r141, %r160;
	mov.u32 	%r142, %r159;
	mov.u32 	%r162, %r20;
	@%p13 bra 	$L__BB7_3;
	add.s32 	%r152, %r138, -724874;
	mov.u32 	%r162, %r20;
	mov.u32 	%r161, %r21;
	mov.u32 	%r158, %r143;
	mov.u32 	%r141, %r160;
	mov.u32 	%r142, %r159;
$L__BB7_5:
	mad.lo.s32 	%r163, %r10, 724874, %r163;
	and.b32  	%r111, %r10, 1;
	setp.eq.b32 	%p14, %r111, 1;
	not.pred 	%p15, %p14;
	@%p15 bra 	$L__BB7_7;
	shr.u32 	%r112, %r162, 2;
	xor.b32  	%r113, %r112, %r162;
	shl.b32 	%r114, %r143, 4;
	shl.b32 	%r115, %r113, 1;
	xor.b32  	%r116, %r114, %r115;
	xor.b32  	%r117, %r116, %r143;
	xor.b32  	%r159, %r117, %r113;
	add.s32 	%r118, %r152, %r159;
	add.s32 	%r119, %r118, 362437;
	shr.u32 	%r120, %r161, 2;
	xor.b32  	%r121, %r120, %r161;
	shl.b32 	%r122, %r159, 4;
	shl.b32 	%r123, %r121, 1;
	xor.b32  	%r124, %r123, %r122;
	xor.b32  	%r125, %r124, %r121;
	xor.b32  	%r158, %r125, %r159;
	add.s32 	%r126, %r152, %r158;
	add.s32 	%r127, %r126, 724874;
	cvt.rn.f32.u32 	%f68, %r119;
	fma.rn.f32 	%f69, %f68, 0f2F800000, 0f2F000000;
	cvt.rn.f32.u32 	%f70, %r127;
	fma.rn.f32 	%f71, %f70, 0f30C90FDB, 0f30490FDB;
	setp.lt.f32 	%p16, %f69, 0f00800000;
	mul.f32 	%f72, %f69, 0f4B000000;
	selp.f32 	%f73, %f72, %f69, %p16;
	selp.f32 	%f74, 0fC1B80000, 0f00000000, %p16;
	mov.b32 	%r128, %f73;
	add.s32 	%r129, %r128, -1059760811;
	and.b32  	%r130, %r129, -8388608;
	sub.s32 	%r131, %r128, %r130;
	mov.b32 	%f75, %r131;
	cvt.rn.f32.s32 	%f76, %r130;
	fma.rn.f32 	%f77, %f76, 0f34000000, %f74;
	add.f32 	%f78, %f75, 0fBF800000;
	fma.rn.f32 	%f79, %f78, 0fBE055027, 0f3E1039F6;
	fma.rn.f32 	%f80, %f79, %f78, 0fBDF8CDCC;
	fma.rn.f32 	%f81, %f80, %f78, 0f3E0F2955;
	fma.rn.f32 	%f82, %f81, %f78, 0fBE2AD8B9;
	fma.rn.f32 	%f83, %f82, %f78, 0f3E4CED0B;
	fma.rn.f32 	%f84, %f83, %f78, 0fBE7FFF22;
	fma.rn.f32 	%f85, %f84, %f78, 0f3EAAAA78;
	fma.rn.f32 	%f86, %f85, %f78, 0fBF000000;
	mul.f32 	%f87, %f78, %f86;
	fma.rn.f32 	%f88, %f87, %f78, %f78;
	fma.rn.f32 	%f89, %f77, 0f3F317218, %f88;
	setp.gt.u32 	%p17, %r128, 2139095039;
	fma.rn.f32 	%f90, %f73, 0f7F800000, 0f7F800000;
	selp.f32 	%f91, %f90, %f89, %p17;
	setp.eq.f32 	%p18, %f73, 0f00000000;
	mul.f32 	%f92, %f91, 0fC0000000;
	selp.f32 	%f93, 0f7F800000, %f92, %p18;
	sqrt.rn.f32 	%f94, %f93;
	sin.approx.f32 	%f95, %f71;
	cos.approx.f32 	%f96, %f71;
	mul.f32 	%f97, %f94, %f95;
	mul.f32 	%f98, %f94, %f96;
	abs.f32 	%f99, %f97;
	setp.lt.f32 	%p19, %f99, 0f3F800000;
	selp.u32 	%r132, 1, 0, %p19;
	add.s32 	%r133, %r164, %r132;
	abs.f32 	%f100, %f98;
	setp.lt.f32 	%p20, %f100, 0f3F800000;
	selp.u32 	%r134, 1, 0, %p20;
	add.s32 	%r164, %r133, %r134;
	mov.u32 	%r160, %r143;
	mov.u32 	%r161, %r142;
	mov.u32 	%r162, %r141;
$L__BB7_7:
	cvta.to.global.u64 	%rd6, %rd2;
	st.global.v2.u32 	[%rd1], {%r163, %r162};
	st.global.v2.u32 	[%rd1+8], {%r161, %r160};
	st.global.v2.u32 	[%rd1+16], {%r159, %r158};
	st.global.v2.u32 	[%rd1+24], {%r8, %r9};
	st.global.f32 	[%rd1+32], %f1;
	st.global.f64 	[%rd1+40], %fd1;
	mul.wide.s32 	%rd7, %r1, 4;
	add.s64 	%rd8, %rd6, %rd7;
	ld.global.u32 	%r135, [%rd8];
	add.s32 	%r136, %r135, %r164;
	st.global.u32 	[%rd8], %r136;
	ret;

}
	// .globl	_Z22generate_normal_kernelP24curandStatePhilox4_32_10iPj
.visible .entry _Z22generate_normal_kernelP24curandStatePhilox4_32_10iPj(
	.param .u64 .ptr .align 1 _Z22generate_normal_kernelP24curandStatePhilox4_32_10iPj_param_0,
	.param .u32 _Z22generate_normal_kernelP24curandStatePhilox4_32_10iPj_param_1,
	.param .u64 .ptr .align 1 _Z22generate_normal_kernelP24curandStatePhilox4_32_10iPj_param_2
)
{
	.reg .pred 	%p<18>;
	.reg .b32 	%r<313>;
	.reg .b32 	%f<34>;
	.reg .b64 	%rd<9>;

	ld.param.u64 	%rd3, [_Z22generate_normal_kernelP24curandStatePhilox4_32_10iPj_param_0];
	ld.param.u32 	%r87, [_Z22generate_normal_kernelP24curandStatePhilox4_32_10iPj_param_1];
	ld.param.u64 	%rd2, [_Z22generate_normal_kernelP24curandStatePhilox4_32_10iPj_param_2];
	cvta.to.global.u64 	%rd4, %rd3;
	mov.u32 	%r89, %tid.x;
	mov.u32 	%r90, %ctaid.x;
	shl.b32 	%r91, %r90, 6;
	add.s32 	%r1, %r91, %r89;
	mul.wide.s32 	%rd5, %r1, 64;
	add.s64 	%rd1, %rd4, %rd5;
	ld.global.v4.u32 	{%r302, %r301, %r300, %r299}, [%rd1];
	ld.global.v4.u32 	{%r298, %r297, %r296, %r295}, [%rd1+16];
	.pragma "used_bytes_mask 4095";
	ld.global.v4.u32 	{%r10, %r11, %r294, %r92}, [%rd1+32];
	setp.lt.s32 	%p1, %r87, 2;
	mov.b32 	%r312, 0;
	@%p1 bra 	$L__BB8_15;
	add.s32 	%r13, %r11, -1150833019;
	add.s32 	%r14, %r10, -626627285;
	add.s32 	%r15, %r11, 842468239;
	add.s32 	%r16, %r10, 2027808484;
	add.s32 	%r17, %r11, -308364780;
	add.s32 	%r18, %r10, 387276957;
	add.s32 	%r19, %r11, -1459197799;
	add.s32 	%r20, %r10, -1253254570;
	add.s32 	%r21, %r11, 1684936478;
	add.s32 	%r22, %r10, 1401181199;
	add.s32 	%r23, %r11, 534103459;
	add.s32 	%r24, %r10, -239350328;
	add.s32 	%r25, %r11, -616729560;
	add.s32 	%r26, %r10, -1879881855;
	add.s32 	%r27, %r11, -1767562579;
	shr.u32 	%r94, %r87, 31;
	add.s32 	%r95, %r87, %r94;
	shr.s32 	%r96, %r95, 1;
	neg.s32 	%r275, %r96;
	mov.b32 	%r312, 0;
$L__BB8_2:
	mov.u32 	%r39, %r294;
	mov.b32 	%r294, 3;
	setp.eq.s32 	%p2, %r39, 1;
	mov.u32 	%r292, %r296;
	mov.u32 	%r293, %r297;
	@%p2 bra 	$L__BB8_14;
	setp.eq.s32 	%p3, %r39, 2;
	@%p3 bra 	$L__BB8_10;
	setp.ne.s32 	%p4, %r39, 3;
	@%p4 bra 	$L__BB8_9;
	add.s32 	%r302, %r302, 1;
	setp.ne.s32 	%p5, %r302, 0;
	@%p5 bra 	$L__BB8_8;
	add.s32 	%r301, %r301, 1;
	setp.ne.s32 	%p6, %r301, 0;
	@%p6 bra 	$L__BB8_8;
	add.s32 	%r300, %r300, 1;
	setp.eq.s32 	%p7, %r300, 0;
	selp.u32 	%r99, 1, 0, %p7;
	add.s32 	%r299, %r299, %r99;
	mov.b32 	%r301, 0;
$L__BB8_8:
	mov.b32 	%r101, -766435501;
	mul.hi.u32 	%r102, %r101, %r302;
	mul.lo.s32 	%r103, %r302, -766435501;
	mov.b32 	%r104, -845247145;
	mul.hi.u32 	%r105, %r104, %r300;
	mul.lo.s32 	%r106, %r300, -845247145;
	xor.b32  	%r107, %r10, %r105;
	xor.b32  	%r108, %r107, %r301;
	xor.b32  	%r109, %r102, %r11;
	xor.b32  	%r110, %r109, %r299;
	mul.hi.u32 	%r111, %r101, %r108;
	mul.lo.s32 	%r112, %r108, -766435501;
	mul.hi.u32 	%r113, %r104, %r110;
	mul.lo.s32 	%r114, %r110, -845247145;
	xor.b32  	%r115, %r106, %r113;
	add.s32 	%r116, %r10, -1640531527;
	xor.b32  	%r117, %r115, %r116;
	xor.b32  	%r118, %r103, %r111;
	xor.b32  	%r119, %r118, %r13;
	mul.hi.u32 	%r120, %r101, %r117;
	mul.lo.s32 	%r121, %r117, -766435501;
	mul.hi.u32 	%r122, %r104, %r119;
	mul.lo.s32 	%r123, %r119, -845247145;
	xor.b32  	%r124, %r114, %r122;
	add.s32 	%r125, %r10, 1013904242;
	xor.b32  	%r126, %r124, %r125;
	xor.b32  	%r127, %r112, %r120;
	add.s32 	%r128, %r11, 1993301258;
	xor.b32  	%r129, %r127, %r128;
	mul.hi.u32 	%r130, %r101, %r126;
	mul.lo.s32 	%r131, %r126, -766435501;
	mul.hi.u32 	%r132, %r104, %r129;
	mul.lo.s32 	%r133, %r129, -845247145;
	xor.b32  	%r134, %r123, %r132;
	xor.b32  	%r135, %r134, %r14;
	xor.b32  	%r136, %r121, %r130;
	xor.b32  	%r137, %r136, %r15;
	mul.hi.u32 	%r138, %r101, %r135;
	mul.lo.s32 	%r139, %r135, -766435501;
	mul.hi.u32 	%r140, %r104, %r137;
	mul.lo.s32 	%r141, %r137, -845247145;
	xor.b32  	%r142, %r133, %r140;
	xor.b32  	%r143, %r142, %r16;
	xor.b32  	%r144, %r131, %r138;
	xor.b32  	%r145, %r144, %r17;
	mul.hi.u32 	%r146, %r101, %r143;
	mul.lo.s32 	%r147, %r143, -766435501;
	mul.hi.u32 	%r148, %r104, %r145;
	mul.lo.s32 	%r149, %r145, -845247145;
	xor.b32  	%r150, %r141, %r148;
	xor.b32  	%r151, %r150, %r18;
	xor.b32  	%r152, %r139, %r146;
	xor.b32  	%r153, %r152, %r19;
	mul.hi.u32 	%r154, %r101, %r151;
	mul.lo.s32 	%r155, %r151, -766435501;
	mul.hi.u32 	%r156, %r104, %r153;
	mul.lo.s32 	%r157, %r153, -845247145;
	xor.b32  	%r158, %r149, %r156;
	xor.b32  	%r159, %r158, %r20;
	xor.b32  	%r160, %r147, %r154;
	xor.b32  	%r161, %r160, %r21;
	mul.hi.u32 	%r162, %r101, %r159;
	mul.lo.s32 	%r163, %r159, -766435501;
	mul.hi.u32 	%r164, %r104, %r161;
	mul.lo.s32 	%r165, %r161, -845247145;
	xor.b32  	%r166, %r157, %r164;
	xor.b32  	%r167, %r166, %r22;
	xor.b32  	%r168, %r155, %r162;
	xor.b32  	%r169, %r168, %r23;
	mul.hi.u32 	%r170, %r101, %r167;
	mul.lo.s32 	%r171, %r167, -766435501;
	mul.hi.u32 	%r172, %r104, %r169;
	mul.lo.s32 	%r173, %r169, -845247145;
	xor.b32  	%r174, %r165, %r172;
	xor.b32  	%r175, %r174, %r24;
	xor.b32  	%r176, %r163, %r170;
	xor.b32  	%r177, %r176, %r25;
	mul.hi.u32 	%r178, %r101, %r175;
	mul.lo.s32 	%r47, %r175, -766435501;
	mul.hi.u32 	%r179, %r104, %r177;
	mul.lo.s32 	%r297, %r177, -845247145;
	xor.b32  	%r180, %r173, %r179;
	xor.b32  	%r292, %r180, %r26;
	xor.b32  	%r181, %r171, %r178;
	xor.b32  	%r296, %r181, %r27;
	mov.b32 	%r294, 1;
	mov.u32 	%r293, %r295;
	mov.u32 	%r295, %r47;
	mov.u32 	%r298, %r292;
	bra.uni 	$L__BB8_14;
$L__BB8_9:
	add.s32 	%r294, %r39, 2;
	setp.eq.s32 	%p11, %r39, 0;
	selp.b32 	%r292, %r297, %r298, %p11;
	mov.u32 	%r293, %r298;
	bra.uni 	$L__BB8_14;
$L__BB8_10:
	add.s32 	%r302, %r302, 1;
	setp.ne.s32 	%p8, %r302, 0;
	@%p8 bra 	$L__BB8_13;
	add.s32 	%r301, %r301, 1;
	setp.ne.s32 	%p9, %r301, 0;
	@%p9 bra 	$L__BB8_13;
	add.s32 	%r300, %r300, 1;
	setp.eq.s32 	%p10, %r300, 0;
	selp.u32 	%r183, 1, 0, %p10;
	add.s32 	%r299, %r299, %r183;
	mov.b32 	%r301, 0;
$L__BB8_13:
	mov.b32 	%r185, -766435501;
	mul.hi.u32 	%r186, %r185, %r302;
	mul.lo.s32 	%r187, %r302, -766435501;
	mov.b32 	%r188, -845247145;
	mul.hi.u32 	%r189, %r188, %r300;
	mul.lo.s32 	%r190, %r300, -845247145;
	xor.b32  	%r191, %r10, %r189;
	xor.b32  	%r192, %r191, %r301;
	xor.b32  	%r193, %r186, %r11;
	xor.b32  	%r194, %r193, %r299;
	mul.hi.u32 	%r195, %r185, %r192;
	mul.lo.s32 	%r196, %r192, -766435501;
	mul.hi.u32 	%r197, %r188, %r194;
	mul.lo.s32 	%r198, %r194, -845247145;
	xor.b32  	%r199, %r190, %r197;
	add.s32 	%r200, %r10, -1640531527;
	xor.b32  	%r201, %r199, %r200;
	xor.b32  	%r202, %r187, %r195;
	xor.b32  	%r203, %r202, %r13;
	mul.hi.u32 	%r204, %r185, %r201;
	mul.lo.s32 	%r205, %r201, -766435501;
	mul.hi.u32 	%r206, %r188, %r203;
	mul.lo.s32 	%r207, %r203, -845247145;
	xor.b32  	%r208, %r198, %r206;
	add.s32 	%r209, %r10, 1013904242;
	xor.b32  	%r210, %r208, %r209;
	xor.b32  	%r211, %r196, %r204;
	add.s32 	%r212, %r11, 1993301258;
	xor.b32  	%r213, %r211, %r212;
	mul.hi.u32 	%r214, %r185, %r210;
	mul.lo.s32 	%r215, %r210, -766435501;
	mul.hi.u32 	%r216, %r188, %r213;
	mul.lo.s32 	%r217, %r213, -845247145;
	xor.b32  	%r218, %r207, %r216;
	xor.b32  	%r219, %r218, %r14;
	xor.b32  	%r220, %r205, %r214;
	xor.b32  	%r221, %r220, %r15;
	mul.hi.u32 	%r222, %r185, %r219;
	mul.lo.s32 	%r223, %r219, -766435501;
	mul.hi.u32 	%r224, %r188, %r221;
	mul.lo.s32 	%r225, %r221, -845247145;
	xor.b32  	%r226, %r217, %r224;
	xor.b32  	%r227, %r226, %r16;
	xor.b32  	%r228, %r215, %r222;
	xor.b32  	%r229, %r228, %r17;
	mul.hi.u32 	%r230, %r185, %r227;
	mul.lo.s32 	%r231, %r227, -766435501;
	mul.hi.u32 	%r232, %r188, %r229;
	mul.lo.s32 	%r233, %r229, -845247145;
	xor.b32  	%r234, %r225, %r232;
	xor.b32  	%r235, %r234, %r18;
	xor.b32  	%r236, %r223, %r230;
	xor.b32  	%r237, %r236, %r19;
	mul.hi.u32 	%r238, %r185, %r235;
	mul.lo.s32 	%r239, %r235, -766435501;
	mul.hi.u32 	%r240, %r188, %r237;
	mul.lo.s32 	%r241, %r237, -845247145;
	xor.b32  	%r242, %r233, %r240;
	xor.b32  	%r243, %r242, %r20;
	xor.b32  	%r244, %r231, %r238;
	xor.b32  	%r245, %r244, %r21;
	mul.hi.u32 	%r246, %r185, %r243;
	mul.lo.s32 	%r247, %r243, -766435501;
	mul.hi.u32 	%r248, %r188, %r245;
	mul.lo.s32 	%r249, %r245, -845247145;
	xor.b32  	%r250, %r241, %r248;
	xor.b32  	%r251, %r250, %r22;
	xor.b32  	%r252, %r239, %r246;
	xor.b32  	%r253, %r252, %r23;
	mul.hi.u32 	%r254, %r185, %r251;
	mul.lo.s32 	%r255, %r251, -766435501;
	mul.hi.u32 	%r256, %r188, %r253;
	mul.lo.s32 	%r257, %r253, -845247145;
	xor.b32  	%r258, %r249, %r256;
	xor.b32  	%r259, %r258, %r24;
	xor.b32  	%r260, %r247, %r254;
	xor.b32  	%r261, %r260, %r25;
	mul.hi.u32 	%r262, %r185, %r259;
	mul.lo.s32 	%r60, %r259, -766435501;
	mul.hi.u32 	%r263, %r188, %r261;
	mul.lo.s32 	%r297, %r261, -845247145;
	xor.b32  	%r264, %r257, %r263;
	xor.b32  	%r298, %r264, %r26;
	xor.b32  	%r265, %r255, %r262;
	xor.b32  	%r63, %r265, %r27;
	mov.b32 	%r294, 0;
	mov.u32 	%r292, %r295;
	mov.u32 	%r293, %r296;
	mov.u32 	%r295, %r60;
	mov.u32 	%r296, %r63;
$L__BB8_14:
	cvt.rn.f32.u32 	%f1, %r293;
	fma.rn.f32 	%f2, %f1, 0f2F800000, 0f2F000000;
	cvt.rn.f32.u32 	%f3, %r292;
	fma.rn.f32 	%f4, %f3, 0f30C90FDB, 0f30490FDB;
	setp.lt.f32 	%p12, %f2, 0f00800000;
	mul.f32 	%f5, %f2, 0f4B000000;
	selp.f32 	%f6, %f5, %f2, %p12;
	selp.f32 	%f7, 0fC1B80000, 0f00000000, %p12;
	mov.b32 	%r266, %f6;
	add.s32 	%r267, %r266, -1059760811;
	and.b32  	%r268, %r267, -8388608;
	sub.s32 	%r269, %r266, %r268;
	mov.b32 	%f8, %r269;
	cvt.rn.f32.s32 	%f9, %r268;
	fma.rn.f32 	%f10, %f9, 0f34000000, %f7;
	add.f32 	%f11, %f8, 0fBF800000;
	fma.rn.f32 	%f12, %f11, 0fBE055027, 0f3E1039F6;
	fma.rn.f32 	%f13, %f12, %f11, 0fBDF8CDCC;
	fma.rn.f32 	%f14, %f13, %f11, 0f3E0F2955;
	fma.rn.f32 	%f15, %f14, %f11, 0fBE2AD8B9;
	fma.rn.f32 	%f16, %f15, %f11, 0f3E4CED0B;
	fma.rn.f32 	%f17, %f16, %f11, 0fBE7FFF22;
	fma.rn.f32 	%f18, %f17, %f11, 0f3EAAAA78;
	fma.rn.f32 	%f19, %f18, %f11, 0fBF000000;
	mul.f32 	%f20, %f11, %f19;
	fma.rn.f32 	%f21, %f20, %f11, %f11;
	fma.rn.f32 	%f22, %f10, 0f3F317218, %f21;
	setp.gt.u32 	%p13, %r266, 2139095039;
	fma.rn.f32 	%f23, %f6, 0f7F800000, 0f7F800000;
	selp.f32 	%f24, %f23, %f22, %p13;
	setp.eq.f32 	%p14, %f6, 0f00000000;
	mul.f32 	%f25, %f24, 0fC0000000;
	selp.f32 	%f26, 0f7F800000, %f25, %p14;
	sqrt.rn.f32 	%f27, %f26;
	sin.approx.f32 	%f28, %f4;
	cos.approx.f32 	%f29, %f4;
	mul.f32 	%f30, %f27, %f28;
	mul.f32 	%f31, %f27, %f29;
	abs.f32 	%f32, %f30;
	setp.lt.f32 	%p15, %f32, 0f3F800000;
	selp.u32 	%r270, 1, 0, %p15;
	add.s32 	%r271, %r312, %r270;
	abs.f32 	%f33, %f31;
	setp.lt.f32 	%p16, %f33, 0f3F800000;
	selp.u32 	%r272, 1, 0, %p16;
	add.s32 	%r312, %r271, %r272;
	add.s32 	%r275, %r275, 1;
	setp.ne.s32 	%p17, %r275, 0;
	@%p17 bra 	$L__BB8_2;
$L__BB8_15:
	cvta.to.global.u64 	%rd6, %rd2;
	st.global.v4.u32 	[%rd1], {%r302, %r301, %r300, %r299};
	st.global.v4.u32 	[%rd1+16], {%r298, %r297, %r296, %r295};
	st.global.u32 	[%rd1+40], %r294;
	mul.wide.s32 	%rd7, %r1, 4;
	add.s64 	%rd8, %rd6, %rd7;
	ld.global.u32 	%r273, [%rd8];
	add.s32 	%r274, %r273, %r312;
	st.global.u32 	[%rd8], %r274;
	ret;

}
	// .globl	_Z15generate_kernelP19curandStateMRG32k3aiPj
.visible .entry _Z15generate_kernelP19curandStateMRG32k3aiPj(
	.param .u64 .ptr .align 1 _Z15generate_kernelP19curandStateMRG32k3aiPj_param_0,
	.param .u32 _Z15generate_kernelP19curandStateMRG32k3aiPj_param_1,
	.param .u64 .ptr .align 1 _Z15generate_kernelP19curandStateMRG32k3aiPj_param_2
)
{
	.reg .pred 	%p<21>;
	.reg .b32 	%r<208>;
	.reg .b32 	%f<2>;
	.reg .b64 	%rd<104>;
	.reg .b64 	%fd<12>;

	ld.param.u64 	%rd3, [_Z15generate_kernelP19curandStateMRG32k3aiPj_param_0];
	ld.param.u32 	%r62, [_Z15generate_kernelP19curandStateMRG32k3aiPj_param_1];
	ld.param.u64 	%rd2, [_Z15generate_kernelP19curandStateMRG32k3aiPj_param_2];
	cvta.to.global.u64 	%rd4, %rd3;
	mov.u32 	%r64, %tid.x;
	mov.u32 	%r65, %ctaid.x;
	shl.b32 	%r66, %r65, 6;
	add.s32 	%r1, %r66, %r64;
	mul.wide.s32 	%rd5, %r1, 48;
	add.s64 	%rd1, %rd4, %rd5;
	ld.global.v2.u32 	{%r179, %r205}, [%rd1];
	ld.global.v2.u32 	{%r204, %r181}, [%rd1+8];
	ld.global.v2.u32 	{%r202, %r201}, [%rd1+16];
	ld.global.v2.u32 	{%r8, %r9}, [%rd1+24];
	ld.global.f32 	%f1, [%rd1+32];
	ld.global.f64 	%fd1, [%rd1+40];
	setp.lt.s32 	%p1, %r62, 1;
	mov.b32 	%r207, 0;
	@%p1 bra 	$L__BB9_7;
	and.b32  	%r10, %r62, 3;
	setp.lt.u32 	%p2, %r62, 4;
	mov.b32 	%r207, 0;
	@%p2 bra 	$L__BB9_4;
	and.b32  	%r70, %r62, 2147483644;
	neg.s32 	%r171, %r70;
	mov.b32 	%r207, 0;
$L__BB9_3:
	sub.s32 	%r72, -209, %r179;
	mov.b32 	%r113, 810728;
	// begin inline asm
	mul.wide.u32 %rd6, %r113, %r72;
	// end inline asm
	mov.b32 	%r115, 1403580;
	// begin inline asm
	mad.wide.u32 %rd7, %r115, %r205, %rd6;
	// end inline asm
	{ .reg .b32 tmp; mov.b64 {tmp, %r75}, %rd7; }
	mov.b32 	%r118, 209;
	// begin inline asm
	mul.wide.u32 %rd9, %r75, %r118;
	// end inline asm
	and.b64  	%rd42, %rd7, 4294967295;
	add.s64 	%rd43, %rd9, %rd42;
	setp.gt.u64 	%p3, %rd43, 4294967086;
	add.s64 	%rd44, %rd43, -4294967087;
	selp.b64 	%rd45, %rd44, %rd43, %p3;
	cvt.u32.u64 	%r102, %rd45;
	sub.s32 	%r78, -22853, %r181;
	mov.b32 	%r119, 1370589;
	// begin inline asm
	mul.wide.u32 %rd10, %r119, %r78;
	// end inline asm
	mov.b32 	%r121, 527612;
	// begin inline asm
	mad.wide.u32 %rd11, %r121, %r201, %rd10;
	// end inline asm
	{ .reg .b32 tmp; mov.b64 {tmp, %r81}, %rd11; }
	mov.b32 	%r126, 22853;
	// begin inline asm
	mul.wide.u32 %rd13, %r81, %r126;
	// end inline asm
	and.b64  	%rd46, %rd11, 4294967295;
	add.s64 	%rd47, %rd13, %rd46;
	{ .reg .b32 tmp; mov.b64 {tmp, %r83}, %rd47; }
	// begin inline asm
	mul.wide.u32 %rd14, %r83, %r126;
	// end inline asm
	and.b64  	%rd48, %rd47, 4294967295;
	add.s64 	%rd49, %rd48, %rd14;
	setp.gt.u64 	%p4, %rd49, 4294944442;
	add.s64 	%rd50, %rd49, -4294944443;
	selp.b64 	%rd51, %rd50, %rd49, %p4;
	cvt.u32.u64 	%r94, %rd51;
	sub.s32 	%r127, %r102, %r94;
	setp.gt.u64 	%p5, %rd45, %rd51;
	add.s32 	%r128, %r127, -209;
	selp.b32 	%r129, %r127, %r128, %p5;
	cvt.rn.f64.u32 	%fd2, %r129;
	mul.f64 	%fd3, %fd2, 0d3FF000000D1006F5;
	cvt.rzi.u32.f64 	%r130, %fd3;
	and.b32  	%r131, %r130, 1;
	add.s32 	%r132, %r131, %r207;
	sub.s32 	%r86, -209, %r205;
	// begin inline asm
	mul.wide.u32 %rd15, %r113, %r86;
	// end inline asm
	// begin inline asm
	mad.wide.u32 %rd16, %r115, %r204, %rd15;
	// end inline asm
	{ .reg .b32 tmp; mov.b64 {tmp, %r89}, %rd16; }
	// begin inline asm
	mul.wide.u32 %rd18, %r89, %r118;
	// end inline asm
	and.b64  	%rd52, %rd16, 4294967295;
	add.s64 	%rd53, %rd18, %rd52;
	setp.gt.u64 	%p6, %rd53, 4294967086;
	add.s64 	%rd54, %rd53, -4294967087;
	selp.b64 	%rd55, %rd54, %rd53, %p6;
	cvt.u32.u64 	%r179, %rd55;
	sub.s32 	%r92, -22853, %r202;
	// begin inline asm
	mul.wide.u32 %rd19, %r119, %r92;
	// end inline asm
	// begin inline asm
	mad.wide.u32 %rd20, %r121, %r94, %rd19;
	// end inline asm
	{ .reg .b32 tmp; mov.b64 {tmp, %r95}, %rd20; }
	// begin inline asm
	mul.wide.u32 %rd22, %r95, %r126;
	// end inline asm
	and.b64  	%rd56, %rd20, 4294967295;
	add.s64 	%rd57, %rd22, %rd56;
	{ .reg .b32 tmp; mov.b64 {tmp, %r97}, %rd57; }
	// begin inline asm
	mul.wide.u32 %rd23, %r97, %r126;
	// end inline asm
	and.b64  	%rd58, %rd57, 4294967295;
	add.s64 	%rd59, %rd58, %rd23;
	setp.gt.u64 	%p7, %rd59, 4294944442;
	add.s64 	%rd60, %rd59, -4294944443;
	selp.b64 	%rd61, %rd60, %rd59, %p7;
	cvt.u32.u64 	%r181, %rd61;
	sub.s32 	%r133, %r179, %r181;
	setp.gt.u64 	%p8, %rd55, %rd61;
	add.s32 	%r134, %r133, -209;
	selp.b32 	%r135, %r133, %r134, %p8;
	cvt.rn.f64.u32 	%fd4, %r135;
	mul.f64 	%fd5, %fd4, 0d3FF000000D1006F5;
	cvt.rzi.u32.f64 	%r136, %fd5;
	and.b32  	%r137, %r136, 1;
	add.s32 	%r138, %r137, %r132;
	sub.s32 	%r100, -209, %r204;
	// begin inline asm
	mul.wide.u32 %rd24, %r113, %r100;
	// end inline asm
	// begin inline asm
	mad.wide.u32 %rd25, %r115, %r102, %rd24;
	// end inline asm
	{ .reg .b32 tmp; mov.b64 {tmp, %r103}, %rd25; }
	// begin inline asm
	mul.wide.u32 %rd27, %r103, %r118;
	// end inline asm
	and.b64  	%rd62, %rd25, 4294967295;
	add.s64 	%rd63, %rd27, %rd62;
	setp.gt.u64 	%p9, %rd63, 4294967086;
	add.s64 	%rd64, %rd63, -4294967087;
	selp.b64 	%rd65, %rd64, %rd63, %p9;
	cvt.u32.u64 	%r205, %rd65;
	sub.s32 	%r106, -22853, %r201;
	// begin inline asm
	mul.wide.u32 %rd28, %r119, %r106;
	// end inline asm
	// begin inline asm
	mad.wide.u32 %rd29, %r121, %r181, %rd28;
	// end inline asm
	{ .reg .b32 tmp; mov.b64 {tmp, %r109}, %rd29; }
	// begin inline asm
	mul.wide.u32 %rd31, %r109, %r126;
	// end inline asm
	and.b64  	%rd66, %rd29, 4294967295;
	add.s64 	%rd67, %rd31, %rd66;
	{ .reg .b32 tmp; mov.b64 {tmp, %r111}, %rd67; }
	// begin inline asm
	mul.wide.u32 %rd32, %r111, %r126;
	// end inline asm
	and.b64  	%rd68, %rd67, 4294967295;
	add.s64 	%rd69, %rd68, %rd32;
	setp.gt.u64 	%p10, %rd69, 4294944442;
	add.s64 	%rd70, %rd69, -4294944443;
	selp.b64 	%rd71, %rd70, %rd69, %p10;
	cvt.u32.u64 	%r202, %rd71;
	sub.s32 	%r139, %r205, %r202;
	setp.gt.u64 	%p11, %rd65, %rd71;
	add.s32 	%r140, %r139, -209;
	selp.b32 	%r141, %r139, %r140, %p11;
	cvt.rn.f64.u32 	%fd6, %r141;
	mul.f64 	%fd7, %fd6, 0d3FF000000D1006F5;
	cvt.rzi.u32.f64 	%r142, %fd7;
	and.b32  	%r143, %r142, 1;
	add.s32 	%r144, %r143, %r138;
	sub.s32 	%r114, -209, %r102;
	// begin inline asm
	mul.wide.u32 %rd33, %r113, %r114;
	// end inline asm
	// begin inline asm
	mad.wide.u32 %rd34, %r115, %r179, %rd33;
	// end inline asm
	{ .reg .b32 tmp; mov.b64 {tmp, %r117}, %rd34; }
	// begin inline asm
	mul.wide.u32 %rd36, %r117, %r118;
	// end inline asm
	and.b64  	%rd72, %rd34, 4294967295;
	add.s64 	%rd73, %rd36, %rd72;
	setp.gt.u64 	%p12, %rd73, 4294967086;
	add.s64 	%rd74, %rd73, -4294967087;
	selp.b64 	%rd75, %rd74, %rd73, %p12;
	cvt.u32.u64 	%r204, %rd75;
	sub.s32 	%r120, -22853, %r94;
	// begin inline asm
	mul.wide.u32 %rd37, %r119, %r120;
	// end inline asm
	// begin inline asm
	mad.wide.u32 %rd38, %r121, %r202, %rd37;
	// end inline asm
	{ .reg .b32 tmp; mov.b64 {tmp, %r123}, %rd38; }
	// begin inline asm
	mul.wide.u32 %rd40, %r123, %r126;
	// end inline asm
	and.b64  	%rd76, %rd38, 4294967295;
	add.s64 	%rd77, %rd40, %rd76;
	{ .reg .b32 tmp; mov.b64 {tmp, %r125}, %rd77; }
	// begin inline asm
	mul.wide.u32 %rd41, %r125, %r126;
	// end inline asm
	and.b64  	%rd78, %rd77, 4294967295;
	add.s64 	%rd79, %rd78, %rd41;
	setp.gt.u64 	%p13, %rd79, 4294944442;
	add.s64 	%rd80, %rd79, -4294944443;
	selp.b64 	%rd81, %rd80, %rd79, %p13;
	cvt.u32.u64 	%r201, %rd81;
	sub.s32 	%r145, %r204, %r201;
	setp.gt.u64 	%p14, %rd75, %rd81;
	add.s32 	%r146, %r145, -209;
	selp.b32 	%r147, %r145, %r146, %p14;
	cvt.rn.f64.u32 	%fd8, %r147;
	mul.f64 	%fd9, %fd8, 0d3FF000000D1006F5;
	cvt.rzi.u32.f64 	%r148, %fd9;
	and.b32  	%r149, %r148, 1;
	add.s32 	%r207, %r149, %r144;
	add.s32 	%r171, %r171, 4;
	setp.ne.s32 	%p15, %r171, 0;
	@%p15 bra 	$L__BB9_3;
$L__BB9_4:
	setp.eq.s32 	%p16, %r10, 0;
	@%p16 bra 	$L__BB9_7;
	neg.s32 	%r193, %r10;
	mov.u32 	%r199, %r179;
	mov.u32 	%r200, %r181;
$L__BB9_6:
	.pragma "nounroll";
	mov.u32 	%r181, %r202;
	mov.u32 	%r179, %r205;
	mov.u32 	%r202, %r201;
	mov.u32 	%r205, %r204;
	sub.s32 	%r151, -209, %r199;
	mov.b32 	%r150, 810728;
	// begin inline asm
	mul.wide.u32 %rd82, %r150, %r151;
	// end inline asm
	mov.b32 	%r152, 1403580;
	// begin inline asm
	mad.wide.u32 %rd83, %r152, %r179, %rd82;
	// end inline asm
	{ .reg .b32 tmp; mov.b64 {tmp, %r154}, %rd83; }
	mov.b32 	%r155, 209;
	// begin inline asm
	mul.wide.u32 %rd85, %r154, %r155;
	// end inline asm
	and.b64  	%rd91, %rd83, 4294967295;
	add.s64 	%rd92, %rd85, %rd91;
	setp.gt.u64 	%p17, %rd92, 4294967086;
	add.s64 	%rd93, %rd92, -4294967087;
	selp.b64 	%rd94, %rd93, %rd92, %p17;
	cvt.u32.u64 	%r204, %rd94;
	sub.s32 	%r157, -22853, %r200;
	mov.b32 	%r156, 1370589;
	// begin inline asm
	mul.wide.u32 %rd86, %r156, %r157;
	// end inline asm
	mov.b32 	%r158, 527612;
	// begin inline asm
	mad.wide.u32 %rd87, %r158, %r202, %rd86;
	// end inline asm
	{ .reg .b32 tmp; mov.b64 {tmp, %r160}, %rd87; }
	mov.b32 	%r163, 22853;
	// begin inline asm
	mul.wide.u32 %rd89, %r160, %r163;
	// end inline asm
	and.b64  	%rd95, %rd87, 4294967295;
	add.s64 	%rd96, %rd89, %rd95;
	{ .reg .b32 tmp; mov.b64 {tmp, %r162}, %rd96; }
	// begin inline asm
	mul.wide.u32 %rd90, %r162, %r163;
	// end inline asm
	and.b64  	%rd97, %rd96, 4294967295;
	add.s64 	%rd98, %rd97, %rd90;
	setp.gt.u64 	%p18, %rd98, 4294944442;
	add.s64 	%rd99, %rd98, -4294944443;
	selp.b64 	%rd100, %rd99, %rd98, %p18;
	cvt.u32.u64 	%r201, %rd100;
	sub.s32 	%r164, %r204, %r201;
	setp.gt.u64 	%p19, %rd94, %rd100;
	add.s32 	%r165, %r164, -209;
	selp.b32 	%r166, %r164, %r165, %p19;
	cvt.rn.f64.u32 	%fd10, %r166;
	mul.f64 	%fd11, %fd10, 0d3FF000000D1006F5;
	cvt.rzi.u32.f64 	%r167, %fd11;
	and.b32  	%r168, %r167, 1;
	add.s32 	%r207, %r168, %r207;
	add.s32 	%r193, %r193, 1;
	setp.ne.s32 	%p20, %r193, 0;
	mov.u32 	%r199, %r179;
	mov.u32 	%r200, %r181;
	@%p20 bra 	$L__BB9_6;
$L__BB9_7:
	cvta.to.global.u64 	%rd101, %rd2;
	st.global.v2.u32 	[%rd1], {%r179, %r205};
	st.global.v2.u32 	[%rd1+8], {%r204, %r181};
	st.global.v2.u32 	[%rd1+16], {%r202, %r201};
	st.global.v2.u32 	[%rd1+24], {%r8, %r9};
	st.global.f32 	[%rd1+32], %f1;
	st.global.f64 	[%rd1+40], %fd1;
	mul.wide.s32 	%rd102, %r1, 4;
	add.s64 	%rd103, %rd101, %rd102;
	ld.global.u32 	%r169, [%rd103];
	add.s32 	%r170, %r169, %r207;
	st.global.u32 	[%rd103], %r170;
	ret;

}
	// .globl	_Z23generate_uniform_kernelP19curandStateMRG32k3aiPj
.visible .entry _Z23generate_uniform_kernelP19curandStateMRG32k3aiPj(
	.param .u64 .ptr .align 1 _Z23generate_uniform_kernelP19curandStateMRG32k3aiPj_param_0,
	.param .u32 _Z23generate_uniform_kernelP19curandStateMRG32k3aiPj_param_1,
	.param .u64 .ptr .align 1 _Z23generate_uniform_kernelP19curandStateMRG32k3aiPj_param_2
)
{
	.reg .pred 	%p<26>;
	.reg .b32 	%r<203>;
	.reg .b32 	%f<2>;
	.reg .b64 	%rd<104>;
	.reg .b64 	%fd<12>;

	ld.param.u64 	%rd3, [_Z23generate_uniform_kernelP19curandStateMRG32k3aiPj_param_0];
	ld.param.u32 	%r62, [_Z23generate_uniform_kernelP19curandStateMRG32k3aiPj_param_1];
	ld.param.u64 	%rd2, [_Z23generate_uniform_kernelP19curandStateMRG32k3aiPj_param_2];
	cvta.to.global.u64 	%rd4, %rd3;
	mov.u32 	%r64, %tid.x;
	mov.u32 	%r65, %ctaid.x;
	shl.b32 	%r66, %r65, 6;
	add.s32 	%r1, %r66, %r64;
	mul.wide.s32 	%rd5, %r1, 48;
	add.s64 	%rd1, %rd4, %rd5;
	ld.global.v2.u32 	{%r174, %r200}, [%rd1];
	ld.global.v2.u32 	{%r199, %r176}, [%rd1+8];
	ld.global.v2.u32 	{%r197, %r196}, [%rd1+16];
	ld.global.v2.u32 	{%r8, %r9}, [%rd1+24];
	ld.global.f32 	%f1, [%rd1+32];
	ld.global.f64 	%fd1, [%rd1+40];
	setp.lt.s32 	%p1, %r62, 1;
	mov.b32 	%r202, 0;
	@%p1 bra 	$L__BB10_7;
	and.b32  	%r10, %r62, 3;
	setp.lt.u32 	%p2, %r62, 4;
	mov.b32 	%r202, 0;
	@%p2 bra 	$L__BB10_4;
	and.b32  	%r70, %r62, 2147483644;
	neg.s32 	%r166, %r70;
	mov.b32 	%r202, 0;
$L__BB10_3:
	sub.s32 	%r72, -209, %r174;
	mov.b32 	%r113, 810728;
	// begin inline asm
	mul.wide.u32 %rd6, %r113, %r72;
	// end inline asm
	mov.b32 	%r115, 1403580;
	// begin inline asm
	mad.wide.u32 %rd7, %r115, %r200, %rd6;
	// end inline asm
	{ .reg .b32 tmp; mov.b64 {tmp, %r75}, %rd7; }
	mov.b32 	%r118, 209;
	// begin inline asm
	mul.wide.u32 %rd9, %r75, %r118;
	// end inline asm
	and.b64  	%rd42, %rd7, 4294967295;
	add.s64 	%rd43, %rd9, %rd42;
	setp.gt.u64 	%p3, %rd43, 4294967086;
	add.s64 	%rd44, %rd43, -4294967087;
	selp.b64 	%rd45, %rd44, %rd43, %p3;
	cvt.u32.u64 	%r102, %rd45;
	sub.s32 	%r78, -22853, %r176;
	mov.b32 	%r119, 1370589;
	// begin inline asm
	mul.wide.u32 %rd10, %r119, %r78;
	// end inline asm
	mov.b32 	%r121, 527612;
	// begin inline asm
	mad.wide.u32 %rd11, %r121, %r196, %rd10;
	// end inline asm
	{ .reg .b32 tmp; mov.b64 {tmp, %r81}, %rd11; }
	mov.b32 	%r126, 22853;
	// begin inline asm
	mul.wide.u32 %rd13, %r81, %r126;
	// end inline asm
	and.b64  	%rd46, %rd11, 4294967295;
	add.s64 	%rd47, %rd13, %rd46;
	{ .reg .b32 tmp; mov.b64 {tmp, %r83}, %rd47; }
	// begin inline asm
	mul.wide.u32 %rd14, %r83, %r126;
	// end inline asm
	and.b64  	%rd48, %rd47, 4294967295;
	add.s64 	%rd49, %rd48, %rd14;
	setp.gt.u64 	%p4, %rd49, 4294944442;
	add.s64 	%rd50, %rd49, -4294944443;
	selp.b64 	%rd51, %rd50, %rd49, %p4;
	cvt.u32.u64 	%r94, %rd51;
	sub.s32 	%r127, %r102, %r94;
	setp.gt.u64 	%p5, %rd45, %rd51;
	add.s32 	%r128, %r127, -209;
	selp.b32 	%r129, %r127, %r128, %p5;
	cvt.rn.f64.u32 	%fd2, %r129;
	mul.f64 	%fd3, %fd2, 0d3DF000000D10000B;
	setp.gt.f64 	%p6, %fd3, 0d3FE0000000000000;
	selp.u32 	%r130, 1, 0, %p6;
	add.s32 	%r131, %r202, %r130;
	sub.s32 	%r86, -209, %r200;
	// begin inline asm
	mul.wide.u32 %rd15, %r113, %r86;
	// end inline asm
	// begin inline asm
	mad.wide.u32 %rd16, %r115, %r199, %rd15;
	// end inline asm
	{ .reg .b32 tmp; mov.b64 {tmp, %r89}, %rd16; }
	// begin inline asm
	mul.wide.u32 %rd18, %r89, %r118;
	// end inline asm
	and.b64  	%rd52, %rd16, 4294967295;
	add.s64 	%rd53, %rd18, %rd52;
	setp.gt.u64 	%p7, %rd53, 4294967086;
	add.s64 	%rd54, %rd53, -4294967087;
	selp.b64 	%rd55, %rd54, %rd53, %p7;
	cvt.u32.u64 	%r174, %rd55;
	sub.s32 	%r92, -22853, %r197;
	// begin inline asm
	mul.wide.u32 %rd19, %r119, %r92;
	// end inline asm
	// begin inline asm
	mad.wide.u32 %rd20, %r121, %r94, %rd19;
	// end inline asm
	{ .reg .b32 tmp; mov.b64 {tmp, %r95}, %rd20; }
	// begin inline asm
	mul.wide.u32 %rd22, %r95, %r126;
	// end inline asm
	and.b64  	%rd56, %rd20, 4294967295;
	add.s64 	%rd57, %rd22, %rd56;
	{ .reg .b32 tmp; mov.b64 {tmp, %r97}, %rd57; }
	// begin inline asm
	mul.wide.u32 %rd23, %r97, %r126;
	// end inline asm
	and.b64  	%rd58, %rd57, 4294967295;
	add.s64 	%rd59, %rd58, %rd23;
	setp.gt.u64 	%p8, %rd59, 4294944442;
	add.s64 	%rd60, %rd59, -4294944443;
	selp.b64 	%rd61, %rd60, %rd59, %p8;
	cvt.u32.u64 	%r176, %rd61;
	sub.s32 	%r132, %r174, %r176;
	setp.gt.u64 	%p9, %rd55, %rd61;
	add.s32 	%r133, %r132, -209;
	selp.b32 	%r134, %r132, %r133, %p9;
	cvt.rn.f64.u32 	%fd4, %r134;
	mul.f64 	%fd5, %fd4, 0d3DF000000D10000B;
	setp.gt.f64 	%p10, %fd5, 0d3FE0000000000000;
	selp.u32 	%r135, 1, 0, %p10;
	add.s32 	%r136, %r131, %r135;
	sub.s32 	%r100, -209, %r199;
	// begin inline asm
	mul.wide.u32 %rd24, %r113, %r100;
	// end inline asm
	// begin inline asm
	mad.wide.u32 %rd25, %r115, %r102, %rd24;
	// end inline asm
	{ .reg .b32 tmp; mov.b64 {tmp, %r103}, %rd25; }
	// begin inline asm
	mul.wide.u32 %rd27, %r103, %r118;
	// end inline asm
	and.b64  	%rd62, %rd25, 4294967295;
	add.s64 	%rd63, %rd27, %rd62;
	setp.gt.u64 	%p11, %rd63, 4294967086;
	add.s64 	%rd64, %rd63, -4294967087;
	selp.b64 	%rd65, %rd64, %rd63, %p11;
	cvt.u32.u64 	%r200, %rd65;
	sub.s32 	%r106, -22853, %r196;
	// begin inline asm
	mul.wide.u32 %rd28, %r119, %r106;
	// end inline asm
	// begin inline asm
	mad.wide.u32 %rd29, %r121, %r176, %rd28;
	// end inline asm
	{ .reg .b32 tmp; mov.b64 {tmp, %r109}, %rd29; }
	// begin inline asm
	mul.wide.u32 %rd31, %r109, %r126;
	// end inline asm
	and.b64  	%rd66, %rd29, 4294967295;
	add.s64 	%rd67, %rd31, %rd66;
	{ .reg .b32 tmp; mov.b64 {tmp, %r111}, %rd67; }
	// begin inline asm
	mul.wide.u32 %rd32, %r111, %r126;
	// end inline asm
	and.b64  	%rd68, %rd67, 4294967295;
	add.s64 	%rd69, %rd68, %rd32;
	setp.gt.u64 	%p12, %rd69, 4294944442;
	add.s64 	%rd70, %rd69, -4294944443;
	selp.b64 	%rd71, %rd70, %rd69, %p12;
	cvt.u32.u64 	%r197, %rd71;
	sub.s32 	%r137, %r200, %r197;
	setp.gt.u64 	%p13, %rd65, %rd71;
	add.s32 	%r138, %r137, -209;
	selp.b32 	%r139, %r137, %r138, %p13;
	cvt.rn.f64.u32 	%fd6, %r139;
	mul.f64 	%fd7, %fd6, 0d3DF000000D10000B;
	setp.gt.f64 	%p14, %fd7, 0d3FE0000000000000;
	selp.u32 	%r140, 1, 0, %p14;
	add.s32 	%r141, %r136, %r140;
	sub.s32 	%r114, -209, %r102;
	// begin inline asm
	mul.wide.u32 %rd33, %r113, %r114;
	// end inline asm
	// begin inline asm
	mad.wide.u32 %rd34, %r115, %r174, %rd33;
	// end inline asm
	{ .reg .b32 tmp; mov.b64 {tmp, %r117}, %rd34; }
	// begin inline asm
	mul.wide.u32 %rd36, %r117, %r118;
	// end inline asm
	and.b64  	%rd72, %rd34, 4294967295;
	add.s64 	%rd73, %rd36, %rd72;
	setp.gt.u64 	%p15, %rd73, 4294967086;
	add.s64 	%rd74, %rd73, -4294967087;
	selp.b64 	%rd75, %rd74, %rd73, %p15;
	cvt.u32.u64 	%r199, %rd75;
	sub.s32 	%r120, -22853, %r94;
	// begin inline asm
	mul.wide.u32 %rd37, %r119, %r120;
	// end inline asm
	// begin inline asm
	mad.wide.u32 %rd38, %r121, %r197, %rd37;
	// end inline asm
	{ .reg .b32 tmp; mov.b64 {tmp, %r123}, %rd38; }
	// begin inline asm
	mul.wide.u32 %rd40, %r123, %r126;
	// end inline asm
	and.b64  	%rd76, %rd38, 4294967295;
	add.s64 	%rd77, %rd40, %rd76;
	{ .reg .b32 tmp; mov.b64 {tmp, %r125}, %rd77; }
	// begin inline asm
	mul.wide.u32 %rd41, %r125, %r126;
	// end inline asm
	and.b64  	%rd78, %rd77, 4294967295;
	add.s64 	%rd79, %rd78, %rd41;
	setp.gt.u64 	%p16, %rd79, 4294944442;
	add.s64 	%rd80, %rd79, -4294944443;
	selp.b64 	%rd81, %rd80, %rd79, %p16;
	cvt.u32.u64 	%r196, %rd81;
	sub.s32 	%r142, %r199, %r196;
	setp.gt.u64 	%p17, %rd75, %rd81;
	add.s32 	%r143, %r142, -209;
	selp.b32 	%r144, %r142, %r143, %p17;
	cvt.rn.f64.u32 	%fd8, %r144;
	mul.f64 	%fd9, %fd8, 0d3DF000000D10000B;
	setp.gt.f64 	%p18, %fd9, 0d3FE0000000000000;
	selp.u32 	%r145, 1, 0, %p18;
	add.s32 	%r202, %r141, %r145;
	add.s32 	%r166, %r166, 4;
	setp.ne.s32 	%p19, %r166, 0;
	@%p19 bra 	$L__BB10_3;
$L__BB10_4:
	setp.eq.s32 	%p20, %r10, 0;
	@%p20 bra 	$L__BB10_7;
	neg.s32 	%r188, %r10;
	mov.u32 	%r194, %r174;
	mov.u32 	%r195, %r176;
$L__BB10_6:
	.pragma "nounroll";
	mov.u32 	%r176, %r197;
	mov.u32 	%r174, %r200;
	mov.u32 	%r197, %r196;
	mov.u32 	%r200, %r199;
	sub.s32 	%r147, -209, %r194;
	mov.b32 	%r146, 810728;
	// begin inline asm
	mul.wide.u32 %rd82, %r146, %r147;
	// end inline asm
	mov.b32 	%r148, 1403580;
	// begin inline asm
	mad.wide.u32 %rd83, %r148, %r174, %rd82;
	// end inline asm
	{ .reg .b32 tmp; mov.b64 {tmp, %r150}, %rd83; }
	mov.b32 	%r151, 209;
	// begin inline asm
	mul.wide.u32 %rd85, %r150, %r151;
	// end inline asm
	and.b64  	%rd91, %rd83, 4294967295;
	add.s64 	%rd92, %rd85, %rd91;
	setp.gt.u64 	%p21, %rd92, 4294967086;
	add.s64 	%rd93, %rd92, -4294967087;
	selp.b64 	%rd94, %rd93, %rd92, %p21;
	cvt.u32.u64 	%r199, %rd94;
	sub.s32 	%r153, -22853, %r195;
	mov.b32 	%r152, 1370589;
	// begin inline asm
	mul.wide.u32 %rd86, %r152, %r153;
	// end inline asm
	mov.b32 	%r154, 527612;
	// begin inline asm
	mad.wide.u32 %rd87, %r154, %r197, %rd86;
	// end inline asm
	{ .reg .b32 tmp; mov.b64 {tmp, %r156}, %rd87; }
	mov.b32 	%r159, 22853;
	// begin inline asm
	mul.wide.u32 %rd89, %r156, %r159;
	// end inline asm
	and.b64  	%rd95, %rd87, 4294967295;
	add.s64 	%rd96, %rd89, %rd95;
	{ .reg .b32 tmp; mov.b64 {tmp, %r158}, %rd96; }
	// begin inline asm
	mul.wide.u32 %rd90, %r158, %r159;
	// end inline asm
	and.b64  	%rd97, %rd96, 4294967295;
	add.s64 	%rd98, %rd97, %rd90;
	setp.gt.u64 	%p22, %rd98, 4294944442;
	add.s64 	%rd99, %rd98, -4294944443;
	selp.b64 	%rd100, %rd99, %rd98, %p22;
	cvt.u32.u64 	%r196, %rd100;
	sub.s32 	%r160, %r199, %r196;
	setp.gt.u64 	%p23, %rd94, %rd100;
	add.s32 	%r161, %r160, -209;
	selp.b32 	%r162, %r160, %r161, %p23;
	cvt.rn.f64.u32 	%fd10, %r162;
	mul.f64 	%fd11, %fd10, 0d3DF000000D10000B;
	setp.gt.f64 	%p24, %fd11, 0d3FE0000000000000;
	selp.u32 	%r163, 1, 0, %p24;
	add.s32 	%r202, %r202, %r163;
	add.s32 	%r188, %r188, 1;
	setp.ne.s32 	%p25, %r188, 0;
	mov.u32 	%r194, %r174;
	mov.u32 	%r195, %r176;
	@%p25 bra 	$L__BB10_6;
$L__BB10_7:
	cvta.to.global.u64 	%rd101, %rd2;
	st.global.v2.u32 	[%rd1], {%r174, %r200};
	st.global.v2.u32 	[%rd1+8], {%r199, %r176};
	st.global.v2.u32 	[%rd1+16], {%r197, %r196};
	st.global.v2.u32 	[%rd1+24], {%r8, %r9};
	st.global.f32 	[%rd1+32], %f1;
	st.global.f64 	[%rd1+40], %fd1;
	mul.wide.s32 	%rd102, %r1, 4;
	add.s64 	%rd103, %rd101, %rd102;
	ld.global.u32 	%r164, [%rd103];
	add.s32 	%r165, %r164, %r202;
	st.global.u32 	[%rd103], %r165;
	ret;

}
	// .globl	_Z22generate_normal_kernelP19curandStateMRG32k3aiPj
.visible .entry _Z22generate_normal_kernelP19curandStateMRG32k3aiPj(
	.param .u64 .ptr .align 1 _Z22generate_normal_kernelP19curandStateMRG32k3aiPj_param_0,
	.param .u32 _Z22generate_normal_kernelP19curandStateMRG32k3aiPj_param_1,
	.param .u64 .ptr .align 1 _Z22generate_normal_kernelP19curandStateMRG32k3aiPj_param_2
)
{
	.reg .pred 	%p<19>;
	.reg .b32 	%r<140>;
	.reg .b32 	%f<2>;
	.reg .b64 	%rd<54>;
	.reg .b64 	%fd<94>;

	ld.param.u64 	%rd1, [_Z22generate_normal_kernelP19curandStateMRG32k3aiPj_param_0];
	ld.param.u32 	%r42, [_Z22generate_normal_kernelP19curandStateMRG32k3aiPj_param_1];
	cvta.to.global.u64 	%rd3, %rd1;
	mov.u32 	%r44, %tid.x;
	mov.u32 	%r45, %ctaid.x;
	shl.b32 	%r46, %r45, 6;
	add.s32 	%r1, %r46, %r44;
	mul.wide.s32 	%rd4, %r1, 48;
	add.s64 	%rd5, %rd3, %rd4;
	ld.global.v2.u32 	{%r138, %r137}, [%rd5];
	ld.global.v2.u32 	{%r136, %r135}, [%rd5+8];
	ld.global.v2.u32 	{%r134, %r133}, [%rd5+16];
	ld.global.v2.u32 	{%r8, %r9}, [%rd5+24];
	ld.global.f32 	%f1, [%rd5+32];
	ld.global.f64 	%fd1, [%rd5+40];
	setp.lt.s32 	%p1, %r42, 2;
	mov.b32 	%r139, 0;
	@%p1 bra 	$L__BB11_12;
	mov.b32 	%r48, 1127219200;
	mov.b32 	%r49, -2147483648;
	mov.b64 	%fd2, {%r49, %r48};
	shr.u32 	%r50, %r42, 31;
	add.s32 	%r51, %r42, %r50;
	shr.s32 	%r52, %r51, 1;
	neg.s32 	%r121, %r52;
	mov.b32 	%r139, 0;
	mov.u32 	%r123, %r137;
	mov.u32 	%r125, %r134;
	mov.u32 	%r127, %r138;
	mov.u32 	%r128, %r135;
$L__BB11_2:
	mov.u32 	%r135, %r133;
	mov.u32 	%r138, %r136;
	sub.s32 	%r54, -209, %r127;
	mov.b32 	%r67, 810728;
	// begin inline asm
	mul.wide.u32 %rd6, %r67, %r54;
	// end inline asm
	mov.b32 	%r69, 1403580;
	// begin inline asm
	mad.wide.u32 %rd7, %r69, %r123, %rd6;
	// end inline asm
	{ .reg .b32 tmp; mov.b64 {tmp, %r57}, %rd7; }
	mov.b32 	%r72, 209;
	// begin inline asm
	mul.wide.u32 %rd9, %r57, %r72;
	// end inline asm
	and.b64  	%rd24, %rd7, 4294967295;
	add.s64 	%rd25, %rd9, %rd24;
	setp.gt.u64 	%p2, %rd25, 4294967086;
	add.s64 	%rd26, %rd25, -4294967087;
	selp.b64 	%rd27, %rd26, %rd25, %p2;
	cvt.u32.u64 	%r137, %rd27;
	sub.s32 	%r60, -22853, %r128;
	mov.b32 	%r73, 1370589;
	// begin inline asm
	mul.wide.u32 %rd10, %r73, %r60;
	// end inline asm
	mov.b32 	%r75, 527612;
	// begin inline asm
	mad.wide.u32 %rd11, %r75, %r135, %rd10;
	// end inline asm
	{ .reg .b32 tmp; mov.b64 {tmp, %r63}, %rd11; }
	mov.b32 	%r80, 22853;
	// begin inline asm
	mul.wide.u32 %rd13, %r63, %r80;
	// end inline asm
	and.b64  	%rd28, %rd11, 4294967295;
	add.s64 	%rd29, %rd13, %rd28;
	{ .reg .b32 tmp; mov.b64 {tmp, %r65}, %rd29; }
	// begin inline asm
	mul.wide.u32 %rd14, %r65, %r80;
	// end inline asm
	and.b64  	%rd30, %rd29, 4294967295;
	add.s64 	%rd31, %rd30, %rd14;
	setp.gt.u64 	%p3, %rd31, 4294944442;
	add.s64 	%rd32, %rd31, -4294944443;
	selp.b64 	%rd33, %rd32, %rd31, %p3;
	cvt.u32.u64 	%r134, %rd33;
	sub.s32 	%r82, %r137, %r134;
	setp.gt.u64 	%p4, %rd27, %rd33;
	add.s32 	%r83, %r82, -209;
	selp.b32 	%r84, %r82, %r83, %p4;
	cvt.rn.f64.u32 	%fd21, %r84;
	mul.f64 	%fd89, %fd21, 0d3DF000000D10000B;
	sub.s32 	%r68, -209, %r123;
	// begin inline asm
	mul.wide.u32 %rd15, %r67, %r68;
	// end inline asm
	// begin inline asm
	mad.wide.u32 %rd16, %r69, %r138, %rd15;
	// end inline asm
	{ .reg .b32 tmp; mov.b64 {tmp, %r71}, %rd16; }
	// begin inline asm
	mul.wide.u32 %rd18, %r71, %r72;
	// end inline asm
	and.b64  	%rd34, %rd16, 4294967295;
	add.s64 	%rd35, %rd18, %rd34;
	setp.gt.u64 	%p5, %rd35, 4294967086;
	add.s64 	%rd36, %rd35, -4294967087;
	selp.b64 	%rd37, %rd36, %rd35, %p5;
	cvt.u32.u64 	%r136, %rd37;
	sub.s32 	%r74, -22853, %r125;
	// begin inline asm
	mul.wide.u32 %rd19, %r73, %r74;
	// end inline asm
	// begin inline asm
	mad.wide.u32 %rd20, %r75, %r134, %rd19;
	// end inline asm
	{ .reg .b32 tmp; mov.b64 {tmp, %r77}, %rd20; }
	// begin inline asm
	mul.wide.u32 %rd22, %r77, %r80;
	// end inline asm
	and.b64  	%rd38, %rd20, 4294967295;
	add.s64 	%rd39, %rd22, %rd38;
	{ .reg .b32 tmp; mov.b64 {tmp, %r79}, %rd39; }
	// begin inline asm
	mul.wide.u32 %rd23, %r79, %r80;
	// end inline asm
	and.b64  	%rd40, %rd39, 4294967295;
	add.s64 	%rd41, %rd40, %rd23;
	setp.gt.u64 	%p6, %rd41, 4294944442;
	add.s64 	%rd42, %rd41, -4294944443;
	selp.b64 	%rd43, %rd42, %rd41, %p6;
	cvt.u32.u64 	%r133, %rd43;
	sub.s32 	%r85, %r136, %r133;
	setp.gt.u64 	%p7, %rd37, %rd43;
	add.s32 	%r86, %r85, -209;
	selp.b32 	%r87, %r85, %r86, %p7;
	cvt.rn.f64.u32 	%fd22, %r87;
	mul.f64 	%fd4, %fd22, 0d3DF000000D10000B;
	{
	.reg .b32 %temp; 
	mov.b64 	{%temp, %r129}, %fd89;
	}
	{
	.reg .b32 %temp; 
	mov.b64 	{%r130, %temp}, %fd89;
	}
	setp.gt.s32 	%p8, %r129, 1048575;
	mov.b32 	%r131, -1023;
	@%p8 bra 	$L__BB11_4;
	mul.f64 	%fd89, %fd89, 0d4350000000000000;
	{
	.reg .b32 %temp; 
	mov.b64 	{%temp, %r129}, %fd89;
	}
	{
	.reg .b32 %temp; 
	mov.b64 	{%r130, %temp}, %fd89;
	}
	mov.b32 	%r131, -1077;
$L__BB11_4:
	add.s32 	%r89, %r129, -1;
	setp.gt.u32 	%p9, %r89, 2146435070;
	@%p9 bra 	$L__BB11_8;
	shr.u32 	%r92, %r129, 20;
	add.s32 	%r132, %r131, %r92;
	and.b32  	%r93, %r129, 1048575;
	or.b32  	%r94, %r93, 1072693248;
	mov.b64 	%fd90, {%r130, %r94};
	setp.lt.u32 	%p11, %r94, 1073127583;
	@%p11 bra 	$L__BB11_7;
	{
	.reg .b32 %temp; 
	mov.b64 	{%r95, %temp}, %fd90;
	}
	{
	.reg .b32 %temp; 
	mov.b64 	{%temp, %r96}, %fd90;
	}
	add.s32 	%r97, %r96, -1048576;
	mov.b64 	%fd90, {%r95, %r97};
	add.s32 	%r132, %r132, 1;
$L__BB11_7:
	add.f64 	%fd24, %fd90, 0dBFF0000000000000;
	add.f64 	%fd25, %fd90, 0d3FF0000000000000;
	rcp.approx.ftz.f64 	%fd26, %fd25;
	neg.f64 	%fd27, %fd25;
	fma.rn.f64 	%fd28, %fd27, %fd26, 0d3FF0000000000000;
	fma.rn.f64 	%fd29, %fd28, %fd28, %fd28;
	fma.rn.f64 	%fd30, %fd29, %fd26, %fd26;
	mul.f64 	%fd31, %fd24, %fd30;
	fma.rn.f64 	%fd32, %fd24, %fd30, %fd31;
	mul.f64 	%fd33, %fd32, %fd32;
	fma.rn.f64 	%fd34, %fd33, 0d3EB1380B3AE80F1E, 0d3ED0EE258B7A8B04;
	fma.rn.f64 	%fd35, %fd34, %fd33, 0d3EF3B2669F02676F;
	fma.rn.f64 	%fd36, %fd35, %fd33, 0d3F1745CBA9AB0956;
	fma.rn.f64 	%fd37, %fd36, %fd33, 0d3F3C71C72D1B5154;
	fma.rn.f64 	%fd38, %fd37, %fd33, 0d3F624924923BE72D;
	fma.rn.f64 	%fd39, %fd38, %fd33, 0d3F8999999999A3C4;
	fma.rn.f64 	%fd40, %fd39, %fd33, 0d3FB5555555555554;
	sub.f64 	%fd41, %fd24, %fd32;
	add.f64 	%fd42, %fd41, %fd41;
	neg.f64 	%fd43, %fd32;
	fma.rn.f64 	%fd44, %fd43, %fd24, %fd42;
	mul.f64 	%fd45, %fd30, %fd44;
	mul.f64 	%fd46, %fd33, %fd40;
	fma.rn.f64 	%fd47, %fd46, %fd32, %fd45;
	xor.b32  	%r98, %r132, -2147483648;
	mov.b32 	%r99, 1127219200;
	mov.b64 	%fd48, {%r98, %r99};
	sub.f64 	%fd49, %fd48, %fd2;
	fma.rn.f64 	%fd50, %fd49, 0d3FE62E42FEFA39EF, %fd32;
	fma.rn.f64 	%fd51, %fd49, 0dBFE62E42FEFA39EF, %fd50;
	sub.f64 	%fd52, %fd51, %fd32;
	sub.f64 	%fd53, %fd47, %fd52;
	fma.rn.f64 	%fd54, %fd49, 0d3C7ABC9E3B39803F, %fd53;
	add.f64 	%fd91, %fd50, %fd54;
	bra.uni 	$L__BB11_9;
$L__BB11_8:
	fma.rn.f64 	%fd23, %fd89, 0d7FF0000000000000, 0d7FF0000000000000;
	{
	.reg .b32 %temp; 
	mov.b64 	{%temp, %r90}, %fd89;
	}
	and.b32  	%r91, %r90, 2147483647;
	setp.eq.s32 	%p10, %r91, 0;
	selp.f64 	%fd91, 0dFFF0000000000000, %fd23, %p10;
$L__BB11_9:
	add.f64 	%fd55, %fd4, %fd4;
	mul.f64 	%fd13, %fd91, 0dC000000000000000;
	{
	.reg .b32 %temp; 
	mov.b64 	{%temp, %r100}, %fd55;
	}
	shl.b32 	%r101, %r100, 1;
	setp.gt.u32 	%p12, %r101, -2038431744;
	mov.f64 	%fd56, 0d0000000000000000;
	mul.rn.f64 	%fd57, %fd55, %fd56;
	selp.f64 	%fd14, %fd57, %fd55, %p12;
	{
	.reg .b32 %temp; 
	mov.b64 	{%r102, %temp}, %fd14;
	}
	{
	.reg .b32 %temp; 
	mov.b64 	{%temp, %r103}, %fd14;
	}
	add.s32 	%r104, %r103, 1048576;
	mov.b64 	%fd58, {%r102, %r104};
	cvt.rni.f64.f64 	%fd59, %fd58;
	cvt.rzi.s64.f64 	%rd44, %fd59;
	cvt.u32.u64 	%r105, %rd44;
	fma.rn.f64 	%fd60, %fd59, 0dBFE0000000000000, %fd14;
	mul.f64 	%fd61, %fd60, 0d3CA1A62633145C07;
	fma.rn.f64 	%fd62, %fd60, 0d400921FB54442D18, %fd61;
	mul.rn.f64 	%fd63, %fd62, %fd62;
	fma.rn.f64 	%fd64, %fd63, 0dBDA8FF8320FD8164, 0d3E21EEA7C1EF8528;
	fma.rn.f64 	%fd65, %fd64, %fd63, 0dBE927E4F8E06E6D9;
	fma.rn.f64 	%fd66, %fd65, %fd63, 0d3EFA01A019DDBCE9;
	fma.rn.f64 	%fd67, %fd66, %fd63, 0dBF56C16C16C15D47;
	fma.rn.f64 	%fd68, %fd67, %fd63, 0d3FA5555555555551;
	fma.rn.f64 	%fd69, %fd68, %fd63, 0dBFE0000000000000;
	fma.rn.f64 	%fd70, %fd69, %fd63, 0d3FF0000000000000;
	fma.rn.f64 	%fd71, %fd63, 0d3DE5DB65F9785EBA, 0dBE5AE5F12CB0D246;
	fma.rn.f64 	%fd72, %fd71, %fd63, 0d3EC71DE369ACE392;
	fma.rn.f64 	%fd73, %fd72, %fd63, 0dBF2A01A019DB62A1;
	fma.rn.f64 	%fd74, %fd73, %fd63, 0d3F81111111110818;
	fma.rn.f64 	%fd75, %fd74, %fd63, 0dBFC5555555555554;
	fma.rn.f64 	%fd76, %fd75, %fd63, 0d0000000000000000;
	fma.rn.f64 	%fd77, %fd76, %fd62, %fd62;
	and.b64  	%rd45, %rd44, 1;
	setp.eq.b64 	%p13, %rd45, 1;
	{
	.reg .b32 %temp; 
	mov.b64 	{%temp, %r106}, %fd77;
	}
	{
	.reg .b32 %temp; 
	mov.b64 	{%r107, %temp}, %fd77;
	}
	xor.b32  	%r108, %r106, -2147483648;
	mov.b64 	%fd78, {%r107, %r108};
	selp.f64 	%fd92, %fd70, %fd77, %p13;
	selp.f64 	%fd93, %fd78, %fd70, %p13;
	and.b32  	%r109, %r105, 2;
	setp.eq.s32 	%p14, %r109, 0;
	@%p14 bra 	$L__BB11_11;
	{
	.reg .b32 %temp; 
	mov.b64 	{%temp, %r110}, %fd92;
	}
	{
	.reg .b32 %temp; 
	mov.b64 	{%r111, %temp}, %fd92;
	}
	xor.b32  	%r112, %r110, -2147483648;
	mov.b64 	%fd92, {%r111, %r112};
	{
	.reg .b32 %temp; 
	mov.b64 	{%temp, %r113}, %fd93;
	}
	{
	.reg .b32 %temp; 
	mov.b64 	{%r114, %temp}, %fd93;
	}
	xor.b32  	%r115, %r113, -2147483648;
	mov.b64 	%fd93, {%r114, %r115};
$L__BB11_11:
	sqrt.rn.f64 	%fd79, %fd13;
	mov.f64 	%fd80, 0d0000000000000000;
	add.rn.f64 	%fd81, %fd93, %fd80;
	cvt.rzi.f64.f64 	%fd82, %fd14;
	setp.eq.f64 	%p15, %fd14, %fd82;
	mul.rn.f64 	%fd83, %fd14, %fd80;
	selp.f64 	%fd84, %fd83, %fd92, %p15;
	mul.f64 	%fd85, %fd79, %fd84;
	mul.f64 	%fd86, %fd79, %fd81;
	abs.f64 	%fd87, %fd85;
	setp.lt.f64 	%p16, %fd87, 0d3FF0000000000000;
	selp.u32 	%r116, 1, 0, %p16;
	add.s32 	%r117, %r139, %r116;
	abs.f64 	%fd88, %fd86;
	setp.lt.f64 	%p17, %fd88, 0d3FF0000000000000;
	selp.u32 	%r118, 1, 0, %p17;
	add.s32 	%r139, %r117, %r118;
	add.s32 	%r121, %r121, 1;
	setp.ne.s32 	%p18, %r121, 0;
	mov.u32 	%r123, %r137;
	mov.u32 	%r125, %r134;
	mov.u32 	%r127, %r138;
	mov.u32 	%r128, %r135;
	@%p18 bra 	$L__BB11_2;
$L__BB11_12:
	ld.param.u64 	%rd53, [_Z22generate_normal_kernelP19curandStateMRG32k3aiPj_param_2];
	ld.param.u64 	%rd52, [_Z22generate_normal_kernelP19curandStateMRG32k3aiPj_param_0];
	cvta.to.global.u64 	%rd46, %rd53;
	cvta.to.global.u64 	%rd47, %rd52;
	mul.wide.s32 	%rd48, %r1, 48;
	add.s64 	%rd49, %rd47, %rd48;
	st.global.v2.u32 	[%rd49], {%r138, %r137};
	st.global.v2.u32 	[%rd49+8], {%r136, %r135};
	st.global.v2.u32 	[%rd49+16], {%r134, %r133};
	st.global.v2.u32 	[%rd49+24], {%r8, %r9};
	st.global.f32 	[%rd49+32], %f1;
	st.global.f64 	[%rd49+40], %fd1;
	mul.wide.s32 	%rd50, %r1, 4;
	add.s64 	%rd51, %rd46, %rd50;
	ld.global.u32 	%r119, [%rd51];
	add.s32 	%r120, %r119, %r139;
	st.global.u32 	[%rd51], %r120;
	ret;

}


// ===== COMPILED SASS (sm_100) =====

	.target	sm_100

	.elftype	@"ET_EXEC"


//--------------------- .note.nv.tkinfo           --------------------------
	.section	.note.nv.tkinfo,"",@"SHT_NOTE"
	.sectionflags	@"SHF_NOTE_NV_TKINFO"
	.tkinfo
        /*0018*/ 	.word	0x00000002
        /*0030*/ 	.string	""
        /*0030*/ 	.string	"ptxas"
        /*0030*/ 	.string	"Cuda compilation tools, release 13.0, V13.0.88"
        /*0030*/ 	.string	"Build cuda_13.0.r13.0/compiler.36424714_0"
        /*0030*/ 	.string	"-arch sm_100 -m 64 "



//--------------------- .note.nv.cuinfo           --------------------------
	.section	.note.nv.cuinfo,"",@"SHT_NOTE"
	.sectionflags	@"SHF_NOTE_NV_CUINFO"
        /*0018*/ 	.short	0x0002
        /*001a*/ 	.short	0x0064
        /*001c*/ 	.short	0x0082
	.zero		2


//--------------------- .nv.info                  --------------------------
	.section	.nv.info,"",@"SHT_CUDA_INFO"
	.align	4


	//----- nvinfo : EIATTR_REGCOUNT
	.align		4
        /*0000*/ 	.byte	0x04, 0x2f
        /*0002*/ 	.short	(.L_10 - .L_9)
	.align		4
.L_9:
        /*0004*/ 	.word	index@(_Z12setup_kernelP17curandStateXORWOW)
        /*0008*/ 	.word	0x00000020


	//----- nvinfo : EIATTR_FRAME_SIZE
	.align		4
.L_10:
        /*000c*/ 	.byte	0x04, 0x11
        /*000e*/ 	.short	(.L_12 - .L_11)
	.align		4
.L_11:
        /*0010*/ 	.word	index@(_Z12setup_kernelP17curandStateXORWOW)
        /*0014*/ 	.word	0x00000000


	//----- nvinfo : EIATTR_REGCOUNT
	.align		4
.L_12:
        /*0018*/ 	.byte	0x04, 0x2f
        /*001a*/ 	.short	(.L_14 - .L_13)
	.align		4
.L_13:
        /*001c*/ 	.word	index@(_Z12setup_kernelP24curandStatePhilox4_32_10)
        /*0020*/ 	.word	0x00000016


	//----- nvinfo : EIATTR_FRAME_SIZE
	.align		4
.L_14:
        /*0024*/ 	.byte	0x04, 0x11
        /*0026*/ 	.short	(.L_16 - .L_15)
	.align		4
.L_15:
        /*0028*/ 	.word	index@(_Z12setup_kernelP24curandStatePhilox4_32_10)
        /*002c*/ 	.word	0x00000000


	//----- nvinfo : EIATTR_REGCOUNT
	.align		4
.L_16:
        /*0030*/ 	.byte	0x04, 0x2f
        /*0032*/ 	.short	(.L_18 - .L_17)
	.align		4
.L_17:
        /*0034*/ 	.word	index@(_Z12setup_kernelP19curandStateMRG32k3a)
        /*0038*/ 	.word	0x0000004c


	//----- nvinfo : EIATTR_FRAME_SIZE
	.align		4
.L_18:
        /*003c*/ 	.byte	0x04, 0x11
        /*003e*/ 	.short	(.L_20 - .L_19)
	.align		4
.L_19:
        /*0040*/ 	.word	index@($__internal_3_$__cuda_sm20_div_rn_f64_full)
        /*0044*/ 	.word	0x00000000


	//----- nvinfo : EIATTR_FRAME_SIZE
	.align		4
.L_20:
        /*0048*/ 	.byte	0x04, 0x11
        /*004a*/ 	.short	(.L_22 - .L_21)
	.align		4
.L_21:
        /*004c*/ 	.word	index@(_Z12setup_kernelP19curandStateMRG32k3a)
        /*0050*/ 	.word	0x00000000


	//----- nvinfo : EIATTR_REGCOUNT
	.align		4
.L_22:
        /*0054*/ 	.byte	0x04, 0x2f
        /*0056*/ 	.short	(.L_24 - .L_23)
	.align		4
.L_23:
        /*0058*/ 	.word	index@(_Z15generate_kernelP17curandStateXORWOWiPj)
        /*005c*/ 	.word	0x0000001b


	//----- nvinfo : EIATTR_FRAME_SIZE
	.align		4
.L_24:
        /*0060*/ 	.byte	0x04, 0x11
        /*0062*/ 	.short	(.L_26 - .L_25)
	.align		4
.L_25:
        /*0064*/ 	.word	index@(_Z15generate_kernelP17curandStateXORWOWiPj)
        /*0068*/ 	.word	0x00000000


	//----- nvinfo : EIATTR_REGCOUNT
	.align		4
.L_26:
        /*006c*/ 	.byte	0x04, 0x2f
        /*006e*/ 	.short	(.L_28 - .L_27)
	.align		4
.L_27:
        /*0070*/ 	.word	index@(_Z15generate_kernelP24curandStatePhilox4_32_10iPj)
        /*0074*/ 	.word	0x0000001e


	//----- nvinfo : EIATTR_FRAME_SIZE
	.align		4
.L_28:
        /*0078*/ 	.byte	0x04, 0x11
        /*007a*/ 	.short	(.L_30 - .L_29)
	.align		4
.L_29:
        /*007c*/ 	.word	index@(_Z15generate_kernelP24curandStatePhilox4_32_10iPj)
        /*0080*/ 	.word	0x00000000


	//----- nvinfo : EIATTR_REGCOUNT
	.align		4
.L_30:
        /*0084*/ 	.byte	0x04, 0x2f
        /*0086*/ 	.short	(.L_32 - .L_31)
	.align		4
.L_31:
        /*0088*/ 	.word	index@(_Z23generate_uniform_kernelP17curandStateXORWOWiPj)
        /*008c*/ 	.word	0x0000001c


	//----- nvinfo : EIATTR_FRAME_SIZE
	.align		4
.L_32:
        /*0090*/ 	.byte	0x04, 0x11
        /*0092*/ 	.short	(.L_34 - .L_33)
	.align		4
.L_33:
        /*0094*/ 	.word	index@(_Z23generate_uniform_kernelP17curandStateXORWOWiPj)
        /*0098*/ 	.word	0x00000000


	//----- nvinfo : EIATTR_REGCOUNT
	.align		4
.L_34:
        /*009c*/ 	.byte	0x04, 0x2f
        /*009e*/ 	.short	(.L_36 - .L_35)
	.align		4
.L_35:
        /*00a0*/ 	.word	index@(_Z23generate_uniform_kernelP24curandStatePhilox4_32_10iPj)
        /*00a4*/ 	.word	0x0000001e


	//----- nvinfo : EIATTR_FRAME_SIZE
	.align		4
.L_36:
        /*00a8*/ 	.byte	0x04, 0x11
        /*00aa*/ 	.short	(.L_38 - .L_37)
	.align		4
.L_37:
        /*00ac*/ 	.word	index@(_Z23generate_uniform_kernelP24curandStatePhilox4_32_10iPj)
        /*00b0*/ 	.word	0x00000000


	//----- nvinfo : EIATTR_REGCOUNT
	.align		4
.L_38:
        /*00b4*/ 	.byte	0x04, 0x2f
        /*00b6*/ 	.short	(.L_40 - .L_39)
	.align		4
.L_39:
        /*00b8*/ 	.word	index@(_Z22generate_normal_kernelP17curandStateXORWOWiPj)
        /*00bc*/ 	.word	0x0000001f


	//----- nvinfo : EIATTR_FRAME_SIZE
	.align		4
.L_40:
        /*00c0*/ 	.byte	0x04, 0x11
        /*00c2*/ 	.short	(.L_42 - .L_41)
	.align		4
.L_41:
        /*00c4*/ 	.word	index@($__internal_2_$__cuda_sm20_sqrt_rn_f32_slowpath)
        /*00c8*/ 	.word	0x00000000


	//----- nvinfo : EIATTR_FRAME_SIZE
	.align		4
.L_42:
        /*00cc*/ 	.byte	0x04, 0x11
        /*00ce*/ 	.short	(.L_44 - .L_43)
	.align		4
.L_43:
        /*00d0*/ 	.word	index@(_Z22generate_normal_kernelP17curandStateXORWOWiPj)
        /*00d4*/ 	.word	0x00000000


	//----- nvinfo : EIATTR_REGCOUNT
	.align		4
.L_44:
        /*00d8*/ 	.byte	0x04, 0x2f
        /*00da*/ 	.short	(.L_46 - .L_45)
	.align		4
.L_45:
        /*00dc*/ 	.word	index@(_Z22generate_normal_kernelP24curandStatePhilox4_32_10iPj)
        /*00e0*/ 	.word	0x00000028


	//----- nvinfo : EIATTR_FRAME_SIZE
	.align		4
.L_46:
        /*00e4*/ 	.byte	0x04, 0x11
        /*00e6*/ 	.short	(.L_48 - .L_47)
	.align		4
.L_47:
        /*00e8*/ 	.word	index@($__internal_1_$__cuda_sm20_sqrt_rn_f32_slowpath)
        /*00ec*/ 	.word	0x00000000


	//----- nvinfo : EIATTR_FRAME_SIZE
	.align		4
.L_48:
        /*00f0*/ 	.byte	0x04, 0x11
        /*00f2*/ 	.short	(.L_50 - .L_49)
	.align		4
.L_49:
        /*00f4*/ 	.word	index@(_Z22generate_normal_kernelP24curandStatePhilox4_32_10iPj)
        /*00f8*/ 	.word	0x00000000


	//----- nvinfo : EIATTR_REGCOUNT
	.align		4
.L_50:
        /*00fc*/ 	.byte	0x04, 0x2f
        /*00fe*/ 	.short	(.L_52 - .L_51)
	.align		4
.L_51:
        /*0100*/ 	.word	index@(_Z15generate_kernelP19curandStateMRG32k3aiPj)
        /*0104*/ 	.word	0x0000001e


	//----- nvinfo : EIATTR_FRAME_SIZE
	.align		4
.L_52:
        /*0108*/ 	.byte	0x04, 0x11
        /*010a*/ 	.short	(.L_54 - .L_53)
	.align		4
.L_53:
        /*010c*/ 	.word	index@(_Z15generate_kernelP19curandStateMRG32k3aiPj)
        /*0110*/ 	.word	0x00000000


	//----- nvinfo : EIATTR_REGCOUNT
	.align		4
.L_54:
        /*0114*/ 	.byte	0x04, 0x2f
        /*0116*/ 	.short	(.L_56 - .L_55)
	.align		4
.L_55:
        /*0118*/ 	.word	index@(_Z23generate_uniform_kernelP19curandStateMRG32k3aiPj)
        /*011c*/ 	.word	0x0000001e


	//----- nvinfo : EIATTR_FRAME_SIZE
	.align		4
.L_56:
        /*0120*/ 	.byte	0x04, 0x11
        /*0122*/ 	.short	(.L_58 - .L_57)
	.align		4
.L_57:
        /*0124*/ 	.word	index@(_Z23generate_uniform_kernelP19curandStateMRG32k3aiPj)
        /*0128*/ 	.word	0x00000000


	//----- nvinfo : EIATTR_REGCOUNT
	.align		4
.L_58:
        /*012c*/ 	.byte	0x04, 0x2f
        /*012e*/ 	.short	(.L_60 - .L_59)
	.align		4
.L_59:
        /*0130*/ 	.word	index@(_Z22generate_normal_kernelP19curandStateMRG32k3aiPj)
        /*0134*/ 	.word	0x00000028


	//----- nvinfo : EIATTR_FRAME_SIZE
	.align		4
.L_60:
        /*0138*/ 	.byte	0x04, 0x11
        /*013a*/ 	.short	(.L_62 - .L_61)
	.align		4
.L_61:
        /*013c*/ 	.word	index@($__internal_0_$__cuda_sm20_dsqrt_rn_f64_mediumpath_v1)
        /*0140*/ 	.word	0x00000000


	//----- nvinfo : EIATTR_FRAME_SIZE
	.align		4
.L_62:
        /*0144*/ 	.byte	0x04, 0x11
        /*0146*/ 	.short	(.L_64 - .L_63)
	.align		4
.L_63:
        /*0148*/ 	.word	index@(_Z22generate_normal_kernelP19curandStateMRG32k3aiPj)
        /*014c*/ 	.word	0x00000000


	//----- nvinfo : EIATTR_MIN_STACK_SIZE
	.align		4
.L_64:
        /*0150*/ 	.byte	0x04, 0x12
        /*0152*/ 	.short	(.L_66 - .L_65)
	.align		4
.L_65:
        /*0154*/ 	.word	index@(_Z22generate_normal_kernelP19curandStateMRG32k3aiPj)
        /*0158*/ 	.word	0x00000000


	//----- nvinfo : EIATTR_MIN_STACK_SIZE
	.align		4
.L_66:
        /*015c*/ 	.byte	0x04, 0x12
        /*015e*/ 	.short	(.L_68 - .L_67)
	.align		4
.L_67:
        /*0160*/ 	.word	index@(_Z23generate_uniform_kernelP19curandStateMRG32k3aiPj)
        /*0164*/ 	.word	0x00000000


	//----- nvinfo : EIATTR_MIN_STACK_SIZE
	.align		4
.L_68:
        /*0168*/ 	.byte	0x04, 0x12
        /*016a*/ 	.short	(.L_70 - .L_69)
	.align		4
.L_69:
        /*016c*/ 	.word	index@(_Z15generate_kernelP19curandStateMRG32k3aiPj)
        /*0170*/ 	.word	0x00000000


	//----- nvinfo : EIATTR_MIN_STACK_SIZE
	.align		4
.L_70:
        /*0174*/ 	.byte	0x04, 0x12
        /*0176*/ 	.short	(.L_72 - .L_71)
	.align		4
.L_71:
        /*0178*/ 	.word	index@(_Z22generate_normal_kernelP24curandStatePhilox4_32_10iPj)
        /*017c*/ 	.word	0x00000000


	//----- nvinfo : EIATTR_MIN_STACK_SIZE
	.align		4
.L_72:
        /*0180*/ 	.byte	0x04, 0x12
        /*0182*/ 	.short	(.L_74 - .L_73)
	.align		4
.L_73:
        /*0184*/ 	.word	index@(_Z22generate_normal_kernelP17curandStateXORWOWiPj)
        /*0188*/ 	.word	0x00000000


	//----- nvinfo : EIATTR_MIN_STACK_SIZE
	.align		4
.L_74:
        /*018c*/ 	.byte	0x04, 0x12
        /*018e*/ 	.short	(.L_76 - .L_75)
	.align		4
.L_75:
        /*0190*/ 	.word	index@(_Z23generate_uniform_kernelP24curandStatePhilox4_32_10iPj)
        /*0194*/ 	.word	0x00000000


	//----- nvinfo : EIATTR_MIN_STACK_SIZE
	.align		4
.L_76:
        /*0198*/ 	.byte	0x04, 0x12
        /*019a*/ 	.short	(.L_78 - .L_77)
	.align		4
.L_77:
        /*019c*/ 	.word	index@(_Z23generate_uniform_kernelP17curandStateXORWOWiPj)
        /*01a0*/ 	.word	0x00000000


	//----- nvinfo : EIATTR_MIN_STACK_SIZE
	.align		4
.L_78:
        /*01a4*/ 	.byte	0x04, 0x12
        /*01a6*/ 	.short	(.L_80 - .L_79)
	.align		4
.L_79:
        /*01a8*/ 	.word	index@(_Z15generate_kernelP24curandStatePhilox4_32_10iPj)
        /*01ac*/ 	.word	0x00000000


	//----- nvinfo : EIATTR_MIN_STACK_SIZE
	.align		4
.L_80:
        /*01b0*/ 	.byte	0x04, 0x12
        /*01b2*/ 	.short	(.L_82 - .L_81)
	.align		4
.L_81:
        /*01b4*/ 	.word	index@(_Z15generate_kernelP17curandStateXORWOWiPj)
        /*01b8*/ 	.word	0x00000000


	//----- nvinfo : EIATTR_MIN_STACK_SIZE
	.align		4
.L_82:
        /*01bc*/ 	.byte	0x04, 0x12
        /*01be*/ 	.short	(.L_84 - .L_83)
	.align		4
.L_83:
        /*01c0*/ 	.word	index@(_Z12setup_kernelP19curandStateMRG32k3a)
        /*01c4*/ 	.word	0x00000000


	//----- nvinfo : EIATTR_MIN_STACK_SIZE
	.align		4
.L_84:
        /*01c8*/ 	.byte	0x04, 0x12
        /*01ca*/ 	.short	(.L_86 - .L_85)
	.align		4
.L_85:
        /*01cc*/ 	.word	index@(_Z12setup_kernelP24curandStatePhilox4_32_10)
        /*01d0*/ 	.word	0x00000000


	//----- nvinfo : EIATTR_MIN_STACK_SIZE
	.align		4
.L_86:
        /*01d4*/ 	.byte	0x04, 0x12
        /*01d6*/ 	.short	(.L_88 - .L_87)
	.align		4
.L_87:
        /*01d8*/ 	.word	index@(_Z12setup_kernelP17curandStateXORWOW)
        /*01dc*/ 	.word	0x00000000
.L_88:


//--------------------- .nv.compat                --------------------------
	.section	.nv.compat,"",@"SHT_CUDA_COMPAT_INFO"
	.align	4
        /*0000*/ 	.byte	0x02, 0x09, 0x00, 0x00, 0x02, 0x02, 0x01, 0x00, 0x02, 0x05, 0x05, 0x00, 0x03, 0x07, 0x01, 0x01
        /*0010*/ 	.byte	0x02, 0x03, 0x00, 0x00, 0x02, 0x06, 0x01, 0x00, 0x04, 0x0b, 0x08, 0x00, 0x01, 0x00, 0x00, 0x00
        /*0020*/ 	.byte	0x00, 0x00, 0x00, 0x00


//--------------------- .nv.info._Z22generate_normal_kernelP19curandStateMRG32k3aiPj --------------------------
	.section	.nv.info._Z22generate_normal_kernelP19curandStateMRG32k3aiPj,"",@"SHT_CUDA_INFO"
	.sectionflags	@""
	.align	4


	//----- nvinfo : EIATTR_CUDA_API_VERSION
	.align		4
        /*0000*/ 	.byte	0x04, 0x37
        /*0002*/ 	.short	(.L_90 - .L_89)
.L_89:
        /*0004*/ 	.word	0x00000082


	//----- nvinfo : EIATTR_KPARAM_INFO
	.align		4
.L_90:
        /*0008*/ 	.byte	0x04, 0x17
        /*000a*/ 	.short	(.L_92 - .L_91)
.L_91:
        /*000c*/ 	.word	0x00000000
        /*0010*/ 	.short	0x0002
        /*0012*/ 	.short	0x0010
        /*0014*/ 	.byte	0x00, 0xf5, 0x21, 0x00


	//----- nvinfo : EIATTR_KPARAM_INFO
	.align		4
.L_92:
        /*0018*/ 	.byte	0x04, 0x17
        /*001a*/ 	.short	(.L_94 - .L_93)
.L_93:
        /*001c*/ 	.word	0x00000000
        /*0020*/ 	.short	0x0001
        /*0022*/ 	.short	0x0008
        /*0024*/ 	.byte	0x00, 0xf0, 0x11, 0x00


	//----- nvinfo : EIATTR_KPARAM_INFO
	.align		4
.L_94:
        /*0028*/ 	.byte	0x04, 0x17
        /*002a*/ 	.short	(.L_96 - .L_95)
.L_95:
        /*002c*/ 	.word	0x00000000
        /*0030*/ 	.short	0x0000
        /*0032*/ 	.short	0x0000
        /*0034*/ 	.byte	0x00, 0xf5, 0x21, 0x00


	//----- nvinfo : EIATTR_SPARSE_MMA_MASK
	.align		4
.L_96:
        /*0038*/ 	.byte	0x03, 0x50
        /*003a*/ 	.short	0x0000


	//----- nvinfo : EIATTR_MAXREG_COUNT
	.align		4
        /*003c*/ 	.byte	0x03, 0x1b
        /*003e*/ 	.short	0x00ff


	//----- nvinfo : EIATTR_MERCURY_ISA_VERSION
	.align		4
        /*0040*/ 	.byte	0x03, 0x5f
        /*0042*/ 	.short	0x0101


	//----- nvinfo : EIATTR_VRC_CTA_INIT_COUNT
	.align		4
        /*0044*/ 	.byte	0x02, 0x4a
	.zero		1
	.zero		1


	//----- nvinfo : EIATTR_EXIT_INSTR_OFFSETS
	.align		4
        /*0048*/ 	.byte	0x04, 0x1c
        /*004a*/ 	.short	(.L_98 - .L_97)


	//   ....[0]....
.L_97:
        /*004c*/ 	.word	0x000012e0


	//----- nvinfo : EIATTR_CRS_STACK_SIZE
	.align		4
.L_98:
        /*0050*/ 	.byte	0x04, 0x1e
        /*0052*/ 	.short	(.L_100 - .L_99)
.L_99:
        /*0054*/ 	.word	0x00000000


	//----- nvinfo : EIATTR_CBANK_PARAM_SIZE
	.align		4
.L_100:
        /*0058*/ 	.byte	0x03, 0x19
        /*005a*/ 	.short	0x0018


	//----- nvinfo : EIATTR_PARAM_CBANK
	.align		4
        /*005c*/ 	.byte	0x04, 0x0a
        /*005e*/ 	.short	(.L_102 - .L_101)
	.align		4
.L_101:
        /*0060*/ 	.word	index@(.nv.constant0._Z22generate_normal_kernelP19curandStateMRG32k3aiPj)
        /*0064*/ 	.short	0x0380
        /*0066*/ 	.short	0x0018


	//----- nvinfo : EIATTR_SW_WAR
	.align		4
.L_102:
        /*0068*/ 	.byte	0x04, 0x36
        /*006a*/ 	.short	(.L_104 - .L_103)
.L_103:
        /*006c*/ 	.word	0x00000008
.L_104:


//--------------------- .nv.info._Z23generate_uniform_kernelP19curandStateMRG32k3aiPj --------------------------
	.section	.nv.info._Z23generate_uniform_kernelP19curandStateMRG32k3aiPj,"",@"SHT_CUDA_INFO"
	.sectionflags	@""
	.align	4


	//----- nvinfo : EIATTR_CUDA_API_VERSION
	.align		4
        /*0000*/ 	.byte	0x04, 0x37
        /*0002*/ 	.short	(.L_106 - .L_105)
.L_105:
        /*0004*/ 	.word	0x00000082


	//----- nvinfo : EIATTR_KPARAM_INFO
	.align		4
.L_106:
        /*0008*/ 	.byte	0x04, 0x17
        /*000a*/ 	.short	(.L_108 - .L_107)
.L_107:
        /*000c*/ 	.word	0x00000000
        /*0010*/ 	.short	0x0002
        /*0012*/ 	.short	0x0010
        /*0014*/ 	.byte	0x00, 0xf5, 0x21, 0x00


	//----- nvinfo : EIATTR_KPARAM_INFO
	.align		4
.L_108:
        /*0018*/ 	.byte	0x04, 0x17
        /*001a*/ 	.short	(.L_110 - .L_109)
.L_109:
        /*001c*/ 	.word	0x00000000
        /*0020*/ 	.short	0x0001
        /*0022*/ 	.short	0x0008
        /*0024*/ 	.byte	0x00, 0xf0, 0x11, 0x00


	//----- nvinfo : EIATTR_KPARAM_INFO
	.align		4
.L_110:
        /*0028*/ 	.byte	0x04, 0x17
        /*002a*/ 	.short	(.L_112 - .L_111)
.L_111:
        /*002c*/ 	.word	0x00000000
        /*0030*/ 	.short	0x0000
        /*0032*/ 	.short	0x0000
        /*0034*/ 	.byte	0x00, 0xf5, 0x21, 0x00


	//----- nvinfo : EIATTR_SPARSE_MMA_MASK
	.align		4
.L_112:
        /*0038*/ 	.byte	0x03, 0x50
        /*003a*/ 	.short	0x0000


	//----- nvinfo : EIATTR_MAXREG_COUNT
	.align		4
        /*003c*/ 	.byte	0x03, 0x1b
        /*003e*/ 	.short	0x00ff


	//----- nvinfo : EIATTR_MERCURY_ISA_VERSION
	.align		4
        /*0040*/ 	.byte	0x03, 0x5f
        /*0042*/ 	.short	0x0101


	//----- nvinfo : EIATTR_VRC_CTA_INIT_COUNT
	.align		4
        /*0044*/ 	.byte	0x02, 0x4a
	.zero		1
	.zero		1


	//----- nvinfo : EIATTR_EXIT_INSTR_OFFSETS
	.align		4
        /*0048*/ 	.byte	0x04, 0x1c
        /*004a*/ 	.short	(.L_114 - .L_113)


	//   ....[0]....
.L_113:
        /*004c*/ 	.word	0x00000eb0


	//----- nvinfo : EIATTR_CBANK_PARAM_SIZE
	.align		4
.L_114:
        /*0050*/ 	.byte	0x03, 0x19
        /*0052*/ 	.short	0x0018


	//----- nvinfo : EIATTR_PARAM_CBANK
	.align		4
        /*0054*/ 	.byte	0x04, 0x0a
        /*0056*/ 	.short	(.L_116 - .L_115)
	.align		4
.L_115:
        /*0058*/ 	.word	index@(.nv.constant0._Z23generate_uniform_kernelP19curandStateMRG32k3aiPj)
        /*005c*/ 	.short	0x0380
        /*005e*/ 	.short	0x0018


	//----- nvinfo : EIATTR_SW_WAR
	.align		4
.L_116:
        /*0060*/ 	.byte	0x04, 0x36
        /*0062*/ 	.short	(.L_118 - .L_117)
.L_117:
        /*0064*/ 	.word	0x00000008
.L_118:


//--------------------- .nv.info._Z15generate_kernelP19curandStateMRG32k3aiPj --------------------------
	.section	.nv.info._Z15generate_kernelP19curandStateMRG32k3aiPj,"",@"SHT_CUDA_INFO"
	.sectionflags	@""
	.align	4


	//----- nvinfo : EIATTR_CUDA_API_VERSION
	.align		4
        /*0000*/ 	.byte	0x04, 0x37
        /*0002*/ 	.short	(.L_120 - .L_119)
.L_119:
        /*0004*/ 	.word	0x00000082


	//----- nvinfo : EIATTR_KPARAM_INFO
	.align		4
.L_120:
        /*0008*/ 	.byte	0x04, 0x17
        /*000a*/ 	.short	(.L_122 - .L_121)
.L_121:
        /*000c*/ 	.word	0x00000000
        /*0010*/ 	.short	0x0002
        /*0012*/ 	.short	0x0010
        /*0014*/ 	.byte	0x00, 0xf5, 0x21, 0x00


	//----- nvinfo : EIATTR_KPARAM_INFO
	.align		4
.L_122:
        /*0018*/ 	.byte	0x04, 0x17
        /*001a*/ 	.short	(.L_124 - .L_123)
.L_123:
        /*001c*/ 	.word	0x00000000
        /*0020*/ 	.short	0x0001
        /*0022*/ 	.short	0x0008
        /*0024*/ 	.byte	0x00, 0xf0, 0x11, 0x00


	//----- nvinfo : EIATTR_KPARAM_INFO
	.align		4
.L_124:
        /*0028*/ 	.byte	0x04, 0x17
        /*002a*/ 	.short	(.L_126 - .L_125)
.L_125:
        /*002c*/ 	.word	0x00000000
        /*0030*/ 	.short	0x0000
        /*0032*/ 	.short	0x0000
        /*0034*/ 	.byte	0x00, 0xf5, 0x21, 0x00


	//----- nvinfo : EIATTR_SPARSE_MMA_MASK
	.align		4
.L_126:
        /*0038*/ 	.byte	0x03, 0x50
        /*003a*/ 	.short	0x0000


	//----- nvinfo : EIATTR_MAXREG_COUNT
	.align		4
        /*003c*/ 	.byte	0x03, 0x1b
        /*003e*/ 	.short	0x00ff


	//----- nvinfo : EIATTR_MERCURY_ISA_VERSION
	.align		4
        /*0040*/ 	.byte	0x03, 0x5f
        /*0042*/ 	.short	0x0101


	//----- nvinfo : EIATTR_VRC_CTA_INIT_COUNT
	.align		4
        /*0044*/ 	.byte	0x02, 0x4a
	.zero		1
	.zero		1


	//----- nvinfo : EIATTR_EXIT_INSTR_OFFSETS
	.align		4
        /*0048*/ 	.byte	0x04, 0x1c
        /*004a*/ 	.short	(.L_128 - .L_127)


	//   ....[0]....
.L_127:
        /*004c*/ 	.word	0x00000eb0


	//----- nvinfo : EIATTR_CBANK_PARAM_SIZE
	.align		4
.L_128:
        /*0050*/ 	.byte	0x03, 0x19
        /*0052*/ 	.short	0x0018


	//----- nvinfo : EIATTR_PARAM_CBANK
	.align		4
        /*0054*/ 	.byte	0x04, 0x0a
        /*0056*/ 	.short	(.L_130 - .L_129)
	.align		4
.L_129:
        /*0058*/ 	.word	index@(.nv.constant0._Z15generate_kernelP19curandStateMRG32k3aiPj)
        /*005c*/ 	.short	0x0380
        /*005e*/ 	.short	0x0018


	//----- nvinfo : EIATTR_SW_WAR
	.align		4
.L_130:
        /*0060*/ 	.byte	0x04, 0x36
        /*0062*/ 	.short	(.L_132 - .L_131)
.L_131:
        /*0064*/ 	.word	0x00000008
.L_132:


//--------------------- .nv.info._Z22generate_normal_kernelP24curandStatePhilox4_32_10iPj --------------------------
	.section	.nv.info._Z22generate_normal_kernelP24curandStatePhilox4_32_10iPj,"",@"SHT_CUDA_INFO"
	.sectionflags	@""
	.align	4


	//----- nvinfo : EIATTR_CUDA_API_VERSION
	.align		4
        /*0000*/ 	.byte	0x04, 0x37
        /*0002*/ 	.short	(.L_134 - .L_133)
.L_133:
        /*0004*/ 	.word	0x00000082


	//----- nvinfo : EIATTR_KPARAM_INFO
	.align		4
.L_134:
        /*0008*/ 	.byte	0x04, 0x17
        /*000a*/ 	.short	(.L_136 - .L_135)
.L_135:
        /*000c*/ 	.word	0x00000000
        /*0010*/ 	.short	0x0002
        /*0012*/ 	.short	0x0010
        /*0014*/ 	.byte	0x00, 0xf5, 0x21, 0x00


	//----- nvinfo : EIATTR_KPARAM_INFO
	.align		4
.L_136:
        /*0018*/ 	.byte	0x04, 0x17
        /*001a*/ 	.short	(.L_138 - .L_137)
.L_137:
        /*001c*/ 	.word	0x00000000
        /*0020*/ 	.short	0x0001
        /*0022*/ 	.short	0x0008
        /*0024*/ 	.byte	0x00, 0xf0, 0x11, 0x00


	//----- nvinfo : EIATTR_KPARAM_INFO
	.align		4
.L_138:
        /*0028*/ 	.byte	0x04, 0x17
        /*002a*/ 	.short	(.L_140 - .L_139)
.L_139:
        /*002c*/ 	.word	0x00000000
        /*0030*/ 	.short	0x0000
        /*0032*/ 	.short	0x0000
        /*0034*/ 	.byte	0x00, 0xf5, 0x21, 0x00


	//----- nvinfo : EIATTR_SPARSE_MMA_MASK
	.align		4
.L_140:
        /*0038*/ 	.byte	0x03, 0x50
        /*003a*/ 	.short	0x0000


	//----- nvinfo : EIATTR_MAXREG_COUNT
	.align		4
        /*003c*/ 	.byte	0x03, 0x1b
        /*003e*/ 	.short	0x00ff


	//----- nvinfo : EIATTR_MERCURY_ISA_VERSION
	.align		4
        /*0040*/ 	.byte	0x03, 0x5f
        /*0042*/ 	.short	0x0101


	//----- nvinfo : EIATTR_UNUSED_LOAD_BYTE_OFFSET
	.align		4
        /*0044*/ 	.byte	0x04, 0x44
        /*0046*/ 	.short	(.L_142 - .L_141)


	//   ....[0]....
.L_141:
        /*0048*/ 	.word	0x00000080
        /*004c*/ 	.word	0x00000fff


	//----- nvinfo : EIATTR_VRC_CTA_INIT_COUNT
	.align		4
.L_142:
        /*0050*/ 	.byte	0x02, 0x4a
	.zero		1
	.zero		1


	//----- nvinfo : EIATTR_EXIT_INSTR_OFFSETS
	.align		4
        /*0054*/ 	.byte	0x04, 0x1c
        /*0056*/ 	.short	(.L_144 - .L_143)


	//   ....[0]....
.L_143:
        /*0058*/ 	.word	0x00000f50


	//----- nvinfo : EIATTR_CRS_STACK_SIZE
	.align		4
.L_144:
        /*005c*/ 	.byte	0x04, 0x1e
        /*005e*/ 	.short	(.L_146 - .L_145)
.L_145:
        /*0060*/ 	.word	0x00000000


	//----- nvinfo : EIATTR_CBANK_PARAM_SIZE
	.align		4
.L_146:
        /*0064*/ 	.byte	0x03, 0x19
        /*0066*/ 	.short	0x0018


	//----- nvinfo : EIATTR_PARAM_CBANK
	.align		4
        /*0068*/ 	.byte	0x04, 0x0a
        /*006a*/ 	.short	(.L_148 - .L_147)
	.align		4
.L_147:
        /*006c*/ 	.word	index@(.nv.constant0._Z22generate_normal_kernelP24curandStatePhilox4_32_10iPj)
        /*0070*/ 	.short	0x0380
        /*0072*/ 	.short	0x0018


	//----- nvinfo : EIATTR_SW_WAR
	.align		4
.L_148:
        /*0074*/ 	.byte	0x04, 0x36
        /*0076*/ 	.short	(.L_150 - .L_149)
.L_149:
        /*0078*/ 	.word	0x00000008
.L_150:


//--------------------- .nv.info._Z22generate_normal_kernelP17curandStateXORWOWiPj --------------------------
	.section	.nv.info._Z22generate_normal_kernelP17curandStateXORWOWiPj,"",@"SHT_CUDA_INFO"
	.sectionflags	@""
	.align	4


	//----- nvinfo : EIATTR_CUDA_API_VERSION
	.align		4
        /*0000*/ 	.byte	0x04, 0x37
        /*0002*/ 	.short	(.L_152 - .L_151)
.L_151:
        /*0004*/ 	.word	0x00000082


	//----- nvinfo : EIATTR_KPARAM_INFO
	.align		4
.L_152:
        /*0008*/ 	.byte	0x04, 0x17
        /*000a*/ 	.short	(.L_154 - .L_153)
.L_153:
        /*000c*/ 	.word	0x00000000
        /*0010*/ 	.short	0x0002
        /*0012*/ 	.short	0x0010
        /*0014*/ 	.byte	0x00, 0xf5, 0x21, 0x00


	//----- nvinfo : EIATTR_KPARAM_INFO
	.align		4
.L_154:
        /*0018*/ 	.byte	0x04, 0x17
        /*001a*/ 	.short	(.L_156 - .L_155)
.L_155:
        /*001c*/ 	.word	0x00000000
        /*0020*/ 	.short	0x0001
        /*0022*/ 	.short	0x0008
        /*0024*/ 	.byte	0x00, 0xf0, 0x11, 0x00


	//----- nvinfo : EIATTR_KPARAM_INFO
	.align		4
.L_156:
        /*0028*/ 	.byte	0x04, 0x17
        /*002a*/ 	.short	(.L_158 - .L_157)
.L_157:
        /*002c*/ 	.word	0x00000000
        /*0030*/ 	.short	0x0000
        /*0032*/ 	.short	0x0000
        /*0034*/ 	.byte	0x00, 0xf5, 0x21, 0x00


	//----- nvinfo : EIATTR_SPARSE_MMA_MASK
	.align		4
.L_158:
        /*0038*/ 	.byte	0x03, 0x50
        /*003a*/ 	.short	0x0000


	//----- nvinfo : EIATTR_MAXREG_COUNT
	.align		4
        /*003c*/ 	.byte	0x03, 0x1b
        /*003e*/ 	.short	0x00ff


	//----- nvinfo : EIATTR_MERCURY_ISA_VERSION
	.align		4
        /*0040*/ 	.byte	0x03, 0x5f
        /*0042*/ 	.short	0x0101


	//----- nvinfo : EIATTR_VRC_CTA_INIT_COUNT
	.align		4
        /*0044*/ 	.byte	0x02, 0x4a
	.zero		1
	.zero		1


	//----- nvinfo : EIATTR_EXIT_INSTR_OFFSETS
	.align		4
        /*0048*/ 	.byte	0x04, 0x1c
        /*004a*/ 	.short	(.L_160 - .L_159)


	//   ....[0]....
.L_159:
        /*004c*/ 	.word	0x00001150


	//----- nvinfo : EIATTR_CRS_STACK_SIZE
	.align		4
.L_160:
        /*0050*/ 	.byte	0x04, 0x1e
        /*0052*/ 	.short	(.L_162 - .L_161)
.L_161:
        /*0054*/ 	.word	0x00000000


	//----- nvinfo : EIATTR_CBANK_PARAM_SIZE
	.align		4
.L_162:
        /*0058*/ 	.byte	0x03, 0x19
        /*005a*/ 	.short	0x0018


	//----- nvinfo : EIATTR_PARAM_CBANK
	.align		4
        /*005c*/ 	.byte	0x04, 0x0a
        /*005e*/ 	.short	(.L_164 - .L_163)
	.align		4
.L_163:
        /*0060*/ 	.word	index@(.nv.constant0._Z22generate_normal_kernelP17curandStateXORWOWiPj)
        /*0064*/ 	.short	0x0380
        /*0066*/ 	.short	0x0018


	//----- nvinfo : EIATTR_SW_WAR
	.align		4
.L_164:
        /*0068*/ 	.byte	0x04, 0x36
        /*006a*/ 	.short	(.L_166 - .L_165)
.L_165:
        /*006c*/ 	.word	0x00000008
.L_166:


//--------------------- .nv.info._Z23generate_uniform_kernelP24curandStatePhilox4_32_10iPj --------------------------
	.section	.nv.info._Z23generate_uniform_kernelP24curandStatePhilox4_32_10iPj,"",@"SHT_CUDA_INFO"
	.sectionflags	@""
	.align	4


	//----- nvinfo : EIATTR_CUDA_API_VERSION
	.align		4
        /*0000*/ 	.byte	0x04, 0x37
        /*0002*/ 	.short	(.L_168 - .L_167)
.L_167:
        /*0004*/ 	.word	0x00000082


	//----- nvinfo : EIATTR_KPARAM_INFO
	.align		4
.L_168:
        /*0008*/ 	.byte	0x04, 0x17
        /*000a*/ 	.short	(.L_170 - .L_169)
.L_169:
        /*000c*/ 	.word	0x00000000
        /*0010*/ 	.short	0x0002
        /*0012*/ 	.short	0x0010
        /*0014*/ 	.byte	0x00, 0xf5, 0x21, 0x00


	//----- nvinfo : EIATTR_KPARAM_INFO
	.align		4
.L_170:
        /*0018*/ 	.byte	0x04, 0x17
        /*001a*/ 	.short	(.L_172 - .L_171)
.L_171:
        /*001c*/ 	.word	0x00000000
        /*0020*/ 	.short	0x0001
        /*0022*/ 	.short	0x0008
        /*0024*/ 	.byte	0x00, 0xf0, 0x11, 0x00


	//----- nvinfo : EIATTR_KPARAM_INFO
	.align		4
.L_172:
        /*0028*/ 	.byte	0x04, 0x17
        /*002a*/ 	.short	(.L_174 - .L_173)
.L_173:
        /*002c*/ 	.word	0x00000000
        /*0030*/ 	.short	0x0000
        /*0032*/ 	.short	0x0000
        /*0034*/ 	.byte	0x00, 0xf5, 0x21, 0x00


	//----- nvinfo : EIATTR_SPARSE_MMA_MASK
	.align		4
.L_174:
        /*0038*/ 	.byte	0x03, 0x50
        /*003a*/ 	.short	0x0000


	//----- nvinfo : EIATTR_MAXREG_COUNT
	.align		4
        /*003c*/ 	.byte	0x03, 0x1b
        /*003e*/ 	.short	0x00ff


	//----- nvinfo : EIATTR_MERCURY_ISA_VERSION
	.align		4
        /*0040*/ 	.byte	0x03, 0x5f
        /*0042*/ 	.short	0x0101


	//----- nvinfo : EIATTR_UNUSED_LOAD_BYTE_OFFSET
	.align		4
        /*0044*/ 	.byte	0x04, 0x44
        /*0046*/ 	.short	(.L_176 - .L_175)


	//   ....[0]....
.L_175:
        /*0048*/ 	.word	0x00000080
        /*004c*/ 	.word	0x00000fff


	//----- nvinfo : EIATTR_VRC_CTA_INIT_COUNT
	.align		4
.L_176:
        /*0050*/ 	.byte	0x02, 0x4a
	.zero		1
	.zero		1


	//----- nvinfo : EIATTR_EXIT_INSTR_OFFSETS
	.align		4
        /*0054*/ 	.byte	0x04, 0x1c
        /*0056*/ 	.short	(.L_178 - .L_177)


	//   ....[0]....
.L_177:
        /*0058*/ 	.word	0x000007e0


	//----- nvinfo : EIATTR_CRS_STACK_SIZE
	.align		4
.L_178:
        /*005c*/ 	.byte	0x04, 0x1e
        /*005e*/ 	.short	(.L_180 - .L_179)
.L_179:
        /*0060*/ 	.word	0x00000000


	//----- nvinfo : EIATTR_CBANK_PARAM_SIZE
	.align		4
.L_180:
        /*0064*/ 	.byte	0x03, 0x19
        /*0066*/ 	.short	0x0018


	//----- nvinfo : EIATTR_PARAM_CBANK
	.align		4
        /*0068*/ 	.byte	0x04, 0x0a
        /*006a*/ 	.short	(.L_182 - .L_181)
	.align		4
.L_181:
        /*006c*/ 	.word	index@(.nv.constant0._Z23generate_uniform_kernelP24curandStatePhilox4_32_10iPj)
        /*0070*/ 	.short	0x0380
        /*0072*/ 	.short	0x0018


	//----- nvinfo : EIATTR_SW_WAR
	.align		4
.L_182:
        /*0074*/ 	.byte	0x04, 0x36
        /*0076*/ 	.short	(.L_184 - .L_183)
.L_183:
        /*0078*/ 	.word	0x00000008
.L_184:


//--------------------- .nv.info._Z23generate_uniform_kernelP17curandStateXORWOWiPj --------------------------
	.section	.nv.info._Z23generate_uniform_kernelP17curandStateXORWOWiPj,"",@"SHT_CUDA_INFO"
	.sectionflags	@""
	.align	4


	//----- nvinfo : EIATTR_CUDA_API_VERSION
	.align		4
        /*0000*/ 	.byte	0x04, 0x37
        /*0002*/ 	.short	(.L_186 - .L_185)
.L_185:
        /*0004*/ 	.word	0x00000082


	//----- nvinfo : EIATTR_KPARAM_INFO
	.align		4
.L_186:
        /*0008*/ 	.byte	0x04, 0x17
        /*000a*/ 	.short	(.L_188 - .L_187)
.L_187:
        /*000c*/ 	.word	0x00000000
        /*0010*/ 	.short	0x0002
        /*0012*/ 	.short	0x0010
        /*0014*/ 	.byte	0x00, 0xf5, 0x21, 0x00


	//----- nvinfo : EIATTR_KPARAM_INFO
	.align		4
.L_188:
        /*0018*/ 	.byte	0x04, 0x17
        /*001a*/ 	.short	(.L_190 - .L_189)
.L_189:
        /*001c*/ 	.word	0x00000000
        /*0020*/ 	.short	0x0001
        /*0022*/ 	.short	0x0008
        /*0024*/ 	.byte	0x00, 0xf0, 0x11, 0x00


	//----- nvinfo : EIATTR_KPARAM_INFO
	.align		4
.L_190:
        /*0028*/ 	.byte	0x04, 0x17
        /*002a*/ 	.short	(.L_192 - .L_191)
.L_191:
        /*002c*/ 	.word	0x00000000
        /*0030*/ 	.short	0x0000
        /*0032*/ 	.short	0x0000
        /*0034*/ 	.byte	0x00, 0xf5, 0x21, 0x00


	//----- nvinfo : EIATTR_SPARSE_MMA_MASK
	.align		4
.L_192:
        /*0038*/ 	.byte	0x03, 0x50
        /*003a*/ 	.short	0x0000


	//----- nvinfo : EIATTR_MAXREG_COUNT
	.align		4
        /*003c*/ 	.byte	0x03, 0x1b
        /*003e*/ 	.short	0x00ff


	//----- nvinfo : EIATTR_MERCURY_ISA_VERSION
	.align		4
        /*0040*/ 	.byte	0x03, 0x5f
        /*0042*/ 	.short	0x0101


	//----- nvinfo : EIATTR_VRC_CTA_INIT_COUNT
	.align		4
        /*0044*/ 	.byte	0x02, 0x4a
	.zero		1
	.zero		1


	//----- nvinfo : EIATTR_EXIT_INSTR_OFFSETS
	.align		4
        /*0048*/ 	.byte	0x04, 0x1c
        /*004a*/ 	.short	(.L_194 - .L_193)


	//   ....[0]....
.L_193:
        /*004c*/ 	.word	0x000007a0


	//----- nvinfo : EIATTR_CBANK_PARAM_SIZE
	.align		4
.L_194:
        /*0050*/ 	.byte	0x03, 0x19
        /*0052*/ 	.short	0x0018


	//----- nvinfo : EIATTR_PARAM_CBANK
	.align		4
        /*0054*/ 	.byte	0x04, 0x0a
        /*0056*/ 	.short	(.L_196 - .L_195)
	.align		4
.L_195:
        /*0058*/ 	.word	index@(.nv.constant0._Z23generate_uniform_kernelP17curandStateXORWOWiPj)
        /*005c*/ 	.short	0x0380
        /*005e*/ 	.short	0x0018


	//----- nvinfo : EIATTR_SW_WAR
	.align		4
.L_196:
        /*0060*/ 	.byte	0x04, 0x36
        /*0062*/ 	.short	(.L_198 - .L_197)
.L_197:
        /*0064*/ 	.word	0x00000008
.L_198:


//--------------------- .nv.info._Z15generate_kernelP24curandStatePhilox4_32_10iPj --------------------------
	.section	.nv.info._Z15generate_kernelP24curandStatePhilox4_32_10iPj,"",@"SHT_CUDA_INFO"
	.sectionflags	@""
	.align	4


	//----- nvinfo : EIATTR_CUDA_API_VERSION
	.align		4
        /*0000*/ 	.byte	0x04, 0x37
        /*0002*/ 	.short	(.L_200 - .L_199)
.L_199:
        /*0004*/ 	.word	0x00000082


	//----- nvinfo : EIATTR_KPARAM_INFO
	.align		4
.L_200:
        /*0008*/ 	.byte	0x04, 0x17
        /*000a*/ 	.short	(.L_202 - .L_201)
.L_201:
        /*000c*/ 	.word	0x00000000
        /*0010*/ 	.short	0x0002
        /*0012*/ 	.short	0x0010
        /*0014*/ 	.byte	0x00, 0xf5, 0x21, 0x00


	//----- nvinfo : EIATTR_KPARAM_INFO
	.align		4
.L_202:
        /*0018*/ 	.byte	0x04, 0x17
        /*001a*/ 	.short	(.L_204 - .L_203)
.L_203:
        /*001c*/ 	.word	0x00000000
        /*0020*/ 	.short	0x0001
        /*0022*/ 	.short	0x0008
        /*0024*/ 	.byte	0x00, 0xf0, 0x11, 0x00


	//----- nvinfo : EIATTR_KPARAM_INFO
	.align		4
.L_204:
        /*0028*/ 	.byte	0x04, 0x17
        /*002a*/ 	.short	(.L_206 - .L_205)
.L_205:
        /*002c*/ 	.word	0x00000000
        /*0030*/ 	.short	0x0000
        /*0032*/ 	.short	0x0000
        /*0034*/ 	.byte	0x00, 0xf5, 0x21, 0x00


	//----- nvinfo : EIATTR_SPARSE_MMA_MASK
	.align		4
.L_206:
        /*0038*/ 	.byte	0x03, 0x50
        /*003a*/ 	.short	0x0000


	//----- nvinfo : EIATTR_MAXREG_COUNT
	.align		4
        /*003c*/ 	.byte	0x03, 0x1b
        /*003e*/ 	.short	0x00ff


	//----- nvinfo : EIATTR_MERCURY_ISA_VERSION
	.align		4
        /*0040*/ 	.byte	0x03, 0x5f
        /*0042*/ 	.short	0x0101


	//----- nvinfo : EIATTR_UNUSED_LOAD_BYTE_OFFSET
	.align		4
        /*0044*/ 	.byte	0x04, 0x44
        /*0046*/ 	.short	(.L_208 - .L_207)


	//   ....[0]....
.L_207:
        /*0048*/ 	.word	0x00000080
        /*004c*/ 	.word	0x00000fff


	//----- nvinfo : EIATTR_VRC_CTA_INIT_COUNT
	.align		4
.L_208:
        /*0050*/ 	.byte	0x02, 0x4a
	.zero		1
	.zero		1


	//----- nvinfo : EIATTR_EXIT_INSTR_OFFSETS
	.align		4
        /*0054*/ 	.byte	0x04, 0x1c
        /*0056*/ 	.short	(.L_210 - .L_209)


	//   ....[0]....
.L_209:
        /*0058*/ 	.word	0x00000790


	//----- nvinfo : EIATTR_CRS_STACK_SIZE
	.align		4
.L_210:
        /*005c*/ 	.byte	0x04, 0x1e
        /*005e*/ 	.short	(.L_212 - .L_211)
.L_211:
        /*0060*/ 	.word	0x00000000


	//----- nvinfo : EIATTR_CBANK_PARAM_SIZE
	.align		4
.L_212:
        /*0064*/ 	.byte	0x03, 0x19
        /*0066*/ 	.short	0x0018


	//----- nvinfo : EIATTR_PARAM_CBANK
	.align		4
        /*0068*/ 	.byte	0x04, 0x0a
        /*006a*/ 	.short	(.L_214 - .L_213)
	.align		4
.L_213:
        /*006c*/ 	.word	index@(.nv.constant0._Z15generate_kernelP24curandStatePhilox4_32_10iPj)
        /*0070*/ 	.short	0x0380
        /*0072*/ 	.short	0x0018


	//----- nvinfo : EIATTR_SW_WAR
	.align		4
.L_214:
        /*0074*/ 	.byte	0x04, 0x36
        /*0076*/ 	.short	(.L_216 - .L_215)
.L_215:
        /*0078*/ 	.word	0x00000008
.L_216:


//--------------------- .nv.info._Z15generate_kernelP17curandStateXORWOWiPj --------------------------
	.section	.nv.info._Z15generate_kernelP17curandStateXORWOWiPj,"",@"SHT_CUDA_INFO"
	.sectionflags	@""
	.align	4


	//----- nvinfo : EIATTR_CUDA_API_VERSION
	.align		4
        /*0000*/ 	.byte	0x04, 0x37
        /*0002*/ 	.short	(.L_218 - .L_217)
.L_217:
        /*0004*/ 	.word	0x00000082


	//----- nvinfo : EIATTR_KPARAM_INFO
	.align		4
.L_218:
        /*0008*/ 	.byte	0x04, 0x17
        /*000a*/ 	.short	(.L_220 - .L_219)
.L_219:
        /*000c*/ 	.word	0x00000000
        /*0010*/ 	.short	0x0002
        /*0012*/ 	.short	0x0010
        /*0014*/ 	.byte	0x00, 0xf5, 0x21, 0x00


	//----- nvinfo : EIATTR_KPARAM_INFO
	.align		4
.L_220:
        /*0018*/ 	.byte	0x04, 0x17
        /*001a*/ 	.short	(.L_222 - .L_221)
.L_221:
        /*001c*/ 	.word	0x00000000
        /*0020*/ 	.short	0x0001
        /*0022*/ 	.short	0x0008
        /*0024*/ 	.byte	0x00, 0xf0, 0x11, 0x00


	//----- nvinfo : EIATTR_KPARAM_INFO
	.align		4
.L_222:
        /*0028*/ 	.byte	0x04, 0x17
        /*002a*/ 	.short	(.L_224 - .L_223)
.L_223:
        /*002c*/ 	.word	0x00000000
        /*0030*/ 	.short	0x0000
        /*0032*/ 	.short	0x0000
        /*0034*/ 	.byte	0x00, 0xf5, 0x21, 0x00


	//----- nvinfo : EIATTR_SPARSE_MMA_MASK
	.align		4
.L_224:
        /*0038*/ 	.byte	0x03, 0x50
        /*003a*/ 	.short	0x0000


	//----- nvinfo : EIATTR_MAXREG_COUNT
	.align		4
        /*003c*/ 	.byte	0x03, 0x1b
        /*003e*/ 	.short	0x00ff


	//----- nvinfo : EIATTR_MERCURY_ISA_VERSION
	.align		4
        /*0040*/ 	.byte	0x03, 0x5f
        /*0042*/ 	.short	0x0101


	//----- nvinfo : EIATTR_VRC_CTA_INIT_COUNT
	.align		4
        /*0044*/ 	.byte	0x02, 0x4a
	.zero		1
	.zero		1


	//----- nvinfo : EIATTR_EXIT_INSTR_OFFSETS
	.align		4
        /*0048*/ 	.byte	0x04, 0x1c
        /*004a*/ 	.short	(.L_226 - .L_225)


	//   ....[0]....
.L_225:
        /*004c*/ 	.word	0x00000690


	//----- nvinfo : EIATTR_CBANK_PARAM_SIZE
	.align		4
.L_226:
        /*0050*/ 	.byte	0x03, 0x19
        /*0052*/ 	.short	0x0018


	//----- nvinfo : EIATTR_PARAM_CBANK
	.align		4
        /*0054*/ 	.byte	0x04, 0x0a
        /*0056*/ 	.short	(.L_228 - .L_227)
	.align		4
.L_227:
        /*0058*/ 	.word	index@(.nv.constant0._Z15generate_kernelP17curandStateXORWOWiPj)
        /*005c*/ 	.short	0x0380
        /*005e*/ 	.short	0x0018


	//----- nvinfo : EIATTR_SW_WAR
	.align		4
.L_228:
        /*0060*/ 	.byte	0x04, 0x36
        /*0062*/ 	.short	(.L_230 - .L_229)
.L_229:
        /*0064*/ 	.word	0x00000008
.L_230:


//--------------------- .nv.info._Z12setup_kernelP19curandStateMRG32k3a --------------------------
	.section	.nv.info._Z12setup_kernelP19curandStateMRG32k3a,"",@"SHT_CUDA_INFO"
	.sectionflags	@""
	.align	4


	//----- nvinfo : EIATTR_CUDA_API_VERSION
	.align		4
        /*0000*/ 	.byte	0x04, 0x37
        /*0002*/ 	.short	(.L_232 - .L_231)
.L_231:
        /*0004*/ 	.word	0x00000082


	//----- nvinfo : EIATTR_KPARAM_INFO
	.align		4
.L_232:
        /*0008*/ 	.byte	0x04, 0x17
        /*000a*/ 	.short	(.L_234 - .L_233)
.L_233:
        /*000c*/ 	.word	0x00000000
        /*0010*/ 	.short	0x0000
        /*0012*/ 	.short	0x0000
        /*0014*/ 	.byte	0x00, 0xf5, 0x21, 0x00


	//----- nvinfo : EIATTR_SPARSE_MMA_MASK
	.align		4
.L_234:
        /*0018*/ 	.byte	0x03, 0x50
        /*001a*/ 	.short	0x0000


	//----- nvinfo : EIATTR_MAXREG_COUNT
	.align		4
        /*001c*/ 	.byte	0x03, 0x1b
        /*001e*/ 	.short	0x00ff


	//----- nvinfo : EIATTR_MERCURY_ISA_VERSION
	.align		4
        /*0020*/ 	.byte	0x03, 0x5f
        /*0022*/ 	.short	0x0101


	//----- nvinfo : EIATTR_VRC_CTA_INIT_COUNT
	.align		4
        /*0024*/ 	.byte	0x02, 0x4a
	.zero		1
	.zero		1


	//----- nvinfo : EIATTR_EXIT_INSTR_OFFSETS
	.align		4
        /*0028*/ 	.byte	0x04, 0x1c
        /*002a*/ 	.short	(.L_236 - .L_235)


	//   ....[0]....
.L_235:
        /*002c*/ 	.word	0x00024ea0


	//----- nvinfo : EIATTR_CRS_STACK_SIZE
	.align		4
.L_236:
        /*0030*/ 	.byte	0x04, 0x1e
        /*0032*/ 	.short	(.L_238 - .L_237)
.L_237:
        /*0034*/ 	.word	0x00000000


	//----- nvinfo : EIATTR_CBANK_PARAM_SIZE
	.align		4
.L_238:
        /*0038*/ 	.byte	0x03, 0x19
        /*003a*/ 	.short	0x0008


	//----- nvinfo : EIATTR_PARAM_CBANK
	.align		4
        /*003c*/ 	.byte	0x04, 0x0a
        /*003e*/ 	.short	(.L_240 - .L_239)
	.align		4
.L_239:
        /*0040*/ 	.word	index@(.nv.constant0._Z12setup_kernelP19curandStateMRG32k3a)
        /*0044*/ 	.short	0x0380
        /*0046*/ 	.short	0x0008


	//----- nvinfo : EIATTR_SW_WAR
	.align		4
.L_240:
        /*0048*/ 	.byte	0x04, 0x36
        /*004a*/ 	.short	(.L_242 - .L_241)
.L_241:
        /*004c*/ 	.word	0x00000008
.L_242:


//--------------------- .nv.info._Z12setup_kernelP24curandStatePhilox4_32_10 --------------------------
	.section	.nv.info._Z12setup_kernelP24curandStatePhilox4_32_10,"",@"SHT_CUDA_INFO"
	.sectionflags	@""
	.align	4


	//----- nvinfo : EIATTR_CUDA_API_VERSION
	.align		4
        /*0000*/ 	.byte	0x04, 0x37
        /*0002*/ 	.short	(.L_244 - .L_243)
.L_243:
        /*0004*/ 	.word	0x00000082


	//----- nvinfo : EIATTR_KPARAM_INFO
	.align		4
.L_244:
        /*0008*/ 	.byte	0x04, 0x17
        /*000a*/ 	.short	(.L_246 - .L_245)
.L_245:
        /*000c*/ 	.word	0x00000000
        /*0010*/ 	.short	0x0000
        /*0012*/ 	.short	0x0000
        /*0014*/ 	.byte	0x00, 0xf5, 0x21, 0x00


	//----- nvinfo : EIATTR_SPARSE_MMA_MASK
	.align		4
.L_246:
        /*0018*/ 	.byte	0x03, 0x50
        /*001a*/ 	.short	0x0000


	//----- nvinfo : EIATTR_MAXREG_COUNT
	.align		4
        /*001c*/ 	.byte	0x03, 0x1b
        /*001e*/ 	.short	0x00ff


	//----- nvinfo : EIATTR_MERCURY_ISA_VERSION
	.align		4
        /*0020*/ 	.byte	0x03, 0x5f
        /*0022*/ 	.short	0x0101


	//----- nvinfo : EIATTR_VRC_CTA_INIT_COUNT
	.align		4
        /*0024*/ 	.byte	0x02, 0x4a
	.zero		1
	.zero		1


	//----- nvinfo : EIATTR_EXIT_INSTR_OFFSETS
	.align		4
        /*0028*/ 	.byte	0x04, 0x1c
        /*002a*/ 	.short	(.L_248 - .L_247)


	//   ....[0]....
.L_247:
        /*002c*/ 	.word	0x00000390


	//----- nvinfo : EIATTR_CBANK_PARAM_SIZE
	.align		4
.L_248:
        /*0030*/ 	.byte	0x03, 0x19
        /*0032*/ 	.short	0x0008


	//----- nvinfo : EIATTR_PARAM_CBANK
	.align		4
        /*0034*/ 	.byte	0x04, 0x0a
        /*0036*/ 	.short	(.L_250 - .L_249)
	.align		4
.L_249:
        /*0038*/ 	.word	index@(.nv.constant0._Z12setup_kernelP24curandStatePhilox4_32_10)
        /*003c*/ 	.short	0x0380
        /*003e*/ 	.short	0x0008


	//----- nvinfo : EIATTR_SW_WAR
	.align		4
.L_250:
        /*0040*/ 	.byte	0x04, 0x36
        /*0042*/ 	.short	(.L_252 - .L_251)
.L_251:
        /*0044*/ 	.word	0x00000008
.L_252:


//--------------------- .nv.info._Z12setup_kernelP17curandStateXORWOW --------------------------
	.section	.nv.info._Z12setup_kernelP17curandStateXORWOW,"",@"SHT_CUDA_INFO"
	.sectionflags	@""
	.align	4


	//----- nvinfo : EIATTR_CUDA_API_VERSION
	.align		4
        /*0000*/ 	.byte	0x04, 0x37
        /*0002*/ 	.short	(.L_254 - .L_253)
.L_253:
        /*0004*/ 	.word	0x00000082


	//----- nvinfo : EIATTR_KPARAM_INFO
	.align		4
.L_254:
        /*0008*/ 	.byte	0x04, 0x17
        /*000a*/ 	.short	(.L_256 - .L_255)
.L_255:
        /*000c*/ 	.word	0x00000000
        /*0010*/ 	.short	0x0000
        /*0012*/ 	.short	0x0000
        /*0014*/ 	.byte	0x00, 0xf5, 0x21, 0x00


	//----- nvinfo : EIATTR_SPARSE_MMA_MASK
	.align		4
.L_256:
        /*0018*/ 	.byte	0x03, 0x50
        /*001a*/ 	.short	0x0000


	//----- nvinfo : EIATTR_MAXREG_COUNT
	.align		4
        /*001c*/ 	.byte	0x03, 0x1b
        /*001e*/ 	.short	0x00ff


	//----- nvinfo : EIATTR_MERCURY_ISA_VERSION
	.align		4
        /*0020*/ 	.byte	0x03, 0x5f
        /*0022*/ 	.short	0x0101


	//----- nvinfo : EIATTR_VRC_CTA_INIT_COUNT
	.align		4
        /*0024*/ 	.byte	0x02, 0x4a
	.zero		1
	.zero		1


	//----- nvinfo : EIATTR_EXIT_INSTR_OFFSETS
	.align		4
        /*0028*/ 	.byte	0x04, 0x1c
        /*002a*/ 	.short	(.L_258 - .L_257)


	//   ....[0]....
.L_257:
        /*002c*/ 	.word	0x00000f20


	//----- nvinfo : EIATTR_CRS_STACK_SIZE
	.align		4
.L_258:
        /*0030*/ 	.byte	0x04, 0x1e
        /*0032*/ 	.short	(.L_260 - .L_259)
.L_259:
        /*0034*/ 	.word	0x00000000


	//----- nvinfo : EIATTR_CBANK_PARAM_SIZE
	.align		4
.L_260:
        /*0038*/ 	.byte	0x03, 0x19
        /*003a*/ 	.short	0x0008


	//----- nvinfo : EIATTR_PARAM_CBANK
	.align		4
        /*003c*/ 	.byte	0x04, 0x0a
        /*003e*/ 	.short	(.L_262 - .L_261)
	.align		4
.L_261:
        /*0040*/ 	.word	index@(.nv.constant0._Z12setup_kernelP17curandStateXORWOW)
        /*0044*/ 	.short	0x0380
        /*0046*/ 	.short	0x0008


	//----- nvinfo : EIATTR_SW_WAR
	.align		4
.L_262:
        /*0048*/ 	.byte	0x04, 0x36
        /*004a*/ 	.short	(.L_264 - .L_263)
.L_263:
        /*004c*/ 	.word	0x00000008
.L_264:


//--------------------- .nv.callgraph             --------------------------
	.section	.nv.callgraph,"",@"SHT_CUDA_CALLGRAPH"
	.align	4
	.sectionentsize	8
	.align		4
        /*0000*/ 	.word	0x00000000
	.align		4
        /*0004*/ 	.word	0xffffffff
	.align		4
        /*0008*/ 	.word	0x00000000
	.align		4
        /*000c*/ 	.word	0xfffffffe
	.align		4
        /*0010*/ 	.word	0x00000000
	.align		4
        /*0014*/ 	.word	0xfffffffd
	.align		4
        /*0018*/ 	.word	0x00000000
	.align		4
        /*001c*/ 	.word	0xfffffffc


//--------------------- .nv.constant4             --------------------------
	.section	.nv.constant4,"a",@progbits
	.align	8
	.align		8
.nv.constant4:
        /*0000*/ 	.dword	precalc_xorwow_matrix
	.align		8
        /*0008*/ 	.dword	precalc_xorwow_offset_matrix
	.align		8
        /*0010*/ 	.dword	mrg32k3aM1
	.align		8
        /*0018*/ 	.dword	mrg32k3aM2
	.align		8
        /*0020*/ 	.dword	mrg32k3aM1SubSeq
	.align		8
        /*0028*/ 	.dword	mrg32k3aM2SubSeq
	.align		8
        /*0030*/ 	.dword	mrg32k3aM1Seq
	.align		8
        /*0038*/ 	.dword	mrg32k3aM2Seq


//--------------------- .nv.constant3             --------------------------
	.section	.nv.constant3,"a",@progbits
	.align	8
.nv.constant3:
	.type		__cr_lgamma_table,@object
	.size		__cr_lgamma_table,(.L_8 - __cr_lgamma_table)
__cr_lgamma_table:
        /*0000*/ 	.byte	0x00, 0x00, 0x00, 0x00, 0x00, 0x00, 0x00, 0x00, 0x00, 0x00, 0x00, 0x00, 0x00, 0x00, 0x00, 0x00
        /*0010*/ 	.byte	0xef, 0x39, 0xfa, 0xfe, 0x42, 0x2e, 0xe6, 0x3f, 0x02, 0x20, 0x2a, 0xfa, 0x0b, 0xab, 0xfc, 0x3f
        /*0020*/ 	.byte	0xf9, 0x2c, 0x92, 0x7c, 0xa7, 0x6c, 0x09, 0x40, 0xc9, 0x79, 0x44, 0x3c, 0x64, 0x26, 0x13, 0x40
        /*0030*/ 	.byte	0xca, 0x01, 0xcf, 0x3a, 0x27, 0x51, 0x1a, 0x40, 0x30, 0xcc, 0x2d, 0xf3, 0xe1, 0x0c, 0x21, 0x40
        /*0040*/ 	.byte	0x0d, 0xb7, 0xfc, 0x82, 0x8e, 0x35, 0x25, 0x40
.L_8:


//--------------------- .text._Z22generate_normal_kernelP19curandStateMRG32k3aiPj --------------------------
	.section	.text._Z22generate_normal_kernelP19curandStateMRG32k3aiPj,"ax",@progbits
	.align	128
        .global         _Z22generate_normal_kernelP19curandStateMRG32k3aiPj
        .type           _Z22generate_normal_kernelP19curandStateMRG32k3aiPj,@function
        .size           _Z22generate_normal_kernelP19curandStateMRG32k3aiPj,(.L_x_622 - _Z22generate_normal_kernelP19curandStateMRG32k3aiPj)
        .other          _Z22generate_normal_kernelP19curandStateMRG32k3aiPj,@"STO_CUDA_ENTRY STV_DEFAULT"
_Z22generate_normal_kernelP19curandStateMRG32k3aiPj:
.text._Z22generate_normal_kernelP19curandStateMRG32k3aiPj:
[----:B------:R-:W-:Y:S01]  /*0000*/  LDC R1, c[0x0][0x37c] ;  /* 0x0000df00ff017b82 */ /* 0x000fe20000000800 */
[----:B------:R-:W0:Y:S07]  /*0010*/  S2R R0, SR_TID.X ;  /* 0x0000000000007919 */ /* 0x000e2e0000002100 */
[----:B------:R-:W1:Y:S01]  /*0020*/  LDC.64 R12, c[0x0][0x380] ;  /* 0x0000e000ff0c7b82 */ /* 0x000e620000000a00 */
[----:B------:R-:W2:Y:S01]  /*0030*/  LDCU.64 UR6, c[0x0][0x358] ;  /* 0x00006b00ff0677ac */ /* 0x000ea20008000a00 */
[----:B------:R-:W0:Y:S01]  /*0040*/  S2R R3, SR_CTAID.X ;  /* 0x0000000000037919 */ /* 0x000e220000002500 */
[----:B------:R-:W3:Y:S01]  /*0050*/  LDCU UR4, c[0x0][0x388] ;  /* 0x00007100ff0477ac */ /* 0x000ee20008000800 */
[----:B0-----:R-:W-:-:S04]  /*0060*/  IMAD R0, R3, 0x40, R0 ;  /* 0x0000004003007824 */ /* 0x001fc800078e0200 */
[----:B-1----:R-:W-:-:S05]  /*0070*/  IMAD.WIDE R12, R0, 0x30, R12 ;  /* 0x00000030000c7825 */ /* 0x002fca00078e020c */
[----:B--2---:R0:W5:Y:S04]  /*0080*/  LDG.E R26, desc[UR6][R12.64+0x20] ;  /* 0x000020060c1a7981 */ /* 0x004168000c1e1900 */
[----:B------:R0:W5:Y:S04]  /*0090*/  LDG.E.64 R10, desc[UR6][R12.64+0x28] ;  /* 0x000028060c0a7981 */ /* 0x000168000c1e1b00 */
[----:B------:R0:W5:Y:S04]  /*00a0*/  LDG.E.64 R8, desc[UR6][R12.64] ;  /* 0x000000060c087981 */ /* 0x000168000c1e1b00 */
[----:B------:R0:W5:Y:S04]  /*00b0*/  LDG.E.64 R6, desc[UR6][R12.64+0x8] ;  /* 0x000008060c067981 */ /* 0x000168000c1e1b00 */
[----:B------:R0:W5:Y:S04]  /*00c0*/  LDG.E.64 R4, desc[UR6][R12.64+0x10] ;  /* 0x000010060c047981 */ /* 0x000168000c1e1b00 */
[----:B------:R0:W5:Y:S01]  /*00d0*/  LDG.E.64 R2, desc[UR6][R12.64+0x18] ;  /* 0x000018060c027981 */ /* 0x000162000c1e1b00 */
[----:B---3--:R-:W-:Y:S01]  /*00e0*/  UISETP.GE.AND UP0, UPT, UR4, 0x2, UPT ;  /* 0x000000020400788c */ /* 0x008fe2000bf06270 */
[----:B------:R-:W-:-:S08]  /*00f0*/  IMAD.MOV.U32 R27, RZ, RZ, RZ ;  /* 0x000000ffff1b7224 */ /* 0x000fd000078e00ff */
[----:B0-----:R-:W-:Y:S05]  /*0100*/  BRA.U !UP0, `(.L_x_0) ;  /* 0x0000001108407547 */ /* 0x001fea000b800000 */
[----:B------:R-:W-:Y:S01]  /*0110*/  ULEA.HI UR4, UR4, UR4, URZ, 0x1 ;  /* 0x0000000404047291 */ /* 0x000fe2000f8f08ff */
[----:B-----5:R-:W-:Y:S02]  /*0120*/  IMAD.MOV.U32 R12, RZ, RZ, R9 ;  /* 0x000000ffff0c7224 */ /* 0x020fe400078e0009 */
[----:B------:R-:W-:Y:S01]  /*0130*/  IMAD.MOV.U32 R27, RZ, RZ, RZ ;  /* 0x000000ffff1b7224 */ /* 0x000fe200078e00ff */
[----:B------:R-:W-:-:S04]  /*0140*/  USHF.R.S32.HI UR4, URZ, 0x1, UR4 ;  /* 0x00000001ff047899 */ /* 0x000fc80008011404 */
[----:B------:R-:W-:-:S12]  /*0150*/  UIADD3 UR4, UPT, UPT, -UR4, URZ, URZ ;  /* 0x000000ff04047290 */ /* 0x000fd8000fffe1ff */
.L_x_6:
[----:B------:R-:W-:Y:S01]  /*0160*/  IMAD.WIDE.U32 R16, R12, 0x156abc, RZ ;  /* 0x00156abc0c107825 */ /* 0x000fe200078e00ff */
[----:B------:R-:W-:Y:S01]  /*0170*/  IADD3 R9, PT, PT, -R8, -0xd1, RZ ;  /* 0xffffff2f08097810 */ /* 0x000fe20007ffe1ff */
[----:B------:R-:W-:Y:S01]  /*0180*/  UMOV UR8, 0xd10000b ;  /* 0x0d10000b00087882 */ /* 0x000fe20000000000 */
[----:B------:R-:W-:Y:S01]  /*0190*/  IADD3 R7, PT, PT, -R7, -0x5945, RZ ;  /* 0xffffa6bb07077810 */ /* 0x000fe20007ffe1ff */
[----:B------:R-:W-:Y:S01]  /*01a0*/  IMAD.WIDE.U32 R14, R5, 0x80cfc, RZ ;  /* 0x00080cfc050e7825 */ /* 0x000fe200078e00ff */
[----:B------:R-:W-:Y:S01]  /*01b0*/  UMOV UR9, 0x3df00000 ;  /* 0x3df0000000097882 */ /* 0x000fe20000000000 */
[----:B------:R-:W-:Y:S02]  /*01c0*/  BSSY.RECONVERGENT B0, `(.L_x_1) ;  /* 0x0000096000007945 */ /* 0x000fe40003800200 */
[----:B------:R-:W-:-:S04]  /*01d0*/  IMAD.WIDE.U32 R8, R9, 0xc5ee8, R16 ;  /* 0x000c5ee809087825 */ /* 0x000fc800078e0010 */
[----:B------:R-:W-:Y:S02]  /*01e0*/  HFMA2 R17, -RZ, RZ, 0, 0 ;  /* 0x00000000ff117431 */ /* 0x000fe400000001ff */
[----:B------:R-:W-:-:S04]  /*01f0*/  IMAD.WIDE.U32 R14, R7, 0x14e9dd, R14 ;  /* 0x0014e9dd070e7825 */ /* 0x000fc800078e000e */
[----:B------:R-:W-:Y:S02]  /*0200*/  IMAD.MOV.U32 R16, RZ, RZ, R14 ;  /* 0x000000ffff107224 */ /* 0x000fe400078e000e */
[----:B------:R-:W-:Y:S02]  /*0210*/  IMAD.MOV.U32 R14, RZ, RZ, R8 ;  /* 0x000000ffff0e7224 */ /* 0x000fe400078e0008 */
[----:B------:R-:W-:-:S04]  /*0220*/  IMAD.WIDE.U32 R16, R15, 0x5945, R16 ;  /* 0x000059450f107825 */ /* 0x000fc800078e0010 */
[----:B------:R-:W-:Y:S02]  /*0230*/  IMAD.MOV.U32 R15, RZ, RZ, RZ ;  /* 0x000000ffff0f7224 */ /* 0x000fe400078e00ff */
[----:B------:R-:W-:Y:S02]  /*0240*/  IMAD.MOV.U32 R8, RZ, RZ, R16 ;  /* 0x000000ffff087224 */ /* 0x000fe400078e0010 */
[----:B------:R-:W-:-:S04]  /*0250*/  IMAD.WIDE.U32 R14, R9, 0xd1, R14 ;  /* 0x000000d1090e7825 */ /* 0x000fc800078e000e */
[----:B------:R-:W-:Y:S01]  /*0260*/  IMAD.MOV.U32 R9, RZ, RZ, RZ ;  /* 0x000000ffff097224 */ /* 0x000fe200078e00ff */
[C---:B------:R-:W-:Y:S01]  /*0270*/  ISETP.GT.U32.AND P0, PT, R14.reuse, -0xd2, PT ;  /* 0xffffff2e0e00780c */ /* 0x040fe20003f04070 */
[----:B------:R-:W-:Y:S02]  /*0280*/  IMAD.MOV.U32 R21, RZ, RZ, RZ ;  /* 0x000000ffff157224 */ /* 0x000fe400078e00ff */
[----:B------:R-:W-:Y:S01]  /*0290*/  IMAD.WIDE.U32 R16, R17, 0x5945, R8 ;  /* 0x0000594511107825 */ /* 0x000fe200078e0008 */
[----:B------:R-:W-:Y:S02]  /*02a0*/  IADD3 R9, P3, PT, R14, 0xd1, RZ ;  /* 0x000000d10e097810 */ /* 0x000fe40007f7e0ff */
[----:B------:R-:W-:Y:S01]  /*02b0*/  ISETP.GT.U32.AND.EX P0, PT, R15, RZ, PT, P0 ;  /* 0x000000ff0f00720c */ /* 0x000fe20003f04100 */
[----:B------:R-:W-:Y:S01]  /*02c0*/  IMAD.MOV.U32 R8, RZ, RZ, R6 ;  /* 0x000000ffff087224 */ /* 0x000fe200078e0006 */
[C---:B------:R-:W-:Y:S02]  /*02d0*/  ISETP.GT.U32.AND P1, PT, R16.reuse, -0x5946, PT ;  /* 0xffffa6ba1000780c */ /* 0x040fe40003f24070 */
[----:B------:R-:W-:-:S02]  /*02e0*/  IADD3 R7, P2, PT, R16, 0x5945, RZ ;  /* 0x0000594510077810 */ /* 0x000fc40007f5e0ff */
[----:B------:R-:W-:Y:S02]  /*02f0*/  ISETP.GT.U32.AND.EX P1, PT, R17, RZ, PT, P1 ;  /* 0x000000ff1100720c */ /* 0x000fe40003f24110 */
[----:B------:R-:W-:Y:S02]  /*0300*/  IADD3.X R19, PT, PT, R15, -0x1, RZ, P3, !PT ;  /* 0xffffffff0f137810 */ /* 0x000fe40001ffe4ff */
[----:B------:R-:W-:Y:S02]  /*0310*/  SEL R9, R9, R14, P0 ;  /* 0x0000000e09097207 */ /* 0x000fe40000000000 */
[----:B------:R-:W-:Y:S02]  /*0320*/  IADD3.X R13, PT, PT, R17, -0x1, RZ, P2, !PT ;  /* 0xffffffff110d7810 */ /* 0x000fe400017fe4ff */
[----:B------:R-:W-:Y:S02]  /*0330*/  SEL R14, R7, R16, P1 ;  /* 0x00000010070e7207 */ /* 0x000fe40000800000 */
[----:B------:R-:W-:-:S02]  /*0340*/  SEL R15, R19, R15, P0 ;  /* 0x0000000f130f7207 */ /* 0x000fc40000000000 */
[----:B------:R-:W-:Y:S01]  /*0350*/  SEL R16, R13, R17, P1 ;  /* 0x000000110d107207 */ /* 0x000fe20000800000 */
[C---:B------:R-:W-:Y:S01]  /*0360*/  IMAD.WIDE.U32 R18, R14.reuse, 0x80cfc, RZ ;  /* 0x00080cfc0e127825 */ /* 0x040fe200078e00ff */
[----:B------:R-:W-:Y:S02]  /*0370*/  ISETP.GT.U32.AND P0, PT, R9, R14, PT ;  /* 0x0000000e0900720c */ /* 0x000fe40003f04070 */
[----:B------:R-:W-:Y:S02]  /*0380*/  IADD3 R13, PT, PT, -R14, R9, RZ ;  /* 0x000000090e0d7210 */ /* 0x000fe40007ffe1ff */
[----:B------:R-:W-:Y:S01]  /*0390*/  ISETP.GT.U32.AND.EX P0, PT, R15, R16, PT, P0 ;  /* 0x000000100f00720c */ /* 0x000fe20003f04100 */
[----:B------:R-:W-:Y:S01]  /*03a0*/  IMAD.WIDE.U32 R16, R6, 0x156abc, RZ ;  /* 0x00156abc06107825 */ /* 0x000fe200078e00ff */
[----:B------:R-:W-:Y:S02]  /*03b0*/  IADD3 R15, PT, PT, -R4, -0x5945, RZ ;  /* 0xffffa6bb040f7810 */ /* 0x000fe40007ffe1ff */
[----:B------:R-:W-:-:S03]  /*03c0*/  IADD3 R7, PT, PT, -R12, -0xd1, RZ ;  /* 0xffffff2f0c077810 */ /* 0x000fc60007ffe1ff */
[----:B------:R-:W-:-:S04]  /*03d0*/  IMAD.WIDE.U32 R18, R15, 0x14e9dd, R18 ;  /* 0x0014e9dd0f127825 */ /* 0x000fc800078e0012 */
[----:B------:R-:W-:Y:S02]  /*03e0*/  IMAD.MOV.U32 R20, RZ, RZ, R18 ;  /* 0x000000ffff147224 */ /* 0x000fe400078e0012 */
[----:B------:R-:W-:Y:S02]  /*03f0*/  @!P0 VIADD R13, R13, 0xffffff2f ;  /* 0xffffff2f0d0d8836 */ /* 0x000fe40000000000 */
[----:B------:R-:W-:-:S04]  /*0400*/  IMAD.WIDE.U32 R16, R7, 0xc5ee8, R16 ;  /* 0x000c5ee807107825 */ /* 0x000fc800078e0010 */
[----:B------:R-:W-:Y:S01]  /*0410*/  IMAD.WIDE.U32 R18, R19, 0x5945, R20 ;  /* 0x0000594513127825 */ /* 0x000fe200078e0014 */
[----:B------:R-:W0:Y:S03]  /*0420*/  I2F.F64.U32 R12, R13 ;  /* 0x0000000d000c7312 */ /* 0x000e260000201800 */
[----:B------:R-:W-:-:S04]  /*0430*/  IMAD.MOV.U32 R20, RZ, RZ, R16 ;  /* 0x000000ffff147224 */ /* 0x000fc800078e0010 */
[----:B------:R-:W-:Y:S01]  /*0440*/  IMAD.WIDE.U32 R16, R17, 0xd1, R20 ;  /* 0x000000d111107825 */ /* 0x000fe200078e0014 */
[----:B------:R-:W-:Y:S02]  /*0450*/  MOV R20, R18 ;  /* 0x0000001200147202 */ /* 0x000fe40000000f00 */
[----:B------:R-:W-:-:S03]  /*0460*/  ISETP.GT.U32.AND P0, PT, R16, -0xd2, PT ;  /* 0xffffff2e1000780c */ /* 0x000fc60003f04070 */
[----:B------:R-:W-:Y:S01]  /*0470*/  IMAD.WIDE.U32 R18, R19, 0x5945, R20 ;  /* 0x0000594513127825 */ /* 0x000fe200078e0014 */
[----:B------:R-:W-:Y:S01]  /*0480*/  IADD3 R23, P3, PT, R16, 0xd1, RZ ;  /* 0x000000d110177810 */ /* 0x000fe20007f7e0ff */
[----:B0-----:R-:W-:Y:S01]  /*0490*/  DMUL R12, R12, UR8 ;  /* 0x000000080c0c7c28 */ /* 0x001fe20008000000 */
[----:B------:R-:W-:Y:S02]  /*04a0*/  ISETP.GT.U32.AND.EX P0, PT, R17, RZ, PT, P0 ;  /* 0x000000ff1100720c */ /* 0x000fe40003f04100 */
[C---:B------:R-:W-:Y:S02]  /*04b0*/  ISETP.GT.U32.AND P1, PT, R18.reuse, -0x5946, PT ;  /* 0xffffa6ba1200780c */ /* 0x040fe40003f24070 */
[----:B------:R-:W-:Y:S02]  /*04c0*/  IADD3 R7, P2, PT, R18, 0x5945, RZ ;  /* 0x0000594512077810 */ /* 0x000fe40007f5e0ff */
[C---:B------:R-:W-:Y:S02]  /*04d0*/  ISETP.GT.U32.AND.EX P1, PT, R19.reuse, RZ, PT, P1 ;  /* 0x000000ff1300720c */ /* 0x040fe40003f24110 */
[----:B------:R-:W-:-:S02]  /*04e0*/  IADD3.X R15, PT, PT, R19, -0x1, RZ, P2, !PT ;  /* 0xffffffff130f7810 */ /* 0x000fc400017fe4ff */
[----:B------:R-:W-:Y:S02]  /*04f0*/  IADD3.X R21, PT, PT, R17, -0x1, RZ, P3, !PT ;  /* 0xffffffff11157810 */ /* 0x000fe40001ffe4ff */
[----:B------:R-:W-:Y:S01]  /*0500*/  SEL R23, R23, R16, P0 ;  /* 0x0000001017177207 */ /* 0x000fe20000000000 */
[----:B------:R-:W-:Y:S01]  /*0510*/  IMAD.MOV.U32 R16, RZ, RZ, -0x3ff ;  /* 0xfffffc01ff107424 */ /* 0x000fe200078e00ff */
[----:B------:R-:W-:Y:S02]  /*0520*/  SEL R22, R7, R18, P1 ;  /* 0x0000001207167207 */ /* 0x000fe40000800000 */
[----:B------:R-:W-:Y:S01]  /*0530*/  SEL R18, R15, R19, P1 ;  /* 0x000000130f127207 */ /* 0x000fe20000800000 */
[----:B------:R-:W-:Y:S01]  /*0540*/  IMAD.MOV.U32 R19, RZ, RZ, R13 ;  /* 0x000000ffff137224 */ /* 0x000fe200078e000d */
[----:B------:R-:W-:Y:S01]  /*0550*/  ISETP.GT.AND P1, PT, R13, 0xfffff, PT ;  /* 0x000fffff0d00780c */ /* 0x000fe20003f24270 */
[----:B------:R-:W-:Y:S01]  /*0560*/  IMAD.IADD R20, R23, 0x1, -R22 ;  /* 0x0000000117147824 */ /* 0x000fe200078e0a16 */
[----:B------:R-:W-:Y:S01]  /*0570*/  SEL R17, R21, R17, P0 ;  /* 0x0000001115117207 */ /* 0x000fe20000000000 */
[----:B------:R-:W-:Y:S01]  /*0580*/  IMAD.MOV.U32 R6, RZ, RZ, R23 ;  /* 0x000000ffff067224 */ /* 0x000fe200078e0017 */
[----:B------:R-:W-:-:S02]  /*0590*/  ISETP.GT.U32.AND P0, PT, R23, R22, PT ;  /* 0x000000161700720c */ /* 0x000fc40003f04070 */
[----:B------:R-:W-:Y:S02]  /*05a0*/  MOV R15, R13 ;  /* 0x0000000d000f7202 */ /* 0x000fe40000000f00 */
[----:B------:R-:W-:Y:S01]  /*05b0*/  ISETP.GT.U32.AND.EX P0, PT, R17, R18, PT, P0 ;  /* 0x000000121100720c */ /* 0x000fe20003f04100 */
[--C-:B------:R-:W-:Y:S01]  /*05c0*/  IMAD.MOV.U32 R18, RZ, RZ, R12.reuse ;  /* 0x000000ffff127224 */ /* 0x100fe200078e000c */
[----:B------:R-:W-:Y:S01]  /*05d0*/  MOV R7, R5 ;  /* 0x0000000500077202 */ /* 0x000fe20000000f00 */
[----:B------:R-:W-:Y:S02]  /*05e0*/  IMAD.MOV.U32 R17, RZ, RZ, R12 ;  /* 0x000000ffff117224 */ /* 0x000fe400078e000c */
[----:B------:R-:W-:Y:S02]  /*05f0*/  @!P1 IMAD.MOV.U32 R16, RZ, RZ, -0x435 ;  /* 0xfffffbcbff109424 */ /* 0x000fe400078e00ff */
[----:B------:R-:W-:Y:S01]  /*0600*/  @!P1 DMUL R18, R18, 1.80143985094819840000e+16 ;  /* 0x4350000012129828 */ /* 0x000fe20000000000 */
[----:B------:R-:W-:-:S05]  /*0610*/  IMAD.MOV.U32 R5, RZ, RZ, R22 ;  /* 0x000000ffff057224 */ /* 0x000fca00078e0016 */
[----:B------:R-:W-:-:S04]  /*0620*/  @!P0 VIADD R20, R20, 0xffffff2f ;  /* 0xffffff2f14148836 */ /* 0x000fc80000000000 */
[----:B------:R-:W-:Y:S01]  /*0630*/  @!P1 IMAD.MOV.U32 R15, RZ, RZ, R19 ;  /* 0x000000ffff0f9224 */ /* 0x000fe200078e0013 */
[----:B------:R-:W-:Y:S01]  /*0640*/  @!P1 MOV R17, R18 ;  /* 0x0000001200119202 */ /* 0x000fe20000000f00 */
[----:B------:R-:W0:Y:S02]  /*0650*/  I2F.F64.U32 R20, R20 ;  /* 0x0000001400147312 */ /* 0x000e240000201800 */
[----:B------:R-:W-:-:S05]  /*0660*/  VIADD R4, R15, 0xffffffff ;  /* 0xffffffff0f047836 */ /* 0x000fca0000000000 */
[----:B------:R-:W-:Y:S01]  /*0670*/  ISETP.GT.U32.AND P0, PT, R4, 0x7feffffe, PT ;  /* 0x7feffffe0400780c */ /* 0x000fe20003f04070 */
[----:B------:R-:W-:Y:S01]  /*0680*/  IMAD.MOV.U32 R4, RZ, RZ, R14 ;  /* 0x000000ffff047224 */ /* 0x000fe200078e000e */
[----:B0-----:R-:W-:-:S11]  /*0690*/  DMUL R12, R20, UR8 ;  /* 0x00000008140c7c28 */ /* 0x001fd60008000000 */
[----:B------:R-:W-:Y:S05]  /*06a0*/  @P0 BRA `(.L_x_2) ;  /* 0x0000000400040947 */ /* 0x000fea0003800000 */
[----:B------:R-:W-:Y:S01]  /*06b0*/  LOP3.LUT R14, R15, 0xfffff, RZ, 0xc0, !PT ;  /* 0x000fffff0f0e7812 */ /* 0x000fe200078ec0ff */
[----:B------:R-:W-:Y:S01]  /*06c0*/  IMAD.MOV.U32 R18, RZ, RZ, R17 ;  /* 0x000000ffff127224 */ /* 0x000fe200078e0011 */
[----:B------:R-:W-:Y:S01]  /*06d0*/  MOV R20, RZ ;  /* 0x000000ff00147202 */ /* 0x000fe20000000f00 */
[----:B------:R-:W-:Y:S01]  /*06e0*/  IMAD.MOV.U32 R30, RZ, RZ, -0x748574fc ;  /* 0x8b7a8b04ff1e7424 */ /* 0x000fe200078e00ff */
[----:B------:R-:W-:Y:S01]  /*06f0*/  LOP3.LUT R19, R14, 0x3ff00000, RZ, 0xfc, !PT ;  /* 0x3ff000000e137812 */ /* 0x000fe200078efcff */
[----:B------:R-:W-:Y:S01]  /*0700*/  IMAD.MOV.U32 R31, RZ, RZ, 0x3ed0ee25 ;  /* 0x3ed0ee25ff1f7424 */ /* 0x000fe200078e00ff */
[----:B------:R-:W-:Y:S01]  /*0710*/  UMOV UR8, 0x3ae80f1e ;  /* 0x3ae80f1e00087882 */ /* 0x000fe20000000000 */
[----:B------:R-:W-:Y:S01]  /*0720*/  UMOV UR9, 0x3eb1380b ;  /* 0x3eb1380b00097882 */ /* 0x000fe20000000000 */
[----:B------:R-:W-:Y:S01]  /*0730*/  ISETP.GE.U32.AND P0, PT, R19, 0x3ff6a09f, PT ;  /* 0x3ff6a09f1300780c */ /* 0x000fe20003f06070 */
[----:B------:R-:W-:Y:S01]  /*0740*/  UMOV UR10, 0x80000000 ;  /* 0x80000000000a7882 */ /* 0x000fe20000000000 */
[----:B------:R-:W-:Y:S01]  /*0750*/  LEA.HI R16, R15, R16, RZ, 0xc ;  /* 0x000000100f107211 */ /* 0x000fe200078f60ff */
[----:B------:R-:W-:-:S10]  /*0760*/  UMOV UR11, 0x43300000 ;  /* 0x43300000000b7882 */ /* 0x000fd40000000000 */
[----:B------:R-:W-:Y:S02]  /*0770*/  @P0 VIADD R17, R19, 0xfff00000 ;  /* 0xfff0000013110836 */ /* 0x000fe40000000000 */
[----:B------:R-:W-:Y:S02]  /*0780*/  @P0 VIADD R16, R16, 0x1 ;  /* 0x0000000110100836 */ /* 0x000fe40000000000 */
[----:B------:R-:W-:-:S06]  /*0790*/  @P0 IMAD.MOV.U32 R19, RZ, RZ, R17 ;  /* 0x000000ffff130224 */ /* 0x000fcc00078e0011 */
[C---:B------:R-:W-:Y:S02]  /*07a0*/  DADD R28, R18.reuse, 1 ;  /* 0x3ff00000121c7429 */ /* 0x040fe40000000000 */
[----:B------:R-:W-:-:S04]  /*07b0*/  DADD R18, R18, -1 ;  /* 0xbff0000012127429 */ /* 0x000fc80000000000 */
[----:B------:R-:W0:Y:S02]  /*07c0*/  MUFU.RCP64H R21, R29 ;  /* 0x0000001d00157308 */ /* 0x000e240000001800 */
[----:B0-----:R-:W-:-:S08]  /*07d0*/  DFMA R22, -R28, R20, 1 ;  /* 0x3ff000001c16742b */ /* 0x001fd00000000114 */
[----:B------:R-:W-:-:S08]  /*07e0*/  DFMA R22, R22, R22, R22 ;  /* 0x000000161616722b */ /* 0x000fd00000000016 */
[----:B------:R-:W-:-:S08]  /*07f0*/  DFMA R20, R20, R22, R20 ;  /* 0x000000161414722b */ /* 0x000fd00000000014 */
[----:B------:R-:W-:-:S08]  /*0800*/  DMUL R22, R18, R20 ;  /* 0x0000001412167228 */ /* 0x000fd00000000000 */
[----:B------:R-:W-:-:S08]  /*0810*/  DFMA R22, R18, R20, R22 ;  /* 0x000000141216722b */ /* 0x000fd00000000016 */
[----:B------:R-:W-:Y:S02]  /*0820*/  DMUL R24, R22, R22 ;  /* 0x0000001616187228 */ /* 0x000fe40000000000 */
[----:B------:R-:W-:-:S06]  /*0830*/  DADD R14, R18, -R22 ;  /* 0x00000000120e7229 */ /* 0x000fcc0000000816 */
[----:B------:R-:W-:Y:S01]  /*0840*/  DFMA R28, R24, UR8, R30 ;  /* 0x00000008181c7c2b */ /* 0x000fe2000800001e */
[----:B------:R-:W-:Y:S01]  /*0850*/  UMOV UR8, 0x9f02676f ;  /* 0x9f02676f00087882 */ /* 0x000fe20000000000 */
[----:B------:R-:W-:Y:S01]  /*0860*/  UMOV UR9, 0x3ef3b266 ;  /* 0x3ef3b26600097882 */ /* 0x000fe20000000000 */
[----:B------:R-:W-:Y:S01]  /*0870*/  LOP3.LUT R30, R16, 0x80000000, RZ, 0x3c, !PT ;  /* 0x80000000101e7812 */ /* 0x000fe200078e3cff */
[----:B------:R-:W-:Y:S01]  /*0880*/  IMAD.MOV.U32 R31, RZ, RZ, 0x43300000 ;  /* 0x43300000ff1f7424 */ /* 0x000fe200078e00ff */
[----:B------:R-:W-:-:S03]  /*0890*/  DADD R16, R14, R14 ;  /* 0x000000000e107229 */ /* 0x000fc6000000000e */
[----:B------:R-:W-:Y:S01]  /*08a0*/  DFMA R28, R24, R28, UR8 ;  /* 0x00000008181c7e2b */ /* 0x000fe2000800001c */
[----:B------:R-:W-:Y:S01]  /*08b0*/  UMOV UR8, 0xa9ab0956 ;  /* 0xa9ab095600087882 */ /* 0x000fe20000000000 */
[----:B------:R-:W-:Y:S01]  /*08c0*/  UMOV UR9, 0x3f1745cb ;  /* 0x3f1745cb00097882 */ /* 0x000fe20000000000 */
[----:B------:R-:W-:Y:S01]  /*08d0*/  DADD R14, R30, -UR10 ;  /* 0x8000000a1e0e7e29 */ /* 0x000fe20008000000 */
[----:B------:R-:W-:Y:S01]  /*08e0*/  UMOV UR10, 0xfefa39ef ;  /* 0xfefa39ef000a7882 */ /* 0x000fe20000000000 */
[----:B------:R-:W-:Y:S01]  /*08f0*/  UMOV UR11, 0x3fe62e42 ;  /* 0x3fe62e42000b7882 */ /* 0x000fe20000000000 */
[----:B------:R-:W-:Y:S02]  /*0900*/  DFMA R30, R18, -R22, R16 ;  /* 0x80000016121e722b */ /* 0x000fe40000000010 */
[----:B------:R-:W-:Y:S01]  /*0910*/  DFMA R28, R24, R28, UR8 ;  /* 0x00000008181c7e2b */ /* 0x000fe2000800001c */
[----:B------:R-:W-:Y:S01]  /*0920*/  UMOV UR8, 0x2d1b5154 ;  /* 0x2d1b515400087882 */ /* 0x000fe20000000000 */
[----:B------:R-:W-:Y:S01]  /*0930*/  UMOV UR9, 0x3f3c71c7 ;  /* 0x3f3c71c700097882 */ /* 0x000fe20000000000 */
[----:B------:R-:W-:-:S03]  /*0940*/  DFMA R16, R14, UR10, R22 ;  /* 0x0000000a0e107c2b */ /* 0x000fc60008000016 */
[----:B------:R-:W-:Y:S02]  /*0950*/  DMUL R30, R20, R30 ;  /* 0x0000001e141e7228 */ /* 0x000fe40000000000 */
[----:B------:R-:W-:Y:S01]  /*0960*/  DFMA R28, R24, R28, UR8 ;  /* 0x00000008181c7e2b */ /* 0x000fe2000800001c */
[----:B------:R-:W-:Y:S01]  /*0970*/  UMOV UR8, 0x923be72d ;  /* 0x923be72d00087882 */ /* 0x000fe20000000000 */
[----:B------:R-:W-:-:S06]  /*0980*/  UMOV UR9, 0x3f624924 ;  /* 0x3f62492400097882 */ /* 0x000fcc0000000000 */
        /* <DEDUP_REMOVED lines=8> */
[----:B------:R-:W-:Y:S02]  /*0a10*/  UMOV UR9, 0x3fe62e42 ;  /* 0x3fe62e4200097882 */ /* 0x000fe40000000000 */
[----:B------:R-:W-:Y:S01]  /*0a20*/  DFMA R18, R14, -UR8, R16 ;  /* 0x800000080e127c2b */ /* 0x000fe20008000010 */
[----:B------:R-:W-:Y:S01]  /*0a30*/  UMOV UR8, 0x3b39803f ;  /* 0x3b39803f00087882 */ /* 0x000fe20000000000 */
[----:B------:R-:W-:Y:S02]  /*0a40*/  UMOV UR9, 0x3c7abc9e ;  /* 0x3c7abc9e00097882 */ /* 0x000fe40000000000 */
[----:B------:R-:W-:-:S04]  /*0a50*/  DMUL R28, R24, R28 ;  /* 0x0000001c181c7228 */ /* 0x000fc80000000000 */
[----:B------:R-:W-:-:S04]  /*0a60*/  DADD R18, -R22, R18 ;  /* 0x0000000016127229 */ /* 0x000fc80000000112 */
[----:B------:R-:W-:-:S08]  /*0a70*/  DFMA R28, R22, R28, R30 ;  /* 0x0000001c161c722b */ /* 0x000fd0000000001e */
[----:B------:R-:W-:-:S08]  /*0a80*/  DADD R18, R28, -R18 ;  /* 0x000000001c127229 */ /* 0x000fd00000000812 */
[----:B------:R-:W-:-:S08]  /*0a90*/  DFMA R18, R14, UR8, R18 ;  /* 0x000000080e127c2b */ /* 0x000fd00008000012 */
[----:B------:R-:W-:Y:S01]  /*0aa0*/  DADD R14, R16, R18 ;  /* 0x00000000100e7229 */ /* 0x000fe20000000012 */
[----:B------:R-:W-:Y:S10]  /*0ab0*/  BRA `(.L_x_3) ;  /* 0x0000000000187947 */ /* 0x000ff40003800000 */
.L_x_2:
[----:B------:R-:W-:Y:S01]  /*0ac0*/  MOV R14, 0x0 ;  /* 0x00000000000e7802 */ /* 0x000fe20000000f00 */
[----:B------:R-:W-:Y:S01]  /*0ad0*/  IMAD.MOV.U32 R15, RZ, RZ, 0x7ff00000 ;  /* 0x7ff00000ff0f7424 */ /* 0x000fe200078e00ff */
[----:B------:R-:W-:-:S05]  /*0ae0*/  LOP3.LUT P0, RZ, R19, 0x7fffffff, RZ, 0xc0, !PT ;  /* 0x7fffffff13ff7812 */ /* 0x000fca000780c0ff */
[----:B------:R-:W-:-:S10]  /*0af0*/  DFMA R14, R18, R14, +INF ;  /* 0x7ff00000120e742b */ /* 0x000fd4000000000e */
[----:B------:R-:W-:Y:S02]  /*0b00*/  FSEL R14, R14, RZ, P0 ;  /* 0x000000ff0e0e7208 */ /* 0x000fe40000000000 */
[----:B------:R-:W-:-:S07]  /*0b10*/  FSEL R15, R15, -QNAN , P0 ;  /* 0xfff000000f0f7808 */ /* 0x000fce0000000000 */
.L_x_3:
[----:B------:R-:W-:Y:S05]  /*0b20*/  BSYNC.RECONVERGENT B0 ;  /* 0x0000000000007941 */ /* 0x000fea0003800200 */
.L_x_1:
[----:B------:R-:W-:Y:S01]  /*0b30*/  DADD R12, R12, R12 ;  /* 0x000000000c0c7229 */ /* 0x000fe2000000000c */
[----:B------:R-:W-:Y:S01]  /*0b40*/  UMOV UR8, 0x33145c07 ;  /* 0x33145c0700087882 */ /* 0x000fe20000000000 */
[----:B------:R-:W-:Y:S01]  /*0b50*/  DMUL R14, R14, -2 ;  /* 0xc00000000e0e7828 */ /* 0x000fe20000000000 */
[----:B------:R-:W-:Y:S01]  /*0b60*/  UMOV UR9, 0x3ca1a626 ;  /* 0x3ca1a62600097882 */ /* 0x000fe20000000000 */
[----:B------:R-:W-:Y:S01]  /*0b70*/  MOV R30, 0x2cb0d246 ;  /* 0x2cb0d246001e7802 */ /* 0x000fe20000000f00 */
[----:B------:R-:W-:Y:S01]  /*0b80*/  IMAD.MOV.U32 R31, RZ, RZ, 0x3e5ae5f1 ;  /* 0x3e5ae5f1ff1f7424 */ /* 0x000fe200078e00ff */
[----:B------:R-:W-:Y:S01]  /*0b90*/  UMOV UR10, 0xf9785eba ;  /* 0xf9785eba000a7882 */ /* 0x000fe20000000000 */
[----:B------:R-:W-:Y:S01]  /*0ba0*/  UMOV UR11, 0x3de5db65 ;  /* 0x3de5db65000b7882 */ /* 0x000fe20000000000 */
[----:B------:R-:W-:Y:S01]  /*0bb0*/  DMUL R28, RZ, R12 ;  /* 0x0000000cff1c7228 */ /* 0x000fe20000000000 */
[----:B------:R-:W0:Y:S01]  /*0bc0*/  MUFU.RSQ64H R19, R15 ;  /* 0x0000000f00137308 */ /* 0x000e220000001c00 */
[----:B------:R-:W-:Y:S01]  /*0bd0*/  IMAD.SHL.U32 R16, R13, 0x2, RZ ;  /* 0x000000020d107824 */ /* 0x000fe200078e00ff */
[----:B------:R-:W-:Y:S01]  /*0be0*/  BSSY.RECONVERGENT B0, `(.L_x_4) ;  /* 0x0000050000007945 */ /* 0x000fe20003800200 */
[----:B------:R-:W-:-:S03]  /*0bf0*/  VIADD R18, R15, 0xfcb00000 ;  /* 0xfcb000000f127836 */ /* 0x000fc60000000000 */
[----:B------:R-:W-:-:S04]  /*0c00*/  ISETP.GT.U32.AND P0, PT, R16, -0x79800000, PT ;  /* 0x868000001000780c */ /* 0x000fc80003f04070 */
[----:B------:R-:W-:Y:S02]  /*0c10*/  FSEL R17, R29, R13, P0 ;  /* 0x0000000d1d117208 */ /* 0x000fe40000000000 */
[----:B------:R-:W-:-:S03]  /*0c20*/  FSEL R28, R28, R12, P0 ;  /* 0x0000000c1c1c7208 */ /* 0x000fc60000000000 */
[----:B------:R-:W-:Y:S01]  /*0c30*/  VIADD R29, R17, 0x100000 ;  /* 0x00100000111d7836 */ /* 0x000fe20000000000 */
[----:B------:R-:W-:Y:S01]  /*0c40*/  MOV R16, R28 ;  /* 0x0000001c00107202 */ /* 0x000fe20000000f00 */
[----:B0-----:R-:W-:Y:S02]  /*0c50*/  DMUL R20, R18, R18 ;  /* 0x0000001212147228 */ /* 0x001fe40000000000 */
[----:B------:R-:W0:Y:S06]  /*0c60*/  FRND.F64 R12, R28 ;  /* 0x0000001c000c7313 */ /* 0x000e2c0000301800 */
[----:B------:R-:W-:Y:S01]  /*0c70*/  DFMA R22, R14, -R20, 1 ;  /* 0x3ff000000e16742b */ /* 0x000fe20000000814 */
[----:B------:R-:W-:Y:S01]  /*0c80*/  IMAD.MOV.U32 R20, RZ, RZ, 0x0 ;  /* 0x00000000ff147424 */ /* 0x000fe200078e00ff */
[----:B------:R-:W1:Y:S01]  /*0c90*/  F2I.S64.F64 R28, R28 ;  /* 0x0000001c001c7311 */ /* 0x000e620000301900 */
[----:B------:R-:W-:Y:S01]  /*0ca0*/  IMAD.MOV.U32 R21, RZ, RZ, 0x3fd80000 ;  /* 0x3fd80000ff157424 */ /* 0x000fe200078e00ff */
[----:B0-----:R-:W-:-:S05]  /*0cb0*/  DFMA R12, R12, -0.5, R16 ;  /* 0xbfe000000c0c782b */ /* 0x001fca0000000010 */
[----:B------:R-:W-:-:S03]  /*0cc0*/  DFMA R20, R22, R20, 0.5 ;  /* 0x3fe000001614742b */ /* 0x000fc60000000014 */
[----:B------:R-:W-:Y:S01]  /*0cd0*/  DMUL R24, R12, UR8 ;  /* 0x000000080c187c28 */ /* 0x000fe20008000000 */
[----:B------:R-:W-:Y:S01]  /*0ce0*/  UMOV UR8, 0x54442d18 ;  /* 0x54442d1800087882 */ /* 0x000fe20000000000 */
[----:B------:R-:W-:Y:S01]  /*0cf0*/  UMOV UR9, 0x400921fb ;  /* 0x400921fb00097882 */ /* 0x000fe20000000000 */
[----:B-1----:R-:W-:-:S05]  /*0d00*/  LOP3.LUT P1, RZ, R28, 0x2, RZ, 0xc0, !PT ;  /* 0x000000021cff7812 */ /* 0x002fca000782c0ff */
[----:B------:R-:W-:Y:S01]  /*0d10*/  DFMA R24, R12, UR8, R24 ;  /* 0x000000080c187c2b */ /* 0x000fe20008000018 */
[----:B------:R-:W-:Y:S01]  /*0d20*/  UMOV UR8, 0x20fd8164 ;  /* 0x20fd816400087882 */ /* 0x000fe20000000000 */
[----:B------:R-:W-:Y:S01]  /*0d30*/  DMUL R12, R18, R22 ;  /* 0x00000016120c7228 */ /* 0x000fe20000000000 */
[----:B------:R-:W-:-:S05]  /*0d40*/  UMOV UR9, 0x3da8ff83 ;  /* 0x3da8ff8300097882 */ /* 0x000fca0000000000 */
[----:B------:R-:W-:Y:S02]  /*0d50*/  DMUL R22, R24, R24 ;  /* 0x0000001818167228 */ /* 0x000fe40000000000 */
[----:B------:R-:W-:Y:S01]  /*0d60*/  DFMA R20, R20, R12, R18 ;  /* 0x0000000c1414722b */ /* 0x000fe20000000012 */
[----:B------:R-:W-:Y:S02]  /*0d70*/  IMAD.MOV.U32 R12, RZ, RZ, -0x3e107ad8 ;  /* 0xc1ef8528ff0c7424 */ /* 0x000fe400078e00ff */
[----:B------:R-:W-:-:S03]  /*0d80*/  IMAD.MOV.U32 R13, RZ, RZ, 0x3e21eea7 ;  /* 0x3e21eea7ff0d7424 */ /* 0x000fc600078e00ff */
[C---:B------:R-:W-:Y:S01]  /*0d90*/  DFMA R30, R22.reuse, UR10, -R30 ;  /* 0x0000000a161e7c2b */ /* 0x040fe2000800081e */
[----:B------:R-:W-:Y:S01]  /*0da0*/  UMOV UR10, 0x69ace392 ;  /* 0x69ace392000a7882 */ /* 0x000fe20000000000 */
[----:B------:R-:W-:Y:S01]  /*0db0*/  UMOV UR11, 0x3ec71de3 ;  /* 0x3ec71de3000b7882 */ /* 0x000fe20000000000 */
[----:B------:R-:W-:Y:S01]  /*0dc0*/  DFMA R12, R22, -UR8, R12 ;  /* 0x80000008160c7c2b */ /* 0x000fe2000800000c */
[----:B------:R-:W-:Y:S01]  /*0dd0*/  UMOV UR8, 0x8e06e6d9 ;  /* 0x8e06e6d900087882 */ /* 0x000fe20000000000 */
[----:B------:R-:W-:-:S03]  /*0de0*/  UMOV UR9, 0x3e927e4f ;  /* 0x3e927e4f00097882 */ /* 0x000fc60000000000 */
[C---:B------:R-:W-:Y:S01]  /*0df0*/  DFMA R30, R22.reuse, R30, UR10 ;  /* 0x0000000a161e7e2b */ /* 0x040fe2000800001e */
[----:B------:R-:W-:Y:S01]  /*0e00*/  UMOV UR10, 0x19db62a1 ;  /* 0x19db62a1000a7882 */ /* 0x000fe20000000000 */
[----:B------:R-:W-:Y:S01]  /*0e10*/  UMOV UR11, 0x3f2a01a0 ;  /* 0x3f2a01a0000b7882 */ /* 0x000fe20000000000 */
[----:B------:R-:W-:Y:S01]  /*0e20*/  DFMA R12, R22, R12, -UR8 ;  /* 0x80000008160c7e2b */ /* 0x000fe2000800000c */
[----:B------:R-:W-:Y:S01]  /*0e30*/  UMOV UR8, 0x19ddbce9 ;  /* 0x19ddbce900087882 */ /* 0x000fe20000000000 */
[----:B------:R-:W-:-:S03]  /*0e40*/  UMOV UR9, 0x3efa01a0 ;  /* 0x3efa01a000097882 */ /* 0x000fc60000000000 */
[C---:B------:R-:W-:Y:S01]  /*0e50*/  DFMA R30, R22.reuse, R30, -UR10 ;  /* 0x8000000a161e7e2b */ /* 0x040fe2000800001e */
[----:B------:R-:W-:Y:S01]  /*0e60*/  UMOV UR10, 0x11110818 ;  /* 0x11110818000a7882 */ /* 0x000fe20000000000 */
[----:B------:R-:W-:Y:S01]  /*0e70*/  UMOV UR11, 0x3f811111 ;  /* 0x3f811111000b7882 */ /* 0x000fe20000000000 */
[----:B------:R-:W-:Y:S01]  /*0e80*/  DFMA R12, R22, R12, UR8 ;  /* 0x00000008160c7e2b */ /* 0x000fe2000800000c */
[----:B------:R-:W-:Y:S01]  /*0e90*/  UMOV UR8, 0x16c15d47 ;  /* 0x16c15d4700087882 */ /* 0x000fe20000000000 */
[----:B------:R-:W-:-:S03]  /*0ea0*/  UMOV UR9, 0x3f56c16c ;  /* 0x3f56c16c00097882 */ /* 0x000fc60000000000 */
[C---:B------:R-:W-:Y:S01]  /*0eb0*/  DFMA R32, R22.reuse, R30, UR10 ;  /* 0x0000000a16207e2b */ /* 0x040fe2000800001e */
[----:B------:R-:W-:Y:S01]  /*0ec0*/  UMOV UR10, 0x55555554 ;  /* 0x55555554000a7882 */ /* 0x000fe20000000000 */
[----:B------:R-:W-:Y:S01]  /*0ed0*/  UMOV UR11, 0x3fc55555 ;  /* 0x3fc55555000b7882 */ /* 0x000fe20000000000 */
[----:B------:R-:W-:Y:S01]  /*0ee0*/  DFMA R12, R22, R12, -UR8 ;  /* 0x80000008160c7e2b */ /* 0x000fe2000800000c */
[----:B------:R-:W-:Y:S01]  /*0ef0*/  UMOV UR8, 0x55555551 ;  /* 0x5555555100087882 */ /* 0x000fe20000000000 */
[----:B------:R-:W-:-:S06]  /*0f00*/  UMOV UR9, 0x3fa55555 ;  /* 0x3fa5555500097882 */ /* 0x000fcc0000000000 */
[C---:B------:R-:W-:Y:S02]  /*0f10*/  DFMA R30, R22.reuse, R12, UR8 ;  /* 0x00000008161e7e2b */ /* 0x040fe4000800000c */
[----:B------:R-:W-:Y:S01]  /*0f20*/  DFMA R12, R22, R32, -UR10 ;  /* 0x8000000a160c7e2b */ /* 0x000fe20008000020 */
[----:B------:R-:W-:Y:S02]  /*0f30*/  VIADD R33, R21, 0xfff00000 ;  /* 0xfff0000015217836 */ /* 0x000fe40000000000 */
[----:B------:R-:W-:-:S03]  /*0f40*/  IMAD.MOV.U32 R32, RZ, RZ, R20 ;  /* 0x000000ffff207224 */ /* 0x000fc600078e0014 */
[C---:B------:R-:W-:Y:S02]  /*0f50*/  DFMA R30, R22.reuse, R30, -0.5 ;  /* 0xbfe00000161e742b */ /* 0x040fe4000000001e */
[----:B------:R-:W-:-:S06]  /*0f60*/  DFMA R12, R22, R12, RZ ;  /* 0x0000000c160c722b */ /* 0x000fcc00000000ff */
[----:B------:R-:W-:Y:S02]  /*0f70*/  DFMA R22, R22, R30, 1 ;  /* 0x3ff000001616742b */ /* 0x000fe4000000001e */
[----:B------:R-:W-:Y:S01]  /*0f80*/  DFMA R24, R24, R12, R24 ;  /* 0x0000000c1818722b */ /* 0x000fe20000000018 */
[----:B------:R-:W-:Y:S01]  /*0f90*/  LOP3.LUT R30, R28, 0x1, RZ, 0xc0, !PT ;  /* 0x000000011c1e7812 */ /* 0x000fe200078ec0ff */
[----:B------:R-:W-:-:S03]  /*0fa0*/  DMUL R12, R14, R20 ;  /* 0x000000140e0c7228 */ /* 0x000fc60000000000 */
[----:B------:R-:W-:-:S04]  /*0fb0*/  ISETP.NE.U32.AND P0, PT, R30, 0x1, PT ;  /* 0x000000011e00780c */ /* 0x000fc80003f05070 */
[----:B------:R-:W-:Y:S01]  /*0fc0*/  ISETP.NE.U32.AND.EX P0, PT, RZ, RZ, PT, P0 ;  /* 0x000000ffff00720c */ /* 0x000fe20003f05100 */
[----:B------:R-:W-:Y:S01]  /*0fd0*/  DFMA R30, R12, -R12, R14 ;  /* 0x8000000c0c1e722b */ /* 0x000fe2000000000e */
[----:B------:R-:W-:Y:S02]  /*0fe0*/  LOP3.LUT R35, R25, 0x80000000, RZ, 0x3c, !PT ;  /* 0x8000000019237812 */ /* 0x000fe400078e3cff */
[----:B------:R-:W-:Y:S02]  /*0ff0*/  FSEL R28, R22, R24, !P0 ;  /* 0x00000018161c7208 */ /* 0x000fe40004000000 */
[----:B------:R-:W-:Y:S02]  /*1000*/  FSEL R29, R23, R25, !P0 ;  /* 0x00000019171d7208 */ /* 0x000fe40004000000 */
[----:B------:R-:W-:Y:S02]  /*1010*/  FSEL R24, R24, R22, !P0 ;  /* 0x0000001618187208 */ /* 0x000fe40004000000 */
[----:B------:R-:W-:Y:S01]  /*1020*/  FSEL R25, R35, R23, !P0 ;  /* 0x0000001723197208 */ /* 0x000fe20004000000 */
[----:B------:R-:W-:Y:S01]  /*1030*/  DFMA R22, R30, R32, R12 ;  /* 0x000000201e16722b */ /* 0x000fe2000000000c */
[----:B------:R-:W-:-:S02]  /*1040*/  ISETP.GE.U32.AND P0, PT, R18, 0x7ca00000, PT ;  /* 0x7ca000001200780c */ /* 0x000fc40003f06070 */
[----:B------:R-:W-:Y:S02]  /*1050*/  @P1 LOP3.LUT R35, R29, 0x80000000, RZ, 0x3c, !PT ;  /* 0x800000001d231812 */ /* 0x000fe400078e3cff */
[----:B------:R-:W-:-:S03]  /*1060*/  @P1 LOP3.LUT R37, R25, 0x80000000, RZ, 0x3c, !PT ;  /* 0x8000000019251812 */ /* 0x000fc600078e3cff */
[----:B------:R-:W-:Y:S01]  /*1070*/  @P1 IMAD.MOV.U32 R29, RZ, RZ, R35 ;  /* 0x000000ffff1d1224 */ /* 0x000fe200078e0023 */
[----:B------:R-:W-:-:S05]  /*1080*/  @P1 MOV R25, R37 ;  /* 0x0000002500191202 */ /* 0x000fca0000000f00 */
[----:B------:R-:W-:Y:S05]  /*1090*/  @!P0 BRA `(.L_x_5) ;  /* 0x0000000000108947 */ /* 0x000fea0003800000 */
[----:B------:R-:W-:-:S07]  /*10a0*/  MOV R22, 0x10c0 ;  /* 0x000010c000167802 */ /* 0x000fce0000000f00 */
[----:B------:R-:W-:Y:S05]  /*10b0*/  CALL.REL.NOINC `($__internal_0_$__cuda_sm20_dsqrt_rn_f64_mediumpath_v1) ;  /* 0x00000000008c7944 */ /* 0x000fea0003c00000 */
[----:B------:R-:W-:Y:S02]  /*10c0*/  IMAD.MOV.U32 R22, RZ, RZ, R12 ;  /* 0x000000ffff167224 */ /* 0x000fe400078e000c */
[----:B------:R-:W-:-:S07]  /*10d0*/  IMAD.MOV.U32 R23, RZ, RZ, R13 ;  /* 0x000000ffff177224 */ /* 0x000fce00078e000d */
.L_x_5:
[----:B------:R-:W-:Y:S05]  /*10e0*/  BSYNC.RECONVERGENT B0 ;  /* 0x0000000000007941 */ /* 0x000fea0003800200 */
.L_x_4:
[----:B------:R-:W0:Y:S01]  /*10f0*/  FRND.F64.TRUNC R12, R16 ;  /* 0x00000010000c7313 */ /* 0x000e22000030d800 */
[----:B------:R-:W-:Y:S01]  /*1100*/  DMUL R14, RZ, R16 ;  /* 0x00000010ff0e7228 */ /* 0x000fe20000000000 */
[----:B------:R-:W-:Y:S01]  /*1110*/  UIADD3 UR4, UPT, UPT, UR4, 0x1, URZ ;  /* 0x0000000104047890 */ /* 0x000fe2000fffe0ff */
[----:B------:R-:W-:-:S03]  /*1120*/  DADD R24, RZ, R24 ;  /* 0x00000000ff187229 */ /* 0x000fc60000000018 */
[----:B------:R-:W-:-:S05]  /*1130*/  UISETP.NE.AND UP0, UPT, UR4, URZ, UPT ;  /* 0x000000ff0400728c */ /* 0x000fca000bf05270 */
[----:B------:R-:W-:Y:S02]  /*1140*/  DMUL R24, R24, R22 ;  /* 0x0000001618187228 */ /* 0x000fe40000000000 */
[----:B0-----:R-:W-:-:S06]  /*1150*/  DSETP.NEU.AND P0, PT, R16, R12, PT ;  /* 0x0000000c1000722a */ /* 0x001fcc0003f0d000 */
[----:B------:R-:W-:Y:S01]  /*1160*/  DSETP.GEU.AND P1, PT, |R24|, 1, PT ;  /* 0x3ff000001800742a */ /* 0x000fe20003f2e200 */
[----:B------:R-:W-:Y:S02]  /*1170*/  FSEL R12, R14, R28, !P0 ;  /* 0x0000001c0e0c7208 */ /* 0x000fe40004000000 */
[----:B------:R-:W-:-:S06]  /*1180*/  FSEL R13, R15, R29, !P0 ;  /* 0x0000001d0f0d7208 */ /* 0x000fcc0004000000 */
[----:B------:R-:W-:-:S08]  /*1190*/  DMUL R12, R22, R12 ;  /* 0x0000000c160c7228 */ /* 0x000fd00000000000 */
[----:B------:R-:W-:Y:S01]  /*11a0*/  DSETP.GEU.AND P0, PT, |R12|, 1, PT ;  /* 0x3ff000000c00742a */ /* 0x000fe20003f0e200 */
[----:B------:R-:W-:Y:S02]  /*11b0*/  VIADD R13, R27, 0x1 ;  /* 0x000000011b0d7836 */ /* 0x000fe40000000000 */
[----:B------:R-:W-:-:S11]  /*11c0*/  IMAD.MOV.U32 R12, RZ, RZ, R9 ;  /* 0x000000ffff0c7224 */ /* 0x000fd600078e0009 */
[----:B------:R-:W-:-:S05]  /*11d0*/  @P0 IMAD.MOV R13, RZ, RZ, R27 ;  /* 0x000000ffff0d0224 */ /* 0x000fca00078e021b */
[----:B------:R-:W-:Y:S01]  /*11e0*/  IADD3 R27, PT, PT, R13, 0x1, RZ ;  /* 0x000000010d1b7810 */ /* 0x000fe20007ffe0ff */
[----:B------:R-:W-:Y:S01]  /*11f0*/  @P1 IMAD.MOV R27, RZ, RZ, R13 ;  /* 0x000000ffff1b1224 */ /* 0x000fe200078e020d */
[----:B------:R-:W-:Y:S06]  /*1200*/  BRA.U UP0, `(.L_x_6) ;  /* 0xffffffed00d47547 */ /* 0x000fec000b83ffff */
.L_x_0:
[----:B------:R-:W0:Y:S08]  /*1210*/  LDC.64 R14, c[0x0][0x380] ;  /* 0x0000e000ff0e7b82 */ /* 0x000e300000000a00 */
[----:B------:R-:W1:Y:S01]  /*1220*/  LDC.64 R12, c[0x0][0x390] ;  /* 0x0000e400ff0c7b82 */ /* 0x000e620000000a00 */
[----:B0-----:R-:W-:-:S05]  /*1230*/  IMAD.WIDE R14, R0, 0x30, R14 ;  /* 0x00000030000e7825 */ /* 0x001fca00078e020e */
[----:B-----5:R-:W-:Y:S01]  /*1240*/  STG.E.64 desc[UR6][R14.64], R8 ;  /* 0x000000080e007986 */ /* 0x020fe2000c101b06 */
[----:B-1----:R-:W-:-:S03]  /*1250*/  IMAD.WIDE R12, R0, 0x4, R12 ;  /* 0x00000004000c7825 */ /* 0x002fc600078e020c */
[----:B------:R-:W-:Y:S04]  /*1260*/  STG.E.64 desc[UR6][R14.64+0x8], R6 ;  /* 0x000008060e007986 */ /* 0x000fe8000c101b06 */
[----:B------:R-:W-:Y:S04]  /*1270*/  STG.E.64 desc[UR6][R14.64+0x10], R4 ;  /* 0x000010040e007986 */ /* 0x000fe8000c101b06 */
[----:B------:R-:W-:Y:S04]  /*1280*/  STG.E.64 desc[UR6][R14.64+0x18], R2 ;  /* 0x000018020e007986 */ /* 0x000fe8000c101b06 */
[----:B------:R-:W-:Y:S04]  /*1290*/  STG.E.64 desc[UR6][R14.64+0x28], R10 ;  /* 0x0000280a0e007986 */ /* 0x000fe8000c101b06 */
[----:B------:R-:W-:Y:S04]  /*12a0*/  STG.E desc[UR6][R14.64+0x20], R26 ;  /* 0x0000201a0e007986 */ /* 0x000fe8000c101906 */
[----:B------:R-:W2:Y:S02]  /*12b0*/  LDG.E R0, desc[UR6][R12.64] ;  /* 0x000000060c007981 */ /* 0x000ea4000c1e1900 */
[----:B--2---:R-:W-:-:S05]  /*12c0*/  IMAD.IADD R27, R0, 0x1, R27 ;  /* 0x00000001001b7824 */ /* 0x004fca00078e021b */
[----:B------:R-:W-:Y:S01]  /*12d0*/  STG.E desc[UR6][R12.64], R27 ;  /* 0x0000001b0c007986 */ /* 0x000fe2000c101906 */
[----:B------:R-:W-:Y:S05]  /*12e0*/  EXIT ;  /* 0x000000000000794d */ /* 0x000fea0003800000 */
        .weak           $__internal_0_$__cuda_sm20_dsqrt_rn_f64_mediumpath_v1
        .type           $__internal_0_$__cuda_sm20_dsqrt_rn_f64_mediumpath_v1,@function
        .size           $__internal_0_$__cuda_sm20_dsqrt_rn_f64_mediumpath_v1,(.L_x_622 - $__internal_0_$__cuda_sm20_dsqrt_rn_f64_mediumpath_v1)
$__internal_0_$__cuda_sm20_dsqrt_rn_f64_mediumpath_v1:
[----:B------:R-:W-:Y:S01]  /*12f0*/  ISETP.GE.U32.AND P0, PT, R18, -0x3400000, PT ;  /* 0xfcc000001200780c */ /* 0x000fe20003f06070 */
[----:B------:R-:W-:Y:S01]  /*1300*/  BSSY.RECONVERGENT B1, `(.L_x_7) ;  /* 0x0000024000017945 */ /* 0x000fe20003800200 */
[----:B------:R-:W-:-:S11]  /*1310*/  IMAD.MOV.U32 R21, RZ, RZ, R33 ;  /* 0x000000ffff157224 */ /* 0x000fd600078e0021 */
[----:B------:R-:W-:Y:S05]  /*1320*/  @!P0 BRA `(.L_x_8) ;  /* 0x0000000000208947 */ /* 0x000fea0003800000 */
[----:B------:R-:W-:-:S10]  /*1330*/  DFMA.RM R20, R30, R20, R12 ;  /* 0x000000141e14722b */ /* 0x000fd4000000400c */
[----:B------:R-:W-:-:S04]  /*1340*/  IADD3 R12, P0, PT, R20, 0x1, RZ ;  /* 0x00000001140c7810 */ /* 0x000fc80007f1e0ff */
[----:B------:R-:W-:-:S06]  /*1350*/  IADD3.X R13, PT, PT, RZ, R21, RZ, P0, !PT ;  /* 0x00000015ff0d7210 */ /* 0x000fcc00007fe4ff */
[----:B------:R-:W-:-:S08]  /*1360*/  DFMA.RP R14, -R20, R12, R14 ;  /* 0x0000000c140e722b */ /* 0x000fd0000000810e */
[----:B------:R-:W-:-:S06]  /*1370*/  DSETP.GT.AND P0, PT, R14, RZ, PT ;  /* 0x000000ff0e00722a */ /* 0x000fcc0003f04000 */
[----:B------:R-:W-:Y:S02]  /*1380*/  FSEL R12, R12, R20, P0 ;  /* 0x000000140c0c7208 */ /* 0x000fe40000000000 */
[----:B------:R-:W-:Y:S01]  /*1390*/  FSEL R13, R13, R21, P0 ;  /* 0x000000150d0d7208 */ /* 0x000fe20000000000 */
[----:B------:R-:W-:Y:S06]  /*13a0*/  BRA `(.L_x_9) ;  /* 0x0000000000647947 */ /* 0x000fec0003800000 */
.L_x_8:
[----:B------:R-:W-:-:S14]  /*13b0*/  DSETP.NE.AND P0, PT, R14, RZ, PT ;  /* 0x000000ff0e00722a */ /* 0x000fdc0003f05000 */
[----:B------:R-:W-:Y:S05]  /*13c0*/  @!P0 BRA `(.L_x_10) ;  /* 0x0000000000588947 */ /* 0x000fea0003800000 */
[----:B------:R-:W-:-:S13]  /*13d0*/  ISETP.GE.AND P0, PT, R15, RZ, PT ;  /* 0x000000ff0f00720c */ /* 0x000fda0003f06270 */
[----:B------:R-:W-:Y:S02]  /*13e0*/  @!P0 IMAD.MOV.U32 R12, RZ, RZ, 0x0 ;  /* 0x00000000ff0c8424 */ /* 0x000fe400078e00ff */
[----:B------:R-:W-:Y:S01]  /*13f0*/  @!P0 IMAD.MOV.U32 R13, RZ, RZ, -0x80000 ;  /* 0xfff80000ff0d8424 */ /* 0x000fe200078e00ff */
[----:B------:R-:W-:Y:S06]  /*1400*/  @!P0 BRA `(.L_x_9) ;  /* 0x00000000004c8947 */ /* 0x000fec0003800000 */
[----:B------:R-:W-:-:S13]  /*1410*/  ISETP.GT.AND P0, PT, R15, 0x7fefffff, PT ;  /* 0x7fefffff0f00780c */ /* 0x000fda0003f04270 */
[----:B------:R-:W-:Y:S05]  /*1420*/  @P0 BRA `(.L_x_10) ;  /* 0x0000000000400947 */ /* 0x000fea0003800000 */
[----:B------:R-:W-:Y:S01]  /*1430*/  DMUL R12, R14, 8.11296384146066816958e+31 ;  /* 0x469000000e0c7828 */ /* 0x000fe20000000000 */
[----:B------:R-:W-:Y:S01]  /*1440*/  IMAD.MOV.U32 R20, RZ, RZ, 0x0 ;  /* 0x00000000ff147424 */ /* 0x000fe200078e00ff */
[----:B------:R-:W-:Y:S01]  /*1450*/  MOV R21, 0x3fd80000 ;  /* 0x3fd8000000157802 */ /* 0x000fe20000000f00 */
[----:B------:R-:W-:-:S03]  /*1460*/  IMAD.MOV.U32 R14, RZ, RZ, RZ ;  /* 0x000000ffff0e7224 */ /* 0x000fc600078e00ff */
[----:B------:R-:W0:Y:S03]  /*1470*/  MUFU.RSQ64H R15, R13 ;  /* 0x0000000d000f7308 */ /* 0x000e260000001c00 */
[----:B0-----:R-:W-:-:S08]  /*1480*/  DMUL R18, R14, R14 ;  /* 0x0000000e0e127228 */ /* 0x001fd00000000000 */
[----:B------:R-:W-:-:S08]  /*1490*/  DFMA R18, R12, -R18, 1 ;  /* 0x3ff000000c12742b */ /* 0x000fd00000000812 */
[----:B------:R-:W-:Y:S02]  /*14a0*/  DFMA R20, R18, R20, 0.5 ;  /* 0x3fe000001214742b */ /* 0x000fe40000000014 */
[----:B------:R-:W-:-:S08]  /*14b0*/  DMUL R18, R14, R18 ;  /* 0x000000120e127228 */ /* 0x000fd00000000000 */
[----:B------:R-:W-:-:S08]  /*14c0*/  DFMA R18, R20, R18, R14 ;  /* 0x000000121412722b */ /* 0x000fd0000000000e */
[----:B------:R-:W-:Y:S02]  /*14d0*/  DMUL R14, R12, R18 ;  /* 0x000000120c0e7228 */ /* 0x000fe40000000000 */
[----:B------:R-:W-:-:S06]  /*14e0*/  VIADD R19, R19, 0xfff00000 ;  /* 0xfff0000013137836 */ /* 0x000fcc0000000000 */
[----:B------:R-:W-:-:S08]  /*14f0*/  DFMA R20, R14, -R14, R12 ;  /* 0x8000000e0e14722b */ /* 0x000fd0000000000c */
[----:B------:R-:W-:-:S10]  /*1500*/  DFMA R12, R18, R20, R14 ;  /* 0x00000014120c722b */ /* 0x000fd4000000000e */
[----:B------:R-:W-:Y:S01]  /*1510*/  VIADD R13, R13, 0xfcb00000 ;  /* 0xfcb000000d0d7836 */ /* 0x000fe20000000000 */
[----:B------:R-:W-:Y:S06]  /*1520*/  BRA `(.L_x_9) ;  /* 0x0000000000047947 */ /* 0x000fec0003800000 */
.L_x_10:
[----:B------:R-:W-:-:S11]  /*1530*/  DADD R12, R14, R14 ;  /* 0x000000000e0c7229 */ /* 0x000fd6000000000e */
.L_x_9:
[----:B------:R-:W-:Y:S05]  /*1540*/  BSYNC.RECONVERGENT B1 ;  /* 0x0000000000017941 */ /* 0x000fea0003800200 */
.L_x_7:
[----:B------:R-:W-:-:S04]  /*1550*/  IMAD.MOV.U32 R23, RZ, RZ, 0x0 ;  /* 0x00000000ff177424 */ /* 0x000fc800078e00ff */
[----:B------:R-:W-:Y:S05]  /*1560*/  RET.REL.NODEC R22 `(_Z22generate_normal_kernelP19curandStateMRG32k3aiPj) ;  /* 0xffffffe816a47950 */ /* 0x000fea0003c3ffff */
.L_x_11:
[----:B------:R-:W-:-:S00]  /*1570*/  BRA `(.L_x_11) ;  /* 0xfffffffc00fc7947 */ /* 0x000fc0000383ffff */
[----:B------:R-:W-:-:S00]  /*1580*/  NOP ;  /* 0x0000000000007918 */ /* 0x000fc00000000000 */
[----:B------:R-:W-:-:S00]  /*1590*/  NOP ;  /* 0x0000000000007918 */ /* 0x000fc00000000000 */
[----:B------:R-:W-:-:S00]  /*15a0*/  NOP ;  /* 0x0000000000007918 */ /* 0x000fc00000000000 */
[----:B------:R-:W-:-:S00]  /*15b0*/  NOP ;  /* 0x0000000000007918 */ /* 0x000fc00000000000 */
[----:B------:R-:W-:-:S00]  /*15c0*/  NOP ;  /* 0x0000000000007918 */ /* 0x000fc00000000000 */
[----:B------:R-:W-:-:S00]  /*15d0*/  NOP ;  /* 0x0000000000007918 */ /* 0x000fc00000000000 */
[----:B------:R-:W-:-:S00]  /*15e0*/  NOP ;  /* 0x0000000000007918 */ /* 0x000fc00000000000 */
[----:B------:R-:W-:-:S00]  /*15f0*/  NOP ;  /* 0x0000000000007918 */ /* 0x000fc00000000000 */
.L_x_622:


//--------------------- .text._Z23generate_uniform_kernelP19curandStateMRG32k3aiPj --------------------------
	.section	.text._Z23generate_uniform_kernelP19curandStateMRG32k3aiPj,"ax",@progbits
	.align	128
        .global         _Z23generate_uniform_kernelP19curandStateMRG32k3aiPj
        .type           _Z23generate_uniform_kernelP19curandStateMRG32k3aiPj,@function
        .size           _Z23generate_uniform_kernelP19curandStateMRG32k3aiPj,(.L_x_627 - _Z23generate_uniform_kernelP19curandStateMRG32k3aiPj)
        .other          _Z23generate_uniform_kernelP19curandStateMRG32k3aiPj,@"STO_CUDA_ENTRY STV_DEFAULT"
_Z23generate_uniform_kernelP19curandStateMRG32k3aiPj:
.text._Z23generate_uniform_kernelP19curandStateMRG32k3aiPj:
        /* <DEDUP_REMOVED lines=17> */
[----:B------:R-:W-:Y:S01]  /*0110*/  UISETP.GE.U32.AND UP1, UPT, UR5, 0x4, UPT ;  /* 0x000000040500788c */ /* 0x000fe2000bf26070 */
[----:B------:R-:W-:Y:S01]  /*0120*/  IMAD.MOV.U32 R4, RZ, RZ, RZ ;  /* 0x000000ffff047224 */ /* 0x000fe200078e00ff */
[----:B------:R-:W-:-:S04]  /*0130*/  ULOP3.LUT UR4, UR5, 0x3, URZ, 0xc0, !UPT ;  /* 0x0000000305047892 */ /* 0x000fc8000f8ec0ff */
[----:B------:R-:W-:-:S03]  /*0140*/  UISETP.NE.AND UP0, UPT, UR4, URZ, UPT ;  /* 0x000000ff0400728c */ /* 0x000fc6000bf05270 */
[----:B------:R-:W-:Y:S08]  /*0150*/  BRA.U !UP1, `(.L_x_13) ;  /* 0x0000000909587547 */ /* 0x000ff0000b800000 */
[----:B------:R-:W-:Y:S01]  /*0160*/  ULOP3.LUT UR5, UR5, 0x7ffffffc, URZ, 0xc0, !UPT ;  /* 0x7ffffffc05057892 */ /* 0x000fe2000f8ec0ff */
[----:B------:R-:W-:-:S03]  /*0170*/  IMAD.MOV.U32 R4, RZ, RZ, RZ ;  /* 0x000000ffff047224 */ /* 0x000fc600078e00ff */
[----:B------:R-:W-:-:S12]  /*0180*/  UIADD3 UR5, UPT, UPT, -UR5, URZ, URZ ;  /* 0x000000ff05057290 */ /* 0x000fd8000fffe1ff */
.L_x_14:
[----:B-----5:R-:W-:Y:S01]  /*0190*/  IMAD.WIDE.U32 R18, R13, 0x80cfc, RZ ;  /* 0x00080cfc0d127825 */ /* 0x020fe200078e00ff */
[----:B------:R-:W-:-:S03]  /*01a0*/  IADD3 R17, PT, PT, -R17, -0x5945, RZ ;  /* 0xffffa6bb11117810 */ /* 0x000fc60007ffe1ff */
[----:B------:R-:W-:Y:S01]  /*01b0*/  HFMA2 R21, -RZ, RZ, 0, 0 ;  /* 0x00000000ff157431 */ /* 0x000fe200000001ff */
[----:B------:R-:W-:Y:S01]  /*01c0*/  IADD3 R5, PT, PT, -R6, -0xd1, RZ ;  /* 0xffffff2f06057810 */ /* 0x000fe20007ffe1ff */
[----:B------:R-:W-:Y:S01]  /*01d0*/  IMAD.MOV.U32 R25, RZ, RZ, RZ ;  /* 0x000000ffff197224 */ /* 0x000fe200078e00ff */
[----:B------:R-:W-:Y:S01]  /*01e0*/  UMOV UR8, 0xd10000b ;  /* 0x0d10000b00087882 */ /* 0x000fe20000000000 */
[----:B------:R-:W-:Y:S01]  /*01f0*/  IMAD.WIDE.U32 R18, R17, 0x14e9dd, R18 ;  /* 0x0014e9dd11127825 */ /* 0x000fe200078e0012 */
[----:B------:R-:W-:Y:S01]  /*0200*/  IADD3 R17, PT, PT, -R12, -0x5945, RZ ;  /* 0xffffa6bb0c117810 */ /* 0x000fe20007ffe1ff */
[----:B------:R-:W-:Y:S01]  /*0210*/  UMOV UR9, 0x3df00000 ;  /* 0x3df0000000097882 */ /* 0x000fe20000000000 */
[----:B------:R-:W-:Y:S01]  /*0220*/  UIADD3 UR5, UPT, UPT, UR5, 0x4, URZ ;  /* 0x0000000405057890 */ /* 0x000fe2000fffe0ff */
[----:B------:R-:W-:Y:S02]  /*0230*/  IMAD.MOV.U32 R20, RZ, RZ, R18 ;  /* 0x000000ffff147224 */ /* 0x000fe400078e0012 */
[----:B------:R-:W-:Y:S01]  /*0240*/  IMAD.WIDE.U32 R22, R16, 0x156abc, RZ ;  /* 0x00156abc10167825 */ /* 0x000fe200078e00ff */
[----:B------:R-:W-:-:S03]  /*0250*/  UISETP.NE.AND UP1, UPT, UR5, URZ, UPT ;  /* 0x000000ff0500728c */ /* 0x000fc6000bf25270 */
[----:B------:R-:W-:-:S04]  /*0260*/  IMAD.WIDE.U32 R18, R19, 0x5945, R20 ;  /* 0x0000594513127825 */ /* 0x000fc800078e0014 */
[----:B------:R-:W-:-:S04]  /*0270*/  IMAD.MOV.U32 R20, RZ, RZ, R18 ;  /* 0x000000ffff147224 */ /* 0x000fc800078e0012 */
[----:B------:R-:W-:-:S04]  /*0280*/  IMAD.WIDE.U32 R18, R19, 0x5945, R20 ;  /* 0x0000594513127825 */ /* 0x000fc800078e0014 */
[----:B------:R-:W-:Y:S01]  /*0290*/  IMAD.WIDE.U32 R20, R7, 0x156abc, RZ ;  /* 0x00156abc07147825 */ /* 0x000fe200078e00ff */
[C---:B------:R-:W-:Y:S02]  /*02a0*/  ISETP.GT.U32.AND P1, PT, R18.reuse, -0x5946, PT ;  /* 0xffffa6ba1200780c */ /* 0x040fe40003f24070 */
[----:B------:R-:W-:Y:S02]  /*02b0*/  IADD3 R3, P4, PT, R18, 0x5945, RZ ;  /* 0x0000594512037810 */ /* 0x000fe40007f9e0ff */
[----:B------:R-:W-:Y:S01]  /*02c0*/  ISETP.GT.U32.AND.EX P1, PT, R19, RZ, PT, P1 ;  /* 0x000000ff1300720c */ /* 0x000fe20003f24110 */
[----:B------:R-:W-:Y:S01]  /*02d0*/  IMAD.WIDE.U32 R20, R5, 0xc5ee8, R20 ;  /* 0x000c5ee805147825 */ /* 0x000fe200078e0014 */
[----:B------:R-:W-:Y:S02]  /*02e0*/  IADD3 R5, PT, PT, -R7, -0xd1, RZ ;  /* 0xffffff2f07057810 */ /* 0x000fe40007ffe1ff */
[----:B------:R-:W-:Y:S01]  /*02f0*/  SEL R3, R3, R18, P1 ;  /* 0x0000001203037207 */ /* 0x000fe20000800000 */
[----:B------:R-:W-:-:S02]  /*0300*/  IMAD.MOV.U32 R7, RZ, RZ, RZ ;  /* 0x000000ffff077224 */ /* 0x000fc400078e00ff */
[----:B------:R-:W-:Y:S02]  /*0310*/  IMAD.MOV.U32 R24, RZ, RZ, R20 ;  /* 0x000000ffff187224 */ /* 0x000fe400078e0014 */
[----:B------:R-:W-:-:S04]  /*0320*/  IMAD.WIDE.U32 R26, R3, 0x80cfc, RZ ;  /* 0x00080cfc031a7825 */ /* 0x000fc800078e00ff */
[----:B------:R-:W-:-:S04]  /*0330*/  IMAD.WIDE.U32 R24, R21, 0xd1, R24 ;  /* 0x000000d115187825 */ /* 0x000fc800078e0018 */
[----:B------:R-:W-:Y:S01]  /*0340*/  IMAD.WIDE.U32 R26, R17, 0x14e9dd, R26 ;  /* 0x0014e9dd111a7825 */ /* 0x000fe200078e001a */
[----:B------:R-:W-:-:S03]  /*0350*/  ISETP.GT.U32.AND P2, PT, R24, -0xd2, PT ;  /* 0xffffff2e1800780c */ /* 0x000fc60003f44070 */
[----:B------:R-:W-:Y:S01]  /*0360*/  IMAD.MOV.U32 R6, RZ, RZ, R26 ;  /* 0x000000ffff067224 */ /* 0x000fe200078e001a */
[----:B------:R-:W-:Y:S01]  /*0370*/  ISETP.GT.U32.AND.EX P2, PT, R25, RZ, PT, P2 ;  /* 0x000000ff1900720c */ /* 0x000fe20003f44120 */
[----:B------:R-:W-:Y:S01]  /*0380*/  IMAD.WIDE.U32 R22, R5, 0xc5ee8, R22 ;  /* 0x000c5ee805167825 */ /* 0x000fe200078e0016 */
[----:B------:R-:W-:-:S03]  /*0390*/  IADD3 R5, P5, PT, R24, 0xd1, RZ ;  /* 0x000000d118057810 */ /* 0x000fc60007fbe0ff */
[----:B------:R-:W-:Y:S01]  /*03a0*/  IMAD.WIDE.U32 R26, R27, 0x5945, R6 ;  /* 0x000059451b1a7825 */ /* 0x000fe200078e0006 */
[----:B------:R-:W-:Y:S02]  /*03b0*/  SEL R24, R5, R24, P2 ;  /* 0x0000001805187207 */ /* 0x000fe40001000000 */
[----:B------:R-:W-:Y:S01]  /*03c0*/  IADD3 R5, PT, PT, -R13, -0x5945, RZ ;  /* 0xffffa6bb0d057810 */ /* 0x000fe20007ffe1ff */
[----:B------:R-:W-:Y:S01]  /*03d0*/  IMAD.MOV.U32 R20, RZ, RZ, R22 ;  /* 0x000000ffff147224 */ /* 0x000fe200078e0016 */
[----:B------:R-:W-:Y:S01]  /*03e0*/  MOV R6, R26 ;  /* 0x0000001a00067202 */ /* 0x000fe20000000f00 */
[----:B------:R-:W-:Y:S02]  /*03f0*/  IMAD.MOV.U32 R21, RZ, RZ, RZ ;  /* 0x000000ffff157224 */ /* 0x000fe400078e00ff */
[----:B------:R-:W-:-:S04]  /*0400*/  IMAD.WIDE.U32 R12, R24, 0x156abc, RZ ;  /* 0x00156abc180c7825 */ /* 0x000fc800078e00ff */
[----:B------:R-:W-:Y:S01]  /*0410*/  IMAD.WIDE.U32 R6, R27, 0x5945, R6 ;  /* 0x000059451b067825 */ /* 0x000fe200078e0006 */
[----:B------:R-:W-:-:S03]  /*0420*/  IADD3.X R27, PT, PT, R25, -0x1, RZ, P5, !PT ;  /* 0xffffffff191b7810 */ /* 0x000fc60002ffe4ff */
[----:B------:R-:W-:Y:S01]  /*0430*/  IMAD.WIDE.U32 R20, R23, 0xd1, R20 ;  /* 0x000000d117147825 */ /* 0x000fe200078e0014 */
[C---:B------:R-:W-:Y:S02]  /*0440*/  ISETP.GT.U32.AND P0, PT, R6.reuse, -0x5946, PT ;  /* 0xffffa6ba0600780c */ /* 0x040fe40003f04070 */
[----:B------:R-:W-:Y:S02]  /*0450*/  IADD3 R17, P3, PT, R6, 0x5945, RZ ;  /* 0x0000594506117810 */ /* 0x000fe40007f7e0ff */
[----:B------:R-:W-:Y:S02]  /*0460*/  ISETP.GT.U32.AND.EX P0, PT, R7, RZ, PT, P0 ;  /* 0x000000ff0700720c */ /* 0x000fe40003f04100 */
[----:B------:R-:W-:Y:S02]  /*0470*/  IADD3.X R23, PT, PT, R19, -0x1, RZ, P4, !PT ;  /* 0xffffffff13177810 */ /* 0x000fe400027fe4ff */
[----:B------:R-:W-:Y:S02]  /*0480*/  SEL R17, R17, R6, P0 ;  /* 0x0000000611117207 */ /* 0x000fe40000000000 */
[----:B------:R-:W-:-:S02]  /*0490*/  SEL R22, R27, R25, P2 ;  /* 0x000000191b167207 */ /* 0x000fc40001000000 */
[----:B------:R-:W-:Y:S01]  /*04a0*/  SEL R23, R23, R19, P1 ;  /* 0x0000001317177207 */ /* 0x000fe20000800000 */
[----:B------:R-:W-:Y:S01]  /*04b0*/  IMAD.WIDE.U32 R26, R17, 0x80cfc, RZ ;  /* 0x00080cfc111a7825 */ /* 0x000fe200078e00ff */
[C---:B------:R-:W-:Y:S02]  /*04c0*/  ISETP.GT.U32.AND P1, PT, R20.reuse, -0xd2, PT ;  /* 0xffffff2e1400780c */ /* 0x040fe40003f24070 */
[----:B------:R-:W-:Y:S02]  /*04d0*/  IADD3 R25, P2, PT, R20, 0xd1, RZ ;  /* 0x000000d114197810 */ /* 0x000fe40007f5e0ff */
[----:B------:R-:W-:Y:S01]  /*04e0*/  ISETP.GT.U32.AND.EX P1, PT, R21, RZ, PT, P1 ;  /* 0x000000ff1500720c */ /* 0x000fe20003f24110 */
[----:B------:R-:W-:Y:S01]  /*04f0*/  IMAD.WIDE.U32 R26, R5, 0x14e9dd, R26 ;  /* 0x0014e9dd051a7825 */ /* 0x000fe200078e001a */
[----:B------:R-:W-:Y:S02]  /*0500*/  IADD3.X R5, PT, PT, R21, -0x1, RZ, P2, !PT ;  /* 0xffffffff15057810 */ /* 0x000fe400017fe4ff */
[----:B------:R-:W-:Y:S01]  /*0510*/  IADD3 R19, PT, PT, -R16, -0xd1, RZ ;  /* 0xffffff2f10137810 */ /* 0x000fe20007ffe1ff */
[----:B------:R-:W-:Y:S01]  /*0520*/  IMAD.MOV.U32 R18, RZ, RZ, R26 ;  /* 0x000000ffff127224 */ /* 0x000fe200078e001a */
[----:B------:R-:W-:Y:S01]  /*0530*/  SEL R5, R5, R21, P1 ;  /* 0x0000001505057207 */ /* 0x000fe20000800000 */
[----:B------:R-:W-:Y:S01]  /*0540*/  HFMA2 R21, -RZ, RZ, 0, 0 ;  /* 0x00000000ff157431 */ /* 0x000fe200000001ff */
[----:B------:R-:W-:Y:S01]  /*0550*/  SEL R6, R25, R20, P1 ;  /* 0x0000001419067207 */ /* 0x000fe20000800000 */
[----:B------:R-:W-:Y:S01]  /*0560*/  IMAD.WIDE.U32 R12, R19, 0xc5ee8, R12 ;  /* 0x000c5ee8130c7825 */ /* 0x000fe200078e000c */
[----:B------:R-:W-:-:S02]  /*0570*/  IADD3 R25, PT, PT, -R24, -0xd1, RZ ;  /* 0xffffff2f18197810 */ /* 0x000fc40007ffe1ff */
[----:B------:R-:W-:Y:S01]  /*0580*/  ISETP.GT.U32.AND P2, PT, R24, R3, PT ;  /* 0x000000031800720c */ /* 0x000fe20003f44070 */
[----:B------:R-:W-:Y:S02]  /*0590*/  IMAD.MOV.U32 R19, RZ, RZ, RZ ;  /* 0x000000ffff137224 */ /* 0x000fe400078e00ff */
[----:B------:R-:W-:Y:S01]  /*05a0*/  IMAD.MOV.U32 R20, RZ, RZ, R12 ;  /* 0x000000ffff147224 */ /* 0x000fe200078e000c */
[----:B------:R-:W-:Y:S01]  /*05b0*/  ISETP.GT.U32.AND.EX P2, PT, R22, R23, PT, P2 ;  /* 0x000000171600720c */ /* 0x000fe20003f44120 */
[----:B------:R-:W-:-:S04]  /*05c0*/  IMAD.WIDE.U32 R18, R27, 0x5945, R18 ;  /* 0x000059451b127825 */ /* 0x000fc800078e0012 */
[----:B------:R-:W-:-:S04]  /*05d0*/  IMAD.WIDE.U32 R20, R13, 0xd1, R20 ;  /* 0x000000d10d147825 */ /* 0x000fc800078e0014 */
[----:B------:R-:W-:Y:S01]  /*05e0*/  IMAD.MOV.U32 R12, RZ, RZ, R18 ;  /* 0x000000ffff0c7224 */ /* 0x000fe200078e0012 */
[----:B------:R-:W-:Y:S01]  /*05f0*/  ISETP.GT.U32.AND P1, PT, R20, -0xd2, PT ;  /* 0xffffff2e1400780c */ /* 0x000fe20003f24070 */
[----:B------:R-:W-:Y:S02]  /*0600*/  IMAD.MOV.U32 R13, RZ, RZ, RZ ;  /* 0x000000ffff0d7224 */ /* 0x000fe400078e00ff */
[----:B------:R-:W-:Y:S01]  /*0610*/  IMAD.MOV.U32 R23, RZ, RZ, RZ ;  /* 0x000000ffff177224 */ /* 0x000fe200078e00ff */
[----:B------:R-:W-:Y:S01]  /*0620*/  ISETP.GT.U32.AND.EX P1, PT, R21, RZ, PT, P1 ;  /* 0x000000ff1500720c */ /* 0x000fe20003f24110 */
[----:B------:R-:W-:-:S04]  /*0630*/  IMAD.WIDE.U32 R12, R19, 0x5945, R12 ;  /* 0x00005945130c7825 */ /* 0x000fc800078e000c */
[----:B------:R-:W-:-:S04]  /*0640*/  IMAD.WIDE.U32 R18, R6, 0x156abc, RZ ;  /* 0x00156abc06127825 */ /* 0x000fc800078e00ff */
[----:B------:R-:W-:Y:S01]  /*0650*/  IMAD.WIDE.U32 R18, R25, 0xc5ee8, R18 ;  /* 0x000c5ee819127825 */ /* 0x000fe200078e0012 */
[----:B------:R-:W-:-:S03]  /*0660*/  IADD3.X R25, PT, PT, R7, -0x1, RZ, P3, !PT ;  /* 0xffffffff07197810 */ /* 0x000fc60001ffe4ff */
[----:B------:R-:W-:Y:S01]  /*0670*/  IMAD.MOV.U32 R22, RZ, RZ, R18 ;  /* 0x000000ffff167224 */ /* 0x000fe200078e0012 */
[----:B------:R-:W-:Y:S02]  /*0680*/  SEL R16, R25, R7, P0 ;  /* 0x0000000719107207 */ /* 0x000fe40000000000 */
[----:B------:R-:W-:Y:S01]  /*0690*/  ISETP.GT.U32.AND P0, PT, R12, -0x5946, PT ;  /* 0xffffa6ba0c00780c */ /* 0x000fe20003f04070 */
[----:B------:R-:W-:Y:S01]  /*06a0*/  IMAD.WIDE.U32 R18, R19, 0xd1, R22 ;  /* 0x000000d113127825 */ /* 0x000fe200078e0016 */
[----:B------:R-:W-:Y:S02]  /*06b0*/  IADD3 R7, P3, PT, R20, 0xd1, RZ ;  /* 0x000000d114077810 */ /* 0x000fe40007f7e0ff */
[----:B------:R-:W-:Y:S02]  /*06c0*/  ISETP.GT.U32.AND.EX P0, PT, R13, RZ, PT, P0 ;  /* 0x000000ff0d00720c */ /* 0x000fe40003f04100 */
[----:B------:R-:W-:Y:S02]  /*06d0*/  IADD3 R25, P4, PT, R12, 0x5945, RZ ;  /* 0x000059450c197810 */ /* 0x000fe40007f9e0ff */
[----:B------:R-:W-:-:S02]  /*06e0*/  IADD3.X R23, PT, PT, R21, -0x1, RZ, P3, !PT ;  /* 0xffffffff15177810 */ /* 0x000fc40001ffe4ff */
[----:B------:R-:W-:Y:S02]  /*06f0*/  SEL R12, R25, R12, P0 ;  /* 0x0000000c190c7207 */ /* 0x000fe40000000000 */
[----:B------:R-:W-:Y:S02]  /*0700*/  SEL R25, R23, R21, P1 ;  /* 0x0000001517197207 */ /* 0x000fe40000800000 */
[----:B------:R-:W-:Y:S01]  /*0710*/  SEL R7, R7, R20, P1 ;  /* 0x0000001407077207 */ /* 0x000fe20000800000 */
[----:B------:R-:W-:Y:S01]  /*0720*/  IMAD.WIDE.U32 R20, R12, 0x80cfc, RZ ;  /* 0x00080cfc0c147825 */ /* 0x000fe200078e00ff */
[----:B------:R-:W-:Y:S02]  /*0730*/  IADD3 R23, PT, PT, -R3, -0x5945, RZ ;  /* 0xffffa6bb03177810 */ /* 0x000fe40007ffe1ff */
[----:B------:R-:W-:Y:S01]  /*0740*/  ISETP.GT.U32.AND P1, PT, R6, R17, PT ;  /* 0x000000110600720c */ /* 0x000fe20003f24070 */
[----:B------:R-:W-:Y:S02]  /*0750*/  IMAD.IADD R3, R24, 0x1, -R3 ;  /* 0x0000000118037824 */ /* 0x000fe400078e0a03 */
[----:B------:R-:W-:Y:S01]  /*0760*/  IMAD.WIDE.U32 R20, R23, 0x14e9dd, R20 ;  /* 0x0014e9dd17147825 */ /* 0x000fe200078e0014 */
[----:B------:R-:W-:-:S02]  /*0770*/  MOV R23, RZ ;  /* 0x000000ff00177202 */ /* 0x000fc40000000f00 */
[----:B------:R-:W-:Y:S01]  /*0780*/  ISETP.GT.U32.AND.EX P1, PT, R5, R16, PT, P1 ;  /* 0x000000100500720c */ /* 0x000fe20003f24110 */
[----:B------:R-:W-:Y:S01]  /*0790*/  IMAD.MOV.U32 R22, RZ, RZ, R20 ;  /* 0x000000ffff167224 */ /* 0x000fe200078e0014 */
[C---:B------:R-:W-:Y:S01]  /*07a0*/  IADD3 R5, P5, PT, R18.reuse, 0xd1, RZ ;  /* 0x000000d112057810 */ /* 0x040fe20007fbe0ff */
[----:B------:R-:W-:Y:S02]  /*07b0*/  @!P2 VIADD R3, R3, 0xffffff2f ;  /* 0xffffff2f0303a836 */ /* 0x000fe40000000000 */
[----:B------:R-:W-:Y:S01]  /*07c0*/  IMAD.WIDE.U32 R22, R21, 0x5945, R22 ;  /* 0x0000594515167825 */ /* 0x000fe200078e0016 */
[----:B------:R-:W-:Y:S02]  /*07d0*/  IADD3.X R21, PT, PT, R13, -0x1, RZ, P4, !PT ;  /* 0xffffffff0d157810 */ /* 0x000fe400027fe4ff */
[----:B------:R-:W-:Y:S01]  /*07e0*/  ISETP.GT.U32.AND P4, PT, R18, -0xd2, PT ;  /* 0xffffff2e1200780c */ /* 0x000fe20003f84070 */
[----:B------:R-:W-:Y:S01]  /*07f0*/  IMAD.MOV.U32 R20, RZ, RZ, R22 ;  /* 0x000000ffff147224 */ /* 0x000fe200078e0016 */
[----:B------:R-:W-:Y:S01]  /*0800*/  SEL R24, R21, R13, P0 ;  /* 0x0000000d15187207 */ /* 0x000fe20000000000 */
[----:B------:R-:W-:Y:S01]  /*0810*/  IMAD.MOV.U32 R21, RZ, RZ, RZ ;  /* 0x000000ffff157224 */ /* 0x000fe200078e00ff */
[----:B------:R-:W-:-:S02]  /*0820*/  ISETP.GT.U32.AND P0, PT, R7, R12, PT ;  /* 0x0000000c0700720c */ /* 0x000fc40003f04070 */
[----:B------:R-:W-:Y:S01]  /*0830*/  ISETP.GT.U32.AND.EX P2, PT, R19, RZ, PT, P4 ;  /* 0x000000ff1300720c */ /* 0x000fe20003f44140 */
[----:B------:R-:W-:Y:S01]  /*0840*/  IMAD.WIDE.U32 R22, R23, 0x5945, R20 ;  /* 0x0000594517167825 */ /* 0x000fe200078e0014 */
[----:B------:R-:W-:Y:S01]  /*0850*/  ISETP.GT.U32.AND.EX P0, PT, R25, R24, PT, P0 ;  /* 0x000000181900720c */ /* 0x000fe20003f04100 */
[----:B------:R0:W1:Y:S01]  /*0860*/  I2F.F64.U32 R20, R3 ;  /* 0x0000000300147312 */ /* 0x0000620000201800 */
[----:B------:R-:W-:Y:S01]  /*0870*/  IADD3.X R27, PT, PT, R19, -0x1, RZ, P5, !PT ;  /* 0xffffffff131b7810 */ /* 0x000fe20002ffe4ff */
[----:B------:R-:W-:Y:S01]  /*0880*/  IMAD.IADD R24, R7, 0x1, -R12 ;  /* 0x0000000107187824 */ /* 0x000fe200078e0a0c */
[C---:B------:R-:W-:Y:S02]  /*0890*/  ISETP.GT.U32.AND P3, PT, R22.reuse, -0x5946, PT ;  /* 0xffffa6ba1600780c */ /* 0x040fe40003f64070 */
[----:B------:R-:W-:Y:S02]  /*08a0*/  IADD3 R13, P4, PT, R22, 0x5945, RZ ;  /* 0x00005945160d7810 */ /* 0x000fe40007f9e0ff */
[----:B------:R-:W-:Y:S01]  /*08b0*/  ISETP.GT.U32.AND.EX P3, PT, R23, RZ, PT, P3 ;  /* 0x000000ff1700720c */ /* 0x000fe20003f64130 */
[----:B0-----:R-:W-:Y:S01]  /*08c0*/  VIADD R3, R4, 0x1 ;  /* 0x0000000104037836 */ /* 0x001fe20000000000 */
[----:B------:R-:W-:-:S02]  /*08d0*/  SEL R16, R5, R18, P2 ;  /* 0x0000001205107207 */ /* 0x000fc40001000000 */
[----:B------:R-:W-:Y:S01]  /*08e0*/  IADD3.X R25, PT, PT, R23, -0x1, RZ, P4, !PT ;  /* 0xffffffff17197810 */ /* 0x000fe200027fe4ff */
[----:B------:R-:W-:Y:S01]  /*08f0*/  @!P0 VIADD R24, R24, 0xffffff2f ;  /* 0xffffff2f18188836 */ /* 0x000fe20000000000 */
[----:B------:R-:W-:Y:S02]  /*0900*/  SEL R13, R13, R22, P3 ;  /* 0x000000160d0d7207 */ /* 0x000fe40001800000 */
[----:B------:R-:W-:Y:S01]  /*0910*/  IADD3 R5, PT, PT, -R17, R6, RZ ;  /* 0x0000000611057210 */ /* 0x000fe20007ffe1ff */
[----:B-1----:R-:W-:Y:S01]  /*0920*/  DMUL R20, R20, UR8 ;  /* 0x0000000814147c28 */ /* 0x002fe20008000000 */
[----:B------:R-:W-:Y:S02]  /*0930*/  SEL R19, R27, R19, P2 ;  /* 0x000000131b137207 */ /* 0x000fe40001000000 */
[----:B------:R-:W-:Y:S01]  /*0940*/  SEL R22, R25, R23, P3 ;  /* 0x0000001719167207 */ /* 0x000fe20001800000 */
[----:B------:R-:W-:Y:S01]  /*0950*/  @!P1 VIADD R5, R5, 0xffffff2f ;  /* 0xffffff2f05059836 */ /* 0x000fe20000000000 */
[C---:B------:R-:W-:Y:S01]  /*0960*/  ISETP.GT.U32.AND P2, PT, R16.reuse, R13, PT ;  /* 0x0000000d1000720c */ /* 0x040fe20003f44070 */
[----:B------:R-:W-:-:S02]  /*0970*/  IMAD.IADD R25, R16, 0x1, -R13 ;  /* 0x0000000110197824 */ /* 0x000fc400078e0a0d */
[----:B------:R-:W-:Y:S01]  /*0980*/  DSETP.GT.AND P0, PT, R20, 0.5, PT ;  /* 0x3fe000001400742a */ /* 0x000fe20003f04000 */
[----:B------:R-:W-:Y:S02]  /*0990*/  ISETP.GT.U32.AND.EX P1, PT, R19, R22, PT, P2 ;  /* 0x000000161300720c */ /* 0x000fe40003f24120 */
[----:B------:R-:W0:Y:S08]  /*09a0*/  I2F.F64.U32 R22, R5 ;  /* 0x0000000500167312 */ /* 0x000e300000201800 */
[----:B------:R-:W1:Y:S03]  /*09b0*/  I2F.F64.U32 R18, R24 ;  /* 0x0000001800127312 */ /* 0x000e660000201800 */
[----:B------:R-:W-:Y:S01]  /*09c0*/  @!P1 IADD3 R25, PT, PT, R25, -0xd1, RZ ;  /* 0xffffff2f19199810 */ /* 0x000fe20007ffe0ff */
[----:B------:R-:W-:Y:S01]  /*09d0*/  @!P0 IMAD.MOV R3, RZ, RZ, R4 ;  /* 0x000000ffff038224 */ /* 0x000fe200078e0204 */
[----:B0-----:R-:W-:-:S03]  /*09e0*/  DMUL R22, R22, UR8 ;  /* 0x0000000816167c28 */ /* 0x001fc60008000000 */
[----:B------:R-:W0:Y:S01]  /*09f0*/  I2F.F64.U32 R20, R25 ;  /* 0x0000001900147312 */ /* 0x000e220000201800 */
[----:B------:R-:W-:-:S04]  /*0a00*/  VIADD R4, R3, 0x1 ;  /* 0x0000000103047836 */ /* 0x000fc80000000000 */
[----:B------:R-:W-:Y:S02]  /*0a10*/  DSETP.GT.AND P1, PT, R22, 0.5, PT ;  /* 0x3fe000001600742a */ /* 0x000fe40003f24000 */
[----:B-1----:R-:W-:Y:S02]  /*0a20*/  DMUL R18, R18, UR8 ;  /* 0x0000000812127c28 */ /* 0x002fe40008000000 */
[----:B0-----:R-:W-:-:S06]  /*0a30*/  DMUL R20, R20, UR8 ;  /* 0x0000000814147c28 */ /* 0x001fcc0008000000 */
[----:B------:R-:W-:-:S04]  /*0a40*/  DSETP.GT.AND P0, PT, R18, 0.5, PT ;  /* 0x3fe000001200742a */ /* 0x000fc80003f04000 */
[----:B------:R-:W-:Y:S01]  /*0a50*/  @!P1 IMAD.MOV R4, RZ, RZ, R3 ;  /* 0x000000ffff049224 */ /* 0x000fe200078e0203 */
[----:B------:R-:W-:-:S04]  /*0a60*/  DSETP.GT.AND P1, PT, R20, 0.5, PT ;  /* 0x3fe000001400742a */ /* 0x000fc80003f24000 */
[----:B------:R-:W-:-:S05]  /*0a70*/  IADD3 R3, PT, PT, R4, 0x1, RZ ;  /* 0x0000000104037810 */ /* 0x000fca0007ffe0ff */
[----:B------:R-:W-:-:S04]  /*0a80*/  @!P0 IMAD.MOV R3, RZ, RZ, R4 ;  /* 0x000000ffff038224 */ /* 0x000fc800078e0204 */
[----:B------:R-:W-:Y:S02]  /*0a90*/  VIADD R4, R3, 0x1 ;  /* 0x0000000103047836 */ /* 0x000fe40000000000 */
[----:B------:R-:W-:Y:S01]  /*0aa0*/  @!P1 IMAD.MOV R4, RZ, RZ, R3 ;  /* 0x000000ffff049224 */ /* 0x000fe200078e0203 */
[----:B------:R-:W-:Y:S06]  /*0ab0*/  BRA.U UP1, `(.L_x_14) ;  /* 0xfffffff501b47547 */ /* 0x000fec000b83ffff */
.L_x_13:
[----:B------:R-:W-:Y:S05]  /*0ac0*/  BRA.U !UP0, `(.L_x_12) ;  /* 0x0000000108cc7547 */ /* 0x000fea000b800000 */
[----:B-----5:R-:W-:Y:S01]  /*0ad0*/  IMAD.MOV.U32 R5, RZ, RZ, R6 ;  /* 0x000000ffff057224 */ /* 0x020fe200078e0006 */
[----:B------:R-:W-:-:S12]  /*0ae0*/  UIADD3 UR4, UPT, UPT, -UR4, URZ, URZ ;  /* 0x000000ff04047290 */ /* 0x000fd8000fffe1ff */
.L_x_15:
[----:B------:R-:W-:Y:S01]  /*0af0*/  IMAD.WIDE.U32 R18, R13, 0x80cfc, RZ ;  /* 0x00080cfc0d127825 */ /* 0x000fe200078e00ff */
[----:B------:R-:W-:Y:S01]  /*0b00*/  IADD3 R17, PT, PT, -R17, -0x5945, RZ ;  /* 0xffffa6bb11117810 */ /* 0x000fe20007ffe1ff */
[----:B------:R-:W-:Y:S01]  /*0b10*/  UMOV UR8, 0xd10000b ;  /* 0x0d10000b00087882 */ /* 0x000fe20000000000 */
[----:B------:R-:W-:Y:S01]  /*0b20*/  IADD3 R5, PT, PT, -R5, -0xd1, RZ ;  /* 0xffffff2f05057810 */ /* 0x000fe20007ffe1ff */
[----:B------:R-:W-:Y:S01]  /*0b30*/  IMAD.WIDE.U32 R20, R7, 0x156abc, RZ ;  /* 0x00156abc07147825 */ /* 0x000fe200078e00ff */
[----:B------:R-:W-:Y:S01]  /*0b40*/  UMOV UR9, 0x3df00000 ;  /* 0x3df0000000097882 */ /* 0x000fe20000000000 */
[----:B------:R-:W-:Y:S02]  /*0b50*/  UIADD3 UR4, UPT, UPT, UR4, 0x1, URZ ;  /* 0x0000000104047890 */ /* 0x000fe4000fffe0ff */
[----:B------:R-:W-:Y:S02]  /*0b60*/  IMAD.WIDE.U32 R18, R17, 0x14e9dd, R18 ;  /* 0x0014e9dd11127825 */ /* 0x000fe400078e0012 */
[----:B------:R-:W-:-:S02]  /*0b70*/  UISETP.NE.AND UP0, UPT, UR4, URZ, UPT ;  /* 0x000000ff0400728c */ /* 0x000fc4000bf05270 */
[----:B------:R-:W-:Y:S01]  /*0b80*/  IMAD.MOV.U32 R23, RZ, RZ, RZ ;  /* 0x000000ffff177224 */ /* 0x000fe200078e00ff */
[----:B------:R-:W-:Y:S01]  /*0b90*/  MOV R22, R18 ;  /* 0x0000001200167202 */ /* 0x000fe20000000f00 */
[----:B------:R-:W-:-:S04]  /*0ba0*/  IMAD.WIDE.U32 R20, R5, 0xc5ee8, R20 ;  /* 0x000c5ee805147825 */ /* 0x000fc800078e0014 */
[----:B------:R-:W-:-:S04]  /*0bb0*/  IMAD.WIDE.U32 R22, R19, 0x5945, R22 ;  /* 0x0000594513167825 */ /* 0x000fc800078e0016 */
[----:B------:R-:W-:Y:S02]  /*0bc0*/  IMAD.MOV.U32 R18, RZ, RZ, R20 ;  /* 0x000000ffff127224 */ /* 0x000fe400078e0014 */
[----:B------:R-:W-:Y:S02]  /*0bd0*/  IMAD.MOV.U32 R19, RZ, RZ, RZ ;  /* 0x000000ffff137224 */ /* 0x000fe400078e00ff */
[----:B------:R-:W-:Y:S02]  /*0be0*/  IMAD.MOV.U32 R20, RZ, RZ, R22 ;  /* 0x000000ffff147224 */ /* 0x000fe400078e0016 */
[----:B------:R-:W-:-:S04]  /*0bf0*/  IMAD.WIDE.U32 R18, R21, 0xd1, R18 ;  /* 0x000000d115127825 */ /* 0x000fc800078e0012 */
[----:B------:R-:W-:Y:S01]  /*0c00*/  HFMA2 R21, -RZ, RZ, 0, 0 ;  /* 0x00000000ff157431 */ /* 0x000fe200000001ff */
[C---:B------:R-:W-:Y:S02]  /*0c10*/  ISETP.GT.U32.AND P0, PT, R18.reuse, -0xd2, PT ;  /* 0xffffff2e1200780c */ /* 0x040fe40003f04070 */
[----:B------:R-:W-:Y:S02]  /*0c20*/  IADD3 R3, P2, PT, R18, 0xd1, RZ ;  /* 0x000000d112037810 */ /* 0x000fe40007f5e0ff */
[----:B------:R-:W-:Y:S01]  /*0c30*/  ISETP.GT.U32.AND.EX P0, PT, R19, RZ, PT, P0 ;  /* 0x000000ff1300720c */ /* 0x000fe20003f04100 */
[----:B------:R-:W-:Y:S01]  /*0c40*/  IMAD.WIDE.U32 R20, R23, 0x5945, R20 ;  /* 0x0000594517147825 */ /* 0x000fe200078e0014 */
[----:B------:R-:W-:Y:S02]  /*0c50*/  IADD3.X R23, PT, PT, R19, -0x1, RZ, P2, !PT ;  /* 0xffffffff13177810 */ /* 0x000fe400017fe4ff */
[----:B------:R-:W-:Y:S02]  /*0c60*/  SEL R3, R3, R18, P0 ;  /* 0x0000001203037207 */ /* 0x000fe40000000000 */
[----:B------:R-:W-:-:S02]  /*0c70*/  ISETP.GT.U32.AND P1, PT, R20, -0x5946, PT ;  /* 0xffffa6ba1400780c */ /* 0x000fc40003f24070 */
[----:B------:R-:W-:Y:S02]  /*0c80*/  IADD3 R5, P3, PT, R20, 0x5945, RZ ;  /* 0x0000594514057810 */ /* 0x000fe40007f7e0ff */
[C---:B------:R-:W-:Y:S02]  /*0c90*/  ISETP.GT.U32.AND.EX P1, PT, R21.reuse, RZ, PT, P1 ;  /* 0x000000ff1500720c */ /* 0x040fe40003f24110 */
[----:B------:R-:W-:Y:S02]  /*0ca0*/  IADD3.X R17, PT, PT, R21, -0x1, RZ, P3, !PT ;  /* 0xffffffff15117810 */ /* 0x000fe40001ffe4ff */
[----:B------:R-:W-:Y:S02]  /*0cb0*/  SEL R6, R5, R20, P1 ;  /* 0x0000001405067207 */ /* 0x000fe40000800000 */
[----:B------:R-:W-:Y:S02]  /*0cc0*/  SEL R19, R23, R19, P0 ;  /* 0x0000001317137207 */ /* 0x000fe40000000000 */
[----:B------:R-:W-:Y:S01]  /*0cd0*/  SEL R20, R17, R21, P1 ;  /* 0x0000001511147207 */ /* 0x000fe20000800000 */
[C---:B------:R-:W-:Y:S01]  /*0ce0*/  IMAD.IADD R5, R3.reuse, 0x1, -R6 ;  /* 0x0000000103057824 */ /* 0x040fe200078e0a06 */
[----:B------:R-:W-:Y:S01]  /*0cf0*/  ISETP.GT.U32.AND P0, PT, R3, R6, PT ;  /* 0x000000060300720c */ /* 0x000fe20003f04070 */
[----:B------:R-:W-:-:S02]  /*0d00*/  IMAD.MOV.U32 R17, RZ, RZ, R12 ;  /* 0x000000ffff117224 */ /* 0x000fc400078e000c */
[----:B------:R-:W-:Y:S01]  /*0d10*/  IMAD.MOV.U32 R12, RZ, RZ, R13 ;  /* 0x000000ffff0c7224 */ /* 0x000fe200078e000d */
[----:B------:R-:W-:Y:S02]  /*0d20*/  ISETP.GT.U32.AND.EX P0, PT, R19, R20, PT, P0 ;  /* 0x000000141300720c */ /* 0x000fe40003f04100 */
[----:B------:R-:W-:-:S11]  /*0d30*/  MOV R13, R6 ;  /* 0x00000006000d7202 */ /* 0x000fd60000000f00 */
[----:B------:R-:W-:-:S04]  /*0d40*/  @!P0 VIADD R5, R5, 0xffffff2f ;  /* 0xffffff2f05058836 */ /* 0x000fc80000000000 */
[----:B------:R0:W1:Y:S02]  /*0d50*/  I2F.F64.U32 R18, R5 ;  /* 0x0000000500127312 */ /* 0x0000640000201800 */
[----:B0-----:R-:W-:Y:S02]  /*0d60*/  IMAD.MOV.U32 R5, RZ, RZ, R7 ;  /* 0x000000ffff057224 */ /* 0x001fe400078e0007 */
[----:B------:R-:W-:Y:S02]  /*0d70*/  IMAD.MOV.U32 R7, RZ, RZ, R16 ;  /* 0x000000ffff077224 */ /* 0x000fe400078e0010 */
[----:B------:R-:W-:Y:S01]  /*0d80*/  IMAD.MOV.U32 R16, RZ, RZ, R3 ;  /* 0x000000ffff107224 */ /* 0x000fe200078e0003 */
[----:B-1----:R-:W-:-:S08]  /*0d90*/  DMUL R18, R18, UR8 ;  /* 0x0000000812127c28 */ /* 0x002fd00008000000 */
[----:B------:R-:W-:Y:S01]  /*0da0*/  DSETP.GT.AND P0, PT, R18, 0.5, PT ;  /* 0x3fe000001200742a */ /* 0x000fe20003f04000 */
[----:B------:R-:W-:-:S13]  /*0db0*/  VIADD R18, R4, 0x1 ;  /* 0x0000000104127836 */ /* 0x000fda0000000000 */
[----:B------:R-:W-:-:S05]  /*0dc0*/  @!P0 IADD3 R18, PT, PT, R4, RZ, RZ ;  /* 0x000000ff04128210 */ /* 0x000fca0007ffe0ff */
[----:B------:R-:W-:Y:S01]  /*0dd0*/  IMAD.MOV.U32 R4, RZ, RZ, R18 ;  /* 0x000000ffff047224 */ /* 0x000fe200078e0012 */
[----:B------:R-:W-:Y:S06]  /*0de0*/  BRA.U UP0, `(.L_x_15) ;  /* 0xfffffffd00407547 */ /* 0x000fec000b83ffff */
[----:B------:R-:W-:-:S07]  /*0df0*/  IMAD.MOV.U32 R6, RZ, RZ, R5 ;  /* 0x000000ffff067224 */ /* 0x000fce00078e0005 */
.L_x_12:
[----:B------:R-:W0:Y:S01]  /*0e00*/  LDC.64 R18, c[0x0][0x390] ;  /* 0x0000e400ff127b82 */ /* 0x000e220000000a00 */
[----:B-----5:R-:W-:Y:S04]  /*0e10*/  STG.E.64 desc[UR6][R8.64], R6 ;  /* 0x0000000608007986 */ /* 0x020fe8000c101b06 */
[----:B------:R-:W-:Y:S04]  /*0e20*/  STG.E.64 desc[UR6][R8.64+0x8], R16 ;  /* 0x0000081008007986 */ /* 0x000fe8000c101b06 */
[----:B------:R-:W-:Y:S04]  /*0e30*/  STG.E.64 desc[UR6][R8.64+0x10], R12 ;  /* 0x0000100c08007986 */ /* 0x000fe8000c101b06 */
[----:B------:R-:W-:Y:S04]  /*0e40*/  STG.E.64 desc[UR6][R8.64+0x18], R14 ;  /* 0x0000180e08007986 */ /* 0x000fe8000c101b06 */
[----:B------:R-:W-:Y:S04]  /*0e50*/  STG.E.64 desc[UR6][R8.64+0x28], R10 ;  /* 0x0000280a08007986 */ /* 0x000fe8000c101b06 */
[----:B------:R-:W-:Y:S01]  /*0e60*/  STG.E desc[UR6][R8.64+0x20], R2 ;  /* 0x0000200208007986 */ /* 0x000fe2000c101906 */
[----:B0-----:R-:W-:-:S05]  /*0e70*/  IMAD.WIDE R18, R0, 0x4, R18 ;  /* 0x0000000400127825 */ /* 0x001fca00078e0212 */
[----:B------:R-:W2:Y:S02]  /*0e80*/  LDG.E R3, desc[UR6][R18.64] ;  /* 0x0000000612037981 */ /* 0x000ea4000c1e1900 */
[----:B--2---:R-:W-:-:S05]  /*0e90*/  IMAD.IADD R3, R3, 0x1, R4 ;  /* 0x0000000103037824 */ /* 0x004fca00078e0204 */
[----:B------:R-:W-:Y:S01]  /*0ea0*/  STG.E desc[UR6][R18.64], R3 ;  /* 0x0000000312007986 */ /* 0x000fe2000c101906 */
[----:B------:R-:W-:Y:S05]  /*0eb0*/  EXIT ;  /* 0x000000000000794d */ /* 0x000fea0003800000 */
.L_x_16:
        /* <DEDUP_REMOVED lines=12> */
.L_x_627:


//--------------------- .text._Z15generate_kernelP19curandStateMRG32k3aiPj --------------------------
	.section	.text._Z15generate_kernelP19curandStateMRG32k3aiPj,"ax",@progbits
	.align	128
        .global         _Z15generate_kernelP19curandStateMRG32k3aiPj
        .type           _Z15generate_kernelP19curandStateMRG32k3aiPj,@function
        .size           _Z15generate_kernelP19curandStateMRG32k3aiPj,(.L_x_628 - _Z15generate_kernelP19curandStateMRG32k3aiPj)
        .other          _Z15generate_kernelP19curandStateMRG32k3aiPj,@"STO_CUDA_ENTRY STV_DEFAULT"
_Z15generate_kernelP19curandStateMRG32k3aiPj:
.text._Z15generate_kernelP19curandStateMRG32k3aiPj:
        /* <DEDUP_REMOVED lines=25> */
.L_x_19:
[----:B-----5:R-:W-:Y:S01]  /*0190*/  IMAD.WIDE.U32 R12, R15, 0x80cfc, RZ ;  /* 0x00080cfc0f0c7825 */ /* 0x020fe200078e00ff */
[----:B------:R-:W-:Y:S01]  /*01a0*/  IADD3 R5, PT, PT, -R5, -0x5945, RZ ;  /* 0xffffa6bb05057810 */ /* 0x000fe20007ffe1ff */
[----:B------:R-:W-:Y:S01]  /*01b0*/  UMOV UR8, 0xd1006f5 ;  /* 0x0d1006f500087882 */ /* 0x000fe20000000000 */
[----:B------:R-:W-:Y:S01]  /*01c0*/  UMOV UR9, 0x3ff00000 ;  /* 0x3ff0000000097882 */ /* 0x000fe20000000000 */
[----:B------:R-:W-:Y:S01]  /*01d0*/  IMAD.MOV.U32 R19, RZ, RZ, RZ ;  /* 0x000000ffff137224 */ /* 0x000fe200078e00ff */
[----:B------:R-:W-:Y:S01]  /*01e0*/  UIADD3 UR5, UPT, UPT, UR5, 0x4, URZ ;  /* 0x0000000405057890 */ /* 0x000fe2000fffe0ff */
[----:B------:R-:W-:-:S03]  /*01f0*/  IMAD.WIDE.U32 R12, R5, 0x14e9dd, R12 ;  /* 0x0014e9dd050c7825 */ /* 0x000fc600078e000c */
[----:B------:R-:W-:Y:S01]  /*0200*/  UISETP.NE.AND UP1, UPT, UR5, URZ, UPT ;  /* 0x000000ff0500728c */ /* 0x000fe2000bf25270 */
[----:B------:R-:W-:Y:S02]  /*0210*/  IMAD.MOV.U32 R18, RZ, RZ, R12 ;  /* 0x000000ffff127224 */ /* 0x000fe400078e000c */
[C---:B------:R-:W-:Y:S01]  /*0220*/  IMAD.WIDE.U32 R22, R11.reuse, 0x156abc, RZ ;  /* 0x00156abc0b167825 */ /* 0x040fe200078e00ff */
[----:B------:R-:W-:-:S03]  /*0230*/  IADD3 R11, PT, PT, -R11, -0xd1, RZ ;  /* 0xffffff2f0b0b7810 */ /* 0x000fc60007ffe1ff */
[----:B------:R-:W-:-:S04]  /*0240*/  IMAD.WIDE.U32 R12, R13, 0x5945, R18 ;  /* 0x000059450d0c7825 */ /* 0x000fc800078e0012 */
[----:B------:R-:W-:Y:S02]  /*0250*/  IMAD.MOV.U32 R18, RZ, RZ, R12 ;  /* 0x000000ffff127224 */ /* 0x000fe400078e000c */
[----:B------:R-:W-:Y:S02]  /*0260*/  IMAD.MOV.U32 R21, RZ, RZ, RZ ;  /* 0x000000ffff157224 */ /* 0x000fe400078e00ff */
[----:B------:R-:W-:Y:S01]  /*0270*/  IMAD.WIDE.U32 R12, R13, 0x5945, R18 ;  /* 0x000059450d0c7825 */ /* 0x000fe200078e0012 */
[----:B------:R-:W-:Y:S02]  /*0280*/  IADD3 R19, PT, PT, -R14, -0x5945, RZ ;  /* 0xffffa6bb0e137810 */ /* 0x000fe40007ffe1ff */
[C---:B------:R-:W-:Y:S02]  /*0290*/  ISETP.GT.U32.AND P1, PT, R12.reuse, -0x5946, PT ;  /* 0xffffa6ba0c00780c */ /* 0x040fe40003f24070 */
[----:B------:R-:W-:Y:S02]  /*02a0*/  IADD3 R5, P4, PT, R12, 0x5945, RZ ;  /* 0x000059450c057810 */ /* 0x000fe40007f9e0ff */
[----:B------:R-:W-:-:S04]  /*02b0*/  ISETP.GT.U32.AND.EX P1, PT, R13, RZ, PT, P1 ;  /* 0x000000ff0d00720c */ /* 0x000fc80003f24110 */
[----:B------:R-:W-:Y:S02]  /*02c0*/  SEL R26, R5, R12, P1 ;  /* 0x0000000c051a7207 */ /* 0x000fe40000800000 */
[----:B------:R-:W-:Y:S02]  /*02d0*/  IADD3 R5, PT, PT, -R10, -0xd1, RZ ;  /* 0xffffff2f0a057810 */ /* 0x000fe40007ffe1ff */
[----:B------:R-:W-:Y:S01]  /*02e0*/  IADD3.X R12, PT, PT, R13, -0x1, RZ, P4, !PT ;  /* 0xffffffff0d0c7810 */ /* 0x000fe200027fe4ff */
[----:B------:R-:W-:-:S04]  /*02f0*/  IMAD.WIDE.U32 R24, R26, 0x80cfc, RZ ;  /* 0x00080cfc1a187825 */ /* 0x000fc800078e00ff */
[----:B------:R-:W-:-:S04]  /*0300*/  IMAD.WIDE.U32 R22, R5, 0xc5ee8, R22 ;  /* 0x000c5ee805167825 */ /* 0x000fc800078e0016 */
[----:B------:R-:W-:-:S04]  /*0310*/  IMAD.WIDE.U32 R24, R19, 0x14e9dd, R24 ;  /* 0x0014e9dd13187825 */ /* 0x000fc800078e0018 */
[----:B------:R-:W-:Y:S02]  /*0320*/  IMAD.MOV.U32 R18, RZ, RZ, R24 ;  /* 0x000000ffff127224 */ /* 0x000fe400078e0018 */
[----:B------:R-:W-:Y:S02]  /*0330*/  IMAD.MOV.U32 R19, RZ, RZ, RZ ;  /* 0x000000ffff137224 */ /* 0x000fe400078e00ff */
[----:B------:R-:W-:Y:S02]  /*0340*/  IMAD.MOV.U32 R20, RZ, RZ, R22 ;  /* 0x000000ffff147224 */ /* 0x000fe400078e0016 */
[----:B------:R-:W-:-:S04]  /*0350*/  IMAD.WIDE.U32 R24, R25, 0x5945, R18 ;  /* 0x0000594519187825 */ /* 0x000fc800078e0012 */
[----:B------:R-:W-:Y:S02]  /*0360*/  IMAD.MOV.U32 R18, RZ, RZ, R24 ;  /* 0x000000ffff127224 */ /* 0x000fe400078e0018 */
[----:B------:R-:W-:-:S04]  /*0370*/  IMAD.WIDE.U32 R20, R23, 0xd1, R20 ;  /* 0x000000d117147825 */ /* 0x000fc800078e0014 */
[----:B------:R-:W-:Y:S01]  /*0380*/  IMAD.WIDE.U32 R18, R25, 0x5945, R18 ;  /* 0x0000594519127825 */ /* 0x000fe200078e0012 */
[C---:B------:R-:W-:Y:S02]  /*0390*/  ISETP.GT.U32.AND P2, PT, R20.reuse, -0xd2, PT ;  /* 0xffffff2e1400780c */ /* 0x040fe40003f44070 */
[----:B------:R-:W-:Y:S01]  /*03a0*/  IADD3 R25, P5, PT, R20, 0xd1, RZ ;  /* 0x000000d114197810 */ /* 0x000fe20007fbe0ff */
[----:B------:R-:W-:Y:S01]  /*03b0*/  IMAD.WIDE.U32 R22, R4, 0x156abc, RZ ;  /* 0x00156abc04167825 */ /* 0x000fe200078e00ff */
[C---:B------:R-:W-:Y:S02]  /*03c0*/  ISETP.GT.U32.AND P0, PT, R18.reuse, -0x5946, PT ;  /* 0xffffa6ba1200780c */ /* 0x040fe40003f04070 */
[----:B------:R-:W-:Y:S02]  /*03d0*/  IADD3 R5, P3, PT, R18, 0x5945, RZ ;  /* 0x0000594512057810 */ /* 0x000fe40007f7e0ff */
[----:B------:R-:W-:Y:S01]  /*03e0*/  ISETP.GT.U32.AND.EX P0, PT, R19, RZ, PT, P0 ;  /* 0x000000ff1300720c */ /* 0x000fe20003f04100 */
[----:B------:R-:W-:Y:S01]  /*03f0*/  IMAD.WIDE.U32 R22, R11, 0xc5ee8, R22 ;  /* 0x000c5ee80b167825 */ /* 0x000fe200078e0016 */
[----:B------:R-:W-:-:S02]  /*0400*/  ISETP.GT.U32.AND.EX P2, PT, R21, RZ, PT, P2 ;  /* 0x000000ff1500720c */ /* 0x000fc40003f44120 */
[----:B------:R-:W-:Y:S01]  /*0410*/  IADD3.X R27, PT, PT, R21, -0x1, RZ, P5, !PT ;  /* 0xffffffff151b7810 */ /* 0x000fe20002ffe4ff */
[----:B------:R-:W-:Y:S01]  /*0420*/  IMAD.MOV.U32 R14, RZ, RZ, R22 ;  /* 0x000000ffff0e7224 */ /* 0x000fe200078e0016 */
[----:B------:R-:W-:Y:S02]  /*0430*/  SEL R5, R5, R18, P0 ;  /* 0x0000001205057207 */ /* 0x000fe40000000000 */
[----:B------:R-:W-:Y:S02]  /*0440*/  SEL R11, R25, R20, P2 ;  /* 0x00000014190b7207 */ /* 0x000fe40001000000 */
[----:B------:R-:W-:Y:S01]  /*0450*/  IADD3 R25, PT, PT, -R15, -0x5945, RZ ;  /* 0xffffa6bb0f197810 */ /* 0x000fe20007ffe1ff */
[----:B------:R-:W-:Y:S01]  /*0460*/  HFMA2 R15, -RZ, RZ, 0, 0 ;  /* 0x00000000ff0f7431 */ /* 0x000fe200000001ff */
[----:B------:R-:W-:Y:S01]  /*0470*/  SEL R10, R27, R21, P2 ;  /* 0x000000151b0a7207 */ /* 0x000fe20001000000 */
[----:B------:R-:W-:Y:S01]  /*0480*/  IMAD.WIDE.U32 R20, R5, 0x80cfc, RZ ;  /* 0x00080cfc05147825 */ /* 0x000fe200078e00ff */
[----:B------:R-:W-:-:S02]  /*0490*/  IADD3 R27, PT, PT, -R4, -0xd1, RZ ;  /* 0xffffff2f041b7810 */ /* 0x000fc40007ffe1ff */
[----:B------:R-:W-:Y:S01]  /*04a0*/  IADD3.X R18, PT, PT, R19, -0x1, RZ, P3, !PT ;  /* 0xffffffff13127810 */ /* 0x000fe20001ffe4ff */
[----:B------:R-:W-:Y:S01]  /*04b0*/  IMAD.WIDE.U32 R20, R25, 0x14e9dd, R20 ;  /* 0x0014e9dd19147825 */ /* 0x000fe200078e0014 */
[----:B------:R-:W-:Y:S02]  /*04c0*/  SEL R25, R12, R13, P1 ;  /* 0x0000000d0c197207 */ /* 0x000fe40000800000 */
[----:B------:R-:W-:Y:S01]  /*04d0*/  ISETP.GT.U32.AND P1, PT, R11, R26, PT ;  /* 0x0000001a0b00720c */ /* 0x000fe20003f24070 */
[----:B------:R-:W-:Y:S01]  /*04e0*/  IMAD.WIDE.U32 R14, R23, 0xd1, R14 ;  /* 0x000000d1170e7825 */ /* 0x000fe200078e000e */
[----:B------:R-:W-:Y:S02]  /*04f0*/  SEL R4, R18, R19, P0 ;  /* 0x0000001312047207 */ /* 0x000fe40000000000 */
[----:B------:R-:W-:Y:S01]  /*0500*/  ISETP.GT.U32.AND.EX P1, PT, R10, R25, PT, P1 ;  /* 0x000000190a00720c */ /* 0x000fe20003f24110 */
[----:B------:R-:W-:Y:S01]  /*0510*/  IMAD.MOV.U32 R22, RZ, RZ, R20 ;  /* 0x000000ffff167224 */ /* 0x000fe200078e0014 */
[----:B------:R-:W-:Y:S01]  /*0520*/  ISETP.GT.U32.AND P2, PT, R14, -0xd2, PT ;  /* 0xffffff2e0e00780c */ /* 0x000fe20003f44070 */
[----:B------:R-:W-:-:S02]  /*0530*/  IMAD.MOV.U32 R23, RZ, RZ, RZ ;  /* 0x000000ffff177224 */ /* 0x000fc400078e00ff */
[----:B------:R-:W-:Y:S01]  /*0540*/  IMAD.WIDE.U32 R12, R11, 0x156abc, RZ ;  /* 0x00156abc0b0c7825 */ /* 0x000fe200078e00ff */
[----:B------:R-:W-:-:S03]  /*0550*/  ISETP.GT.U32.AND.EX P2, PT, R15, RZ, PT, P2 ;  /* 0x000000ff0f00720c */ /* 0x000fc60003f44120 */
[----:B------:R-:W-:Y:S01]  /*0560*/  IMAD.WIDE.U32 R20, R21, 0x5945, R22 ;  /* 0x0000594515147825 */ /* 0x000fe200078e0016 */
[----:B------:R-:W-:-:S03]  /*0570*/  IADD3 R23, P4, PT, R14, 0xd1, RZ ;  /* 0x000000d10e177810 */ /* 0x000fc60007f9e0ff */
[----:B------:R-:W-:Y:S01]  /*0580*/  IMAD.MOV.U32 R24, RZ, RZ, R20 ;  /* 0x000000ffff187224 */ /* 0x000fe200078e0014 */
[----:B------:R-:W-:Y:S01]  /*0590*/  SEL R10, R23, R14, P2 ;  /* 0x0000000e170a7207 */ /* 0x000fe20001000000 */
[----:B------:R-:W-:Y:S02]  /*05a0*/  IMAD.MOV.U32 R25, RZ, RZ, RZ ;  /* 0x000000ffff197224 */ /* 0x000fe400078e00ff */
[----:B------:R-:W-:Y:S01]  /*05b0*/  IMAD.WIDE.U32 R12, R27, 0xc5ee8, R12 ;  /* 0x000c5ee81b0c7825 */ /* 0x000fe200078e000c */
[----:B------:R-:W-:-:S03]  /*05c0*/  IADD3.X R27, PT, PT, R15, -0x1, RZ, P4, !PT ;  /* 0xffffffff0f1b7810 */ /* 0x000fc600027fe4ff */
[----:B------:R-:W-:Y:S01]  /*05d0*/  IMAD.WIDE.U32 R24, R21, 0x5945, R24 ;  /* 0x0000594515187825 */ /* 0x000fe200078e0018 */
[----:B------:R-:W-:Y:S02]  /*05e0*/  SEL R15, R27, R15, P2 ;  /* 0x0000000f1b0f7207 */ /* 0x000fe40001000000 */
[C---:B------:R-:W-:Y:S01]  /*05f0*/  IADD3 R27, PT, PT, -R11.reuse, -0xd1, RZ ;  /* 0xffffff2f0b1b7810 */ /* 0x040fe20007ffe1ff */
[----:B------:R-:W-:Y:S01]  /*0600*/  IMAD.MOV.U32 R22, RZ, RZ, R12 ;  /* 0x000000ffff167224 */ /* 0x000fe200078e000c */
[C---:B------:R-:W-:Y:S01]  /*0610*/  ISETP.GT.U32.AND P0, PT, R24.reuse, -0x5946, PT ;  /* 0xffffa6ba1800780c */ /* 0x040fe20003f04070 */
[----:B------:R-:W-:Y:S01]  /*0620*/  IMAD.MOV.U32 R23, RZ, RZ, RZ ;  /* 0x000000ffff177224 */ /* 0x000fe200078e00ff */
[----:B------:R-:W-:Y:S01]  /*0630*/  IADD3 R19, P2, PT, R24, 0x5945, RZ ;  /* 0x0000594518137810 */ /* 0x000fe20007f5e0ff */
[----:B------:R-:W-:Y:S01]  /*0640*/  IMAD.IADD R12, R11, 0x1, -R26 ;  /* 0x000000010b0c7824 */ /* 0x000fe200078e0a1a */
[----:B------:R-:W-:Y:S01]  /*0650*/  ISETP.GT.U32.AND.EX P0, PT, R25, RZ, PT, P0 ;  /* 0x000000ff1900720c */ /* 0x000fe20003f04100 */
[----:B------:R-:W-:Y:S01]  /*0660*/  IMAD.WIDE.U32 R22, R13, 0xd1, R22 ;  /* 0x000000d10d167825 */ /* 0x000fe200078e0016 */
[----:B------:R-:W-:-:S02]  /*0670*/  IADD3.X R11, PT, PT, R25, -0x1, RZ, P2, !PT ;  /* 0xffffffff190b7810 */ /* 0x000fc400017fe4ff */
[----:B------:R-:W-:Y:S01]  /*0680*/  SEL R14, R19, R24, P0 ;  /* 0x00000018130e7207 */ /* 0x000fe20000000000 */
[----:B------:R-:W-:Y:S01]  /*0690*/  IMAD.WIDE.U32 R20, R10, 0x156abc, RZ ;  /* 0x00156abc0a147825 */ /* 0x000fe200078e00ff */
[----:B------:R-:W-:Y:S02]  /*06a0*/  SEL R24, R11, R25, P0 ;  /* 0x000000190b187207 */ /* 0x000fe40000000000 */
[----:B------:R-:W-:Y:S01]  /*06b0*/  ISETP.GT.U32.AND P0, PT, R22, -0xd2, PT ;  /* 0xffffff2e1600780c */ /* 0x000fe20003f04070 */
[----:B------:R-:W-:Y:S01]  /*06c0*/  @!P1 VIADD R12, R12, 0xffffff2f ;  /* 0xffffff2f0c0c9836 */ /* 0x000fe20000000000 */
[----:B------:R-:W-:Y:S01]  /*06d0*/  IADD3 R11, P1, PT, R22, 0xd1, RZ ;  /* 0x000000d1160b7810 */ /* 0x000fe20007f3e0ff */
[----:B------:R-:W-:Y:S01]  /*06e0*/  IMAD.WIDE.U32 R18, R14, 0x80cfc, RZ ;  /* 0x00080cfc0e127825 */ /* 0x000fe200078e00ff */
[----:B------:R-:W-:Y:S02]  /*06f0*/  IADD3 R25, PT, PT, -R26, -0x5945, RZ ;  /* 0xffffa6bb1a197810 */ /* 0x000fe40007ffe1ff */
[----:B------:R-:W-:Y:S01]  /*0700*/  ISETP.GT.U32.AND.EX P0, PT, R23, RZ, PT, P0 ;  /* 0x000000ff1700720c */ /* 0x000fe20003f04100 */
[----:B------:R-:W-:Y:S01]  /*0710*/  IMAD.WIDE.U32 R20, R27, 0xc5ee8, R20 ;  /* 0x000c5ee81b147825 */ /* 0x000fe200078e0014 */
[----:B------:R-:W-:Y:S01]  /*0720*/  IADD3.X R27, PT, PT, R23, -0x1, RZ, P1, !PT ;  /* 0xffffffff171b7810 */ /* 0x000fe20000ffe4ff */
[----:B------:R-:W0:Y:S01]  /*0730*/  I2F.F64.U32 R12, R12 ;  /* 0x0000000c000c7312 */ /* 0x000e220000201800 */
[----:B------:R-:W-:Y:S01]  /*0740*/  SEL R11, R11, R22, P0 ;  /* 0x000000160b0b7207 */ /* 0x000fe20000000000 */
[----:B------:R-:W-:Y:S01]  /*0750*/  IMAD.WIDE.U32 R18, R25, 0x14e9dd, R18 ;  /* 0x0014e9dd19127825 */ /* 0x000fe200078e0012 */
[----:B------:R-:W-:-:S02]  /*0760*/  SEL R25, R27, R23, P0 ;  /* 0x000000171b197207 */ /* 0x000fc40000000000 */
[----:B------:R-:W-:Y:S01]  /*0770*/  ISETP.GT.U32.AND P1, PT, R10, R5, PT ;  /* 0x000000050a00720c */ /* 0x000fe20003f24070 */
[----:B------:R-:W-:Y:S01]  /*0780*/  IMAD.MOV.U32 R22, RZ, RZ, R20 ;  /* 0x000000ffff167224 */ /* 0x000fe200078e0014 */
[----:B------:R-:W-:Y:S01]  /*0790*/  MOV R20, R18 ;  /* 0x0000001200147202 */ /* 0x000fe20000000f00 */
[----:B------:R-:W-:Y:S01]  /*07a0*/  IMAD.MOV.U32 R23, RZ, RZ, RZ ;  /* 0x000000ffff177224 */ /* 0x000fe200078e00ff */
[----:B------:R-:W-:Y:S02]  /*07b0*/  ISETP.GT.U32.AND P0, PT, R11, R14, PT ;  /* 0x0000000e0b00720c */ /* 0x000fe40003f04070 */
[----:B------:R-:W-:Y:S01]  /*07c0*/  ISETP.GT.U32.AND.EX P1, PT, R15, R4, PT, P1 ;  /* 0x000000040f00720c */ /* 0x000fe20003f24110 */
[----:B------:R-:W-:Y:S01]  /*07d0*/  IMAD.WIDE.U32 R22, R21, 0xd1, R22 ;  /* 0x000000d115167825 */ /* 0x000fe200078e0016 */
[----:B------:R-:W-:-:S03]  /*07e0*/  ISETP.GT.U32.AND.EX P0, PT, R25, R24, PT, P0 ;  /* 0x000000181900720c */ /* 0x000fc60003f04100 */
[----:B------:R-:W-:Y:S01]  /*07f0*/  IMAD.MOV.U32 R21, RZ, RZ, RZ ;  /* 0x000000ffff157224 */ /* 0x000fe200078e00ff */
[----:B------:R-:W-:Y:S01]  /*0800*/  ISETP.GT.U32.AND P2, PT, R22, -0xd2, PT ;  /* 0xffffff2e1600780c */ /* 0x000fe20003f44070 */
[----:B------:R-:W-:Y:S02]  /*0810*/  IMAD.IADD R24, R11, 0x1, -R14 ;  /* 0x000000010b187824 */ /* 0x000fe400078e0a0e */
[----:B------:R-:W-:Y:S01]  /*0820*/  IMAD.WIDE.U32 R20, R19, 0x5945, R20 ;  /* 0x0000594513147825 */ /* 0x000fe200078e0014 */
[----:B0-----:R-:W-:Y:S01]  /*0830*/  DMUL R18, R12, UR8 ;  /* 0x000000080c127c28 */ /* 0x001fe20008000000 */
[----:B------:R-:W-:Y:S02]  /*0840*/  ISETP.GT.U32.AND.EX P2, PT, R23, RZ, PT, P2 ;  /* 0x000000ff1700720c */ /* 0x000fe40003f44120 */
[----:B------:R-:W-:Y:S02]  /*0850*/  IMAD.MOV.U32 R12, RZ, RZ, R20 ;  /* 0x000000ffff0c7224 */ /* 0x000fe400078e0014 */
[----:B------:R-:W-:-:S02]  /*0860*/  IMAD.MOV.U32 R13, RZ, RZ, RZ ;  /* 0x000000ffff0d7224 */ /* 0x000fc400078e00ff */
[----:B------:R-:W-:Y:S02]  /*0870*/  @!P0 VIADD R24, R24, 0xffffff2f ;  /* 0xffffff2f18188836 */ /* 0x000fe40000000000 */
[----:B------:R-:W-:Y:S01]  /*0880*/  IMAD.WIDE.U32 R12, R21, 0x5945, R12 ;  /* 0x00005945150c7825 */ /* 0x000fe200078e000c */
[----:B------:R-:W-:Y:S01]  /*0890*/  IADD3 R21, P5, PT, R22, 0xd1, RZ ;  /* 0x000000d116157810 */ /* 0x000fe20007fbe0ff */
[----:B------:R0:W1:Y:S01]  /*08a0*/  F2I.U32.F64.TRUNC R18, R18 ;  /* 0x0000001200127311 */ /* 0x000062000030d000 */
[C---:B------:R-:W-:Y:S02]  /*08b0*/  ISETP.GT.U32.AND P3, PT, R12.reuse, -0x5946, PT ;  /* 0xffffa6ba0c00780c */ /* 0x040fe40003f64070 */
[----:B------:R-:W-:Y:S02]  /*08c0*/  IADD3 R15, P4, PT, R12, 0x5945, RZ ;  /* 0x000059450c0f7810 */ /* 0x000fe40007f9e0ff */
[----:B------:R-:W-:Y:S02]  /*08d0*/  ISETP.GT.U32.AND.EX P3, PT, R13, RZ, PT, P3 ;  /* 0x000000ff0d00720c */ /* 0x000fe40003f64130 */
[----:B------:R-:W-:Y:S01]  /*08e0*/  IADD3.X R25, PT, PT, R23, -0x1, RZ, P5, !PT ;  /* 0xffffffff17197810 */ /* 0x000fe20002ffe4ff */
[----:B0-----:R-:W-:Y:S01]  /*08f0*/  IMAD.IADD R19, R10, 0x1, -R5 ;  /* 0x000000010a137824 */ /* 0x001fe200078e0a05 */
[----:B------:R-:W-:-:S02]  /*0900*/  SEL R4, R21, R22, P2 ;  /* 0x0000001615047207 */ /* 0x000fc40001000000 */
[----:B------:R-:W-:Y:S01]  /*0910*/  IADD3.X R21, PT, PT, R13, -0x1, RZ, P4, !PT ;  /* 0xffffffff0d157810 */ /* 0x000fe200027fe4ff */
[----:B------:R-:W-:Y:S01]  /*0920*/  @!P1 VIADD R19, R19, 0xffffff2f ;  /* 0xffffff2f13139836 */ /* 0x000fe20000000000 */
[----:B------:R-:W-:Y:S02]  /*0930*/  SEL R15, R15, R12, P3 ;  /* 0x0000000c0f0f7207 */ /* 0x000fe40001800000 */
[----:B------:R-:W-:Y:S02]  /*0940*/  SEL R23, R25, R23, P2 ;  /* 0x0000001719177207 */ /* 0x000fe40001000000 */
[----:B------:R-:W-:Y:S01]  /*0950*/  SEL R12, R21, R13, P3 ;  /* 0x0000000d150c7207 */ /* 0x000fe20001800000 */
[C---:B------:R-:W-:Y:S01]  /*0960*/  IMAD.IADD R25, R4.reuse, 0x1, -R15 ;  /* 0x0000000104197824 */ /* 0x040fe200078e0a0f */
[----:B------:R-:W-:Y:S01]  /*0970*/  ISETP.GT.U32.AND P2, PT, R4, R15, PT ;  /* 0x0000000f0400720c */ /* 0x000fe20003f44070 */
[----:B------:R-:W0:Y:S01]  /*0980*/  I2F.F64.U32 R20, R24 ;  /* 0x0000001800147312 */ /* 0x000e220000201800 */
[----:B-1----:R-:W-:-:S02]  /*0990*/  LOP3.LUT R18, R18, 0x1, RZ, 0xc0, !PT ;  /* 0x0000000112127812 */ /* 0x002fc400078ec0ff */
[----:B------:R-:W-:-:S05]  /*09a0*/  ISETP.GT.U32.AND.EX P1, PT, R23, R12, PT, P2 ;  /* 0x0000000c1700720c */ /* 0x000fca0003f24120 */
[----:B------:R-:W1:Y:S01]  /*09b0*/  I2F.F64.U32 R22, R19 ;  /* 0x0000001300167312 */ /* 0x000e620000201800 */
[----:B0-----:R-:W-:-:S07]  /*09c0*/  DMUL R20, R20, UR8 ;  /* 0x0000000814147c28 */ /* 0x001fce0008000000 */
[----:B------:R-:W-:-:S04]  /*09d0*/  @!P1 VIADD R25, R25, 0xffffff2f ;  /* 0xffffff2f19199836 */ /* 0x000fc80000000000 */
[----:B------:R-:W0:Y:S01]  /*09e0*/  I2F.F64.U32 R12, R25 ;  /* 0x00000019000c7312 */ /* 0x000e220000201800 */
[----:B-1----:R-:W-:-:S07]  /*09f0*/  DMUL R22, R22, UR8 ;  /* 0x0000000816167c28 */ /* 0x002fce0008000000 */
[----:B------:R-:W-:Y:S01]  /*0a00*/  F2I.U32.F64.TRUNC R20, R20 ;  /* 0x0000001400147311 */ /* 0x000fe2000030d000 */
[----:B0-----:R-:W-:-:S07]  /*0a10*/  DMUL R12, R12, UR8 ;  /* 0x000000080c0c7c28 */ /* 0x001fce0008000000 */
[----:B------:R-:W0:Y:S08]  /*0a20*/  F2I.U32.F64.TRUNC R22, R22 ;  /* 0x0000001600167311 */ /* 0x000e30000030d000 */
[----:B------:R-:W1:Y:S01]  /*0a30*/  F2I.U32.F64.TRUNC R12, R12 ;  /* 0x0000000c000c7311 */ /* 0x000e62000030d000 */
[----:B0-----:R-:W-:-:S04]  /*0a40*/  LOP3.LUT R19, R22, 0x1, RZ, 0xc0, !PT ;  /* 0x0000000116137812 */ /* 0x001fc800078ec0ff */
[----:B------:R-:W-:Y:S02]  /*0a50*/  IADD3 R3, PT, PT, R19, R18, R3 ;  /* 0x0000001213037210 */ /* 0x000fe40007ffe003 */
[----:B------:R-:W-:Y:S02]  /*0a60*/  LOP3.LUT R18, R20, 0x1, RZ, 0xc0, !PT ;  /* 0x0000000114127812 */ /* 0x000fe400078ec0ff */
[----:B-1----:R-:W-:-:S04]  /*0a70*/  LOP3.LUT R19, R12, 0x1, RZ, 0xc0, !PT ;  /* 0x000000010c137812 */ /* 0x002fc800078ec0ff */
[----:B------:R-:W-:Y:S01]  /*0a80*/  IADD3 R3, PT, PT, R19, R18, R3 ;  /* 0x0000001213037210 */ /* 0x000fe20007ffe003 */
[----:B------:R-:W-:Y:S06]  /*0a90*/  BRA.U UP1, `(.L_x_19) ;  /* 0xfffffff501bc7547 */ /* 0x000fec000b83ffff */
.L_x_18:
[----:B------:R-:W-:Y:S05]  /*0aa0*/  BRA.U !UP0, `(.L_x_17) ;  /* 0x0000000108d47547 */ /* 0x000fea000b800000 */
[----:B-----5:R-:W-:Y:S01]  /*0ab0*/  IMAD.MOV.U32 R20, RZ, RZ, R10 ;  /* 0x000000ffff147224 */ /* 0x020fe200078e000a */
[----:B------:R-:W-:Y:S01]  /*0ac0*/  MOV R18, R5 ;  /* 0x0000000500127202 */ /* 0x000fe20000000f00 */
[----:B------:R-:W-:-:S12]  /*0ad0*/  UIADD3 UR4, UPT, UPT, -UR4, URZ, URZ ;  /* 0x000000ff04047290 */ /* 0x000fd8000fffe1ff */
.L_x_20:
        /* <DEDUP_REMOVED lines=9> */
[----:B------:R-:W-:Y:S02]  /*0b70*/  IMAD.MOV.U32 R20, RZ, RZ, R12 ;  /* 0x000000ffff147224 */ /* 0x000fe400078e000c */
[----:B------:R-:W-:Y:S02]  /*0b80*/  IMAD.MOV.U32 R21, RZ, RZ, RZ ;  /* 0x000000ffff157224 */ /* 0x000fe400078e00ff */
[----:B------:R-:W-:-:S04]  /*0b90*/  IMAD.WIDE.U32 R18, R5, 0xc5ee8, R18 ;  /* 0x000c5ee805127825 */ /* 0x000fc800078e0012 */
[----:B------:R-:W-:-:S04]  /*0ba0*/  IMAD.WIDE.U32 R20, R13, 0x5945, R20 ;  /* 0x000059450d147825 */ /* 0x000fc800078e0014 */
[----:B------:R-:W-:Y:S02]  /*0bb0*/  IMAD.MOV.U32 R12, RZ, RZ, R18 ;  /* 0x000000ffff0c7224 */ /* 0x000fe400078e0012 */
[----:B------:R-:W-:Y:S02]  /*0bc0*/  IMAD.MOV.U32 R13, RZ, RZ, RZ ;  /* 0x000000ffff0d7224 */ /* 0x000fe400078e00ff */
[----:B------:R-:W-:Y:S02]  /*0bd0*/  IMAD.MOV.U32 R18, RZ, RZ, R20 ;  /* 0x000000ffff127224 */ /* 0x000fe400078e0014 */
[----:B------:R-:W-:-:S04]  /*0be0*/  IMAD.WIDE.U32 R12, R19, 0xd1, R12 ;  /* 0x000000d1130c7825 */ /* 0x000fc800078e000c */
[----:B------:R-:W-:Y:S01]  /*0bf0*/  IMAD.MOV.U32 R19, RZ, RZ, RZ ;  /* 0x000000ffff137224 */ /* 0x000fe200078e00ff */
[C---:B------:R-:W-:Y:S02]  /*0c00*/  ISETP.GT.U32.AND P0, PT, R12.reuse, -0xd2, PT ;  /* 0xffffff2e0c00780c */ /* 0x040fe40003f04070 */
[----:B------:R-:W-:Y:S01]  /*0c10*/  IADD3 R5, P2, PT, R12, 0xd1, RZ ;  /* 0x000000d10c057810 */ /* 0x000fe20007f5e0ff */
[----:B------:R-:W-:Y:S01]  /*0c20*/  IMAD.WIDE.U32 R18, R21, 0x5945, R18 ;  /* 0x0000594515127825 */ /* 0x000fe200078e0012 */
[C---:B------:R-:W-:Y:S02]  /*0c30*/  ISETP.GT.U32.AND.EX P0, PT, R13.reuse, RZ, PT, P0 ;  /* 0x000000ff0d00720c */ /* 0x040fe40003f04100 */
[----:B------:R-:W-:Y:S02]  /*0c40*/  IADD3.X R25, PT, PT, R13, -0x1, RZ, P2, !PT ;  /* 0xffffffff0d197810 */ /* 0x000fe400017fe4ff */
[C---:B------:R-:W-:Y:S02]  /*0c50*/  ISETP.GT.U32.AND P1, PT, R18.reuse, -0x5946, PT ;  /* 0xffffa6ba1200780c */ /* 0x040fe40003f24070 */
[----:B------:R-:W-:-:S02]  /*0c60*/  IADD3 R21, P3, PT, R18, 0x5945, RZ ;  /* 0x0000594512157810 */ /* 0x000fc40007f7e0ff */
[----:B------:R-:W-:Y:S02]  /*0c70*/  ISETP.GT.U32.AND.EX P1, PT, R19, RZ, PT, P1 ;  /* 0x000000ff1300720c */ /* 0x000fe40003f24110 */
[----:B------:R-:W-:Y:S02]  /*0c80*/  SEL R5, R5, R12, P0 ;  /* 0x0000000c05057207 */ /* 0x000fe40000000000 */
[----:B------:R-:W-:Y:S02]  /*0c90*/  IADD3.X R23, PT, PT, R19, -0x1, RZ, P3, !PT ;  /* 0xffffffff13177810 */ /* 0x000fe40001ffe4ff */
[----:B------:R-:W-:Y:S02]  /*0ca0*/  SEL R10, R21, R18, P1 ;  /* 0x00000012150a7207 */ /* 0x000fe40000800000 */
[----:B------:R-:W-:Y:S02]  /*0cb0*/  SEL R13, R25, R13, P0 ;  /* 0x0000000d190d7207 */ /* 0x000fe40000000000 */
[----:B------:R-:W-:Y:S01]  /*0cc0*/  SEL R18, R23, R19, P1 ;  /* 0x0000001317127207 */ /* 0x000fe20000800000 */
[----:B------:R-:W-:Y:S01]  /*0cd0*/  IMAD.MOV.U32 R19, RZ, RZ, R11 ;  /* 0x000000ffff137224 */ /* 0x000fe200078e000b */
[----:B------:R-:W-:Y:S01]  /*0ce0*/  ISETP.GT.U32.AND P0, PT, R5, R10, PT ;  /* 0x0000000a0500720c */ /* 0x000fe20003f04070 */
[----:B------:R-:W-:-:S02]  /*0cf0*/  IMAD.MOV.U32 R11, RZ, RZ, R4 ;  /* 0x000000ffff0b7224 */ /* 0x000fc400078e0004 */
[----:B------:R-:W-:Y:S01]  /*0d00*/  IMAD.MOV.U32 R4, RZ, RZ, R5 ;  /* 0x000000ffff047224 */ /* 0x000fe200078e0005 */
[----:B------:R-:W-:Y:S01]  /*0d10*/  ISETP.GT.U32.AND.EX P0, PT, R13, R18, PT, P0 ;  /* 0x000000120d00720c */ /* 0x000fe20003f04100 */
[----:B------:R-:W-:-:S12]  /*0d20*/  IMAD.IADD R18, R5, 0x1, -R10 ;  /* 0x0000000105127824 */ /* 0x000fd800078e0a0a */
[----:B------:R-:W-:-:S04]  /*0d30*/  @!P0 VIADD R18, R18, 0xffffff2f ;  /* 0xffffff2f12128836 */ /* 0x000fc80000000000 */
[----:B------:R0:W1:Y:S02]  /*0d40*/  I2F.F64.U32 R12, R18 ;  /* 0x00000012000c7312 */ /* 0x0000640000201800 */
[----:B0-----:R-:W-:Y:S01]  /*0d50*/  MOV R18, R14 ;  /* 0x0000000e00127202 */ /* 0x001fe20000000f00 */
[----:B------:R-:W-:Y:S02]  /*0d60*/  IMAD.MOV.U32 R14, RZ, RZ, R15 ;  /* 0x000000ffff0e7224 */ /* 0x000fe400078e000f */
[----:B------:R-:W-:Y:S01]  /*0d70*/  IMAD.MOV.U32 R15, RZ, RZ, R10 ;  /* 0x000000ffff0f7224 */ /* 0x000fe200078e000a */
[----:B-1----:R-:W-:-:S10]  /*0d80*/  DMUL R12, R12, UR8 ;  /* 0x000000080c0c7c28 */ /* 0x002fd40008000000 */
[----:B------:R-:W0:Y:S02]  /*0d90*/  F2I.U32.F64.TRUNC R12, R12 ;  /* 0x0000000c000c7311 */ /* 0x000e24000030d000 */
[----:B0-----:R-:W-:-:S05]  /*0da0*/  LOP3.LUT R20, R12, 0x1, RZ, 0xc0, !PT ;  /* 0x000000010c147812 */ /* 0x001fca00078ec0ff */
[----:B------:R-:W-:Y:S02]  /*0db0*/  IMAD.IADD R3, R20, 0x1, R3 ;  /* 0x0000000114037824 */ /* 0x000fe400078e0203 */
[----:B------:R-:W-:Y:S01]  /*0dc0*/  IMAD.MOV.U32 R20, RZ, RZ, R19 ;  /* 0x000000ffff147224 */ /* 0x000fe200078e0013 */
[----:B------:R-:W-:Y:S06]  /*0dd0*/  BRA.U UP0, `(.L_x_20) ;  /* 0xfffffffd00407547 */ /* 0x000fec000b83ffff */
[----:B------:R-:W-:Y:S02]  /*0de0*/  IMAD.MOV.U32 R5, RZ, RZ, R18 ;  /* 0x000000ffff057224 */ /* 0x000fe400078e0012 */
[----:B------:R-:W-:-:S07]  /*0df0*/  IMAD.MOV.U32 R10, RZ, RZ, R19 ;  /* 0x000000ffff0a7224 */ /* 0x000fce00078e0013 */
.L_x_17:
        /* <DEDUP_REMOVED lines=12> */
.L_x_21:
        /* <DEDUP_REMOVED lines=12> */
.L_x_628:


//--------------------- .text._Z22generate_normal_kernelP24curandStatePhilox4_32_10iPj --------------------------
	.section	.text._Z22generate_normal_kernelP24curandStatePhilox4_32_10iPj,"ax",@progbits
	.align	128
        .global         _Z22generate_normal_kernelP24curandStatePhilox4_32_10iPj
        .type           _Z22generate_normal_kernelP24curandStatePhilox4_32_10iPj,@function
        .size           _Z22generate_normal_kernelP24curandStatePhilox4_32_10iPj,(.L_x_623 - _Z22generate_normal_kernelP24curandStatePhilox4_32_10iPj)
        .other          _Z22generate_normal_kernelP24curandStatePhilox4_32_10iPj,@"STO_CUDA_ENTRY STV_DEFAULT"
_Z22generate_normal_kernelP24curandStatePhilox4_32_10iPj:
.text._Z22generate_normal_kernelP24curandStatePhilox4_32_10iPj:
[----:B------:R-:W-:Y:S01]  /*0000*/  LDC R1, c[0x0][0x37c] ;  /* 0x0000df00ff017b82 */ /* 0x000fe20000000800 */
[----:B------:R-:W0:Y:S07]  /*0010*/  S2R R0, SR_TID.X ;  /* 0x0000000000007919 */ /* 0x000e2e0000002100 */
[----:B------:R-:W1:Y:S01]  /*0020*/  LDC.64 R22, c[0x0][0x380] ;  /* 0x0000e000ff167b82 */ /* 0x000e620000000a00 */
[----:B------:R-:W2:Y:S01]  /*0030*/  LDCU.64 UR6, c[0x0][0x358] ;  /* 0x00006b00ff0677ac */ /* 0x000ea20008000a00 */
[----:B------:R-:W0:Y:S01]  /*0040*/  S2R R3, SR_CTAID.X ;  /* 0x0000000000037919 */ /* 0x000e220000002500 */
[----:B------:R-:W3:Y:S01]  /*0050*/  LDCU UR4, c[0x0][0x388] ;  /* 0x00007100ff0477ac */ /* 0x000ee20008000800 */
[----:B0-----:R-:W-:-:S05]  /*0060*/  LEA R0, R3, R0, 0x6 ;  /* 0x0000000003007211 */ /* 0x001fca00078e30ff */
[----:B-1----:R-:W-:-:S05]  /*0070*/  IMAD.WIDE R22, R0, 0x40, R22 ;  /* 0x0000004000167825 */ /* 0x002fca00078e0216 */
[----:B--2---:R0:W5:Y:S04]  /*0080*/  LDG.E.128 R16, desc[UR6][R22.64+0x20] ;  /* 0x0000200616107981 */ /* 0x004168000c1e1d00 */
[----:B------:R0:W5:Y:S04]  /*0090*/  LDG.E.128 R12, desc[UR6][R22.64] ;  /* 0x00000006160c7981 */ /* 0x000168000c1e1d00 */
[----:B------:R0:W5:Y:S01]  /*00a0*/  LDG.E.128 R8, desc[UR6][R22.64+0x10] ;  /* 0x0000100616087981 */ /* 0x000162000c1e1d00 */
[----:B---3--:R-:W-:Y:S01]  /*00b0*/  UISETP.GE.AND UP0, UPT, UR4, 0x2, UPT ;  /* 0x000000020400788c */ /* 0x008fe2000bf06270 */
[----:B------:R-:W-:-:S08]  /*00c0*/  IMAD.MOV.U32 R3, RZ, RZ, RZ ;  /* 0x000000ffff037224 */ /* 0x000fd000078e00ff */
[----:B0-----:R-:W-:Y:S05]  /*00d0*/  BRA.U !UP0, `(.L_x_22) ;  /* 0x0000000d087c7547 */ /* 0x001fea000b800000 */
[----:B------:R-:W-:Y:S01]  /*00e0*/  ULEA.HI UR4, UR4, UR4, URZ, 0x1 ;  /* 0x0000000404047291 */ /* 0x000fe2000f8f08ff */
[C---:B-----5:R-:W-:Y:S01]  /*00f0*/  IADD3 R4, PT, PT, R17.reuse, -0x4498517b, RZ ;  /* 0xbb67ae8511047810 */ /* 0x060fe20007ffe0ff */
[C---:B------:R-:W-:Y:S01]  /*0100*/  VIADD R5, R16.reuse, 0xdaa66d2b ;  /* 0xdaa66d2b10057836 */ /* 0x040fe20000000000 */
[C---:B------:R-:W-:Y:S01]  /*0110*/  IADD3 R6, PT, PT, R17.reuse, 0x32370b8f, RZ ;  /* 0x32370b8f11067810 */ /* 0x040fe20007ffe0ff */
[----:B------:R-:W-:Y:S01]  /*0120*/  USHF.R.S32.HI UR4, URZ, 0x1, UR4 ;  /* 0x00000001ff047899 */ /* 0x000fe20008011404 */
[C---:B------:R-:W-:Y:S01]  /*0130*/  VIADD R7, R16.reuse, 0x78dde6e4 ;  /* 0x78dde6e410077836 */ /* 0x040fe20000000000 */
[C---:B------:R-:W-:Y:S01]  /*0140*/  IADD3 R19, PT, PT, R17.reuse, -0x126145ec, RZ ;  /* 0xed9eba1411137810 */ /* 0x040fe20007ffe0ff */
[C---:B------:R-:W-:Y:S01]  /*0150*/  VIADD R20, R16.reuse, 0x1715609d ;  /* 0x1715609d10147836 */ /* 0x040fe20000000000 */
[C---:B------:R-:W-:Y:S01]  /*0160*/  IADD3 R21, PT, PT, R17.reuse, -0x56f99767, RZ ;  /* 0xa906689911157810 */ /* 0x040fe20007ffe0ff */
[C---:B------:R-:W-:Y:S01]  /*0170*/  VIADD R26, R16.reuse, 0xb54cda56 ;  /* 0xb54cda56101a7836 */ /* 0x040fe20000000000 */
[C---:B------:R-:W-:Y:S01]  /*0180*/  IADD3 R27, PT, PT, R17.reuse, 0x646e171e, RZ ;  /* 0x646e171e111b7810 */ /* 0x040fe20007ffe0ff */
[C---:B------:R-:W-:Y:S01]  /*0190*/  VIADD R28, R16.reuse, 0x5384540f ;  /* 0x5384540f101c7836 */ /* 0x040fe20000000000 */
[C---:B------:R-:W-:Y:S01]  /*01a0*/  IADD3 R29, PT, PT, R17.reuse, 0x1fd5c5a3, RZ ;  /* 0x1fd5c5a3111d7810 */ /* 0x040fe20007ffe0ff */
[C---:B------:R-:W-:Y:S01]  /*01b0*/  VIADD R30, R16.reuse, 0xf1bbcdc8 ;  /* 0xf1bbcdc8101e7836 */ /* 0x040fe20000000000 */
[C---:B------:R-:W-:Y:S01]  /*01c0*/  IADD3 R31, PT, PT, R17.reuse, -0x24c28bd8, RZ ;  /* 0xdb3d7428111f7810 */ /* 0x040fe20007ffe0ff */
[----:B------:R-:W-:Y:S01]  /*01d0*/  VIADD R32, R16, 0x8ff34781 ;  /* 0x8ff3478110207836 */ /* 0x000fe20000000000 */
[----:B------:R-:W-:Y:S01]  /*01e0*/  IADD3 R2, PT, PT, R17, -0x695add53, RZ ;  /* 0x96a522ad11027810 */ /* 0x000fe20007ffe0ff */
[----:B------:R-:W-:Y:S01]  /*01f0*/  IMAD.MOV.U32 R3, RZ, RZ, RZ ;  /* 0x000000ffff037224 */ /* 0x000fe200078e00ff */
[----:B------:R-:W-:-:S12]  /*0200*/  UIADD3 UR4, UPT, UPT, -UR4, URZ, URZ ;  /* 0x000000ff04047290 */ /* 0x000fd8000fffe1ff */
.L_x_35:
[----:B------:R-:W-:Y:S01]  /*0210*/  ISETP.NE.AND P0, PT, R18, 0x1, PT ;  /* 0x000000011200780c */ /* 0x000fe20003f05270 */
[----:B------:R-:W-:Y:S01]  /*0220*/  BSSY.RECONVERGENT B0, `(.L_x_23) ;  /* 0x000008b000007945 */ /* 0x000fe20003800200 */
[----:B------:R-:W-:Y:S01]  /*0230*/  MOV R24, R18 ;  /* 0x0000001200187202 */ /* 0x000fe20000000f00 */
[----:B------:R-:W-:Y:S01]  /*0240*/  IMAD.MOV.U32 R33, RZ, RZ, R10 ;  /* 0x000000ffff217224 */ /* 0x000fe200078e000a */
[----:B------:R-:W-:Y:S01]  /*0250*/  MOV R25, R9 ;  /* 0x0000000900197202 */ /* 0x000fe20000000f00 */
[----:B------:R-:W-:-:S08]  /*0260*/  IMAD.MOV.U32 R18, RZ, RZ, 0x3 ;  /* 0x00000003ff127424 */ /* 0x000fd000078e00ff */
[----:B------:R-:W-:Y:S05]  /*0270*/  @!P0 BRA `(.L_x_24) ;  /* 0x0000000800148947 */ /* 0x000fea0003800000 */
[----:B------:R-:W-:-:S13]  /*0280*/  ISETP.NE.AND P0, PT, R24, 0x2, PT ;  /* 0x000000021800780c */ /* 0x000fda0003f05270 */
[----:B------:R-:W-:Y:S05]  /*0290*/  @!P0 BRA `(.L_x_25) ;  /* 0x0000000400148947 */ /* 0x000fea0003800000 */
[----:B------:R-:W-:-:S13]  /*02a0*/  ISETP.NE.AND P0, PT, R24, 0x3, PT ;  /* 0x000000031800780c */ /* 0x000fda0003f05270 */
[----:B------:R-:W-:Y:S05]  /*02b0*/  @P0 BRA `(.L_x_26) ;  /* 0x0000000000f80947 */ /* 0x000fea0003800000 */
[----:B------:R-:W-:Y:S01]  /*02c0*/  IADD3 R12, PT, PT, R12, 0x1, RZ ;  /* 0x000000010c0c7810 */ /* 0x000fe20007ffe0ff */
[----:B------:R-:W-:Y:S03]  /*02d0*/  BSSY.RECONVERGENT B1, `(.L_x_27) ;  /* 0x000000c000017945 */ /* 0x000fe60003800200 */
[C---:B------:R-:W-:Y:S01]  /*02e0*/  ISETP.NE.AND P0, PT, R12.reuse, RZ, PT ;  /* 0x000000ff0c00720c */ /* 0x040fe20003f05270 */
[----:B------:R-:W-:-:S12]  /*02f0*/  IMAD.WIDE.U32 R8, R12, -0x2daee0ad, RZ ;  /* 0xd2511f530c087825 */ /* 0x000fd800078e00ff */
[----:B------:R-:W-:Y:S05]  /*0300*/  @P0 BRA `(.L_x_28) ;  /* 0x0000000000200947 */ /* 0x000fea0003800000 */
[----:B------:R-:W-:-:S05]  /*0310*/  VIADD R13, R13, 0x1 ;  /* 0x000000010d0d7836 */ /* 0x000fca0000000000 */
[----:B------:R-:W-:-:S13]  /*0320*/  ISETP.NE.AND P0, PT, R13, RZ, PT ;  /* 0x000000ff0d00720c */ /* 0x000fda0003f05270 */
[----:B------:R-:W-:Y:S01]  /*0330*/  @!P0 IADD3 R14, PT, PT, R14, 0x1, RZ ;  /* 0x000000010e0e8810 */ /* 0x000fe20007ffe0ff */
[----:B------:R-:W-:Y:S02]  /*0340*/  @!P0 VIADD R10, R15, 0x1 ;  /* 0x000000010f0a8836 */ /* 0x000fe40000000000 */
[----:B------:R-:W-:Y:S01]  /*0350*/  @!P0 IMAD.MOV.U32 R13, RZ, RZ, RZ ;  /* 0x000000ffff0d8224 */ /* 0x000fe200078e00ff */
[----:B------:R-:W-:-:S13]  /*0360*/  ISETP.NE.AND P1, PT, R14, RZ, !P0 ;  /* 0x000000ff0e00720c */ /* 0x000fda0004725270 */
[----:B------:R-:W-:-:S04]  /*0370*/  @P1 IADD3 R10, PT, PT, R15, RZ, RZ ;  /* 0x000000ff0f0a1210 */ /* 0x000fc80007ffe0ff */
[----:B------:R-:W-:-:S07]  /*0380*/  @!P0 MOV R15, R10 ;  /* 0x0000000a000f8202 */ /* 0x000fce0000000f00 */
.L_x_28:
[----:B------:R-:W-:Y:S05]  /*0390*/  BSYNC.RECONVERGENT B1 ;  /* 0x0000000000017941 */ /* 0x000fea0003800200 */
.L_x_27:
[----:B------:R-:W-:Y:S01]  /*03a0*/  LOP3.LUT R34, R15, R9, R17, 0x96, !PT ;  /* 0x000000090f227212 */ /* 0x000fe200078e9611 */
[----:B------:R-:W-:Y:S01]  /*03b0*/  IMAD.WIDE.U32 R24, R14, -0x326172a9, RZ ;  /* 0xcd9e8d570e187825 */ /* 0x000fe200078e00ff */
[----:B------:R-:W-:-:S03]  /*03c0*/  IADD3 R33, PT, PT, R17, 0x76cf5d0a, RZ ;  /* 0x76cf5d0a11217810 */ /* 0x000fc60007ffe0ff */
[----:B------:R-:W-:Y:S01]  /*03d0*/  VIADD R9, R16, 0x9e3779b9 ;  /* 0x9e3779b910097836 */ /* 0x000fe20000000000 */
[----:B------:R-:W-:Y:S01]  /*03e0*/  LOP3.LUT R25, R13, R16, R25, 0x96, !PT ;  /* 0x000000100d197212 */ /* 0x000fe200078e9619 */
[----:B------:R-:W-:-:S04]  /*03f0*/  IMAD.WIDE.U32 R34, R34, -0x326172a9, RZ ;  /* 0xcd9e8d5722227825 */ /* 0x000fc800078e00ff */
[----:B------:R-:W-:Y:S01]  /*0400*/  IMAD.MOV.U32 R18, RZ, RZ, 0x1 ;  /* 0x00000001ff127424 */ /* 0x000fe200078e00ff */
[----:B------:R-:W-:Y:S01]  /*0410*/  LOP3.LUT R9, R9, R24, R35, 0x96, !PT ;  /* 0x0000001809097212 */ /* 0x000fe200078e9623 */
[----:B------:R-:W-:-:S05]  /*0420*/  IMAD.WIDE.U32 R24, R25, -0x2daee0ad, RZ ;  /* 0xd2511f5319187825 */ /* 0x000fca00078e00ff */
[----:B------:R-:W-:Y:S01]  /*0430*/  LOP3.LUT R25, R4, R8, R25, 0x96, !PT ;  /* 0x0000000804197212 */ /* 0x000fe200078e9619 */
[----:B------:R-:W-:-:S05]  /*0440*/  IMAD.WIDE.U32 R8, R9, -0x2daee0ad, RZ ;  /* 0xd2511f5309087825 */ /* 0x000fca00078e00ff */
[----:B------:R-:W-:Y:S01]  /*0450*/  LOP3.LUT R33, R33, R24, R9, 0x96, !PT ;  /* 0x0000001821217212 */ /* 0x000fe200078e9609 */
[----:B------:R-:W-:-:S04]  /*0460*/  IMAD.WIDE.U32 R24, R25, -0x326172a9, RZ ;  /* 0xcd9e8d5719187825 */ /* 0x000fc800078e00ff */
[----:B------:R-:W-:-:S05]  /*0470*/  VIADD R9, R16, 0x3c6ef372 ;  /* 0x3c6ef37210097836 */ /* 0x000fca0000000000 */
[----:B------:R-:W-:Y:S01]  /*0480*/  LOP3.LUT R9, R9, R34, R25, 0x96, !PT ;  /* 0x0000002209097212 */ /* 0x000fe200078e9619 */
[----:B------:R-:W-:-:S05]  /*0490*/  IMAD.WIDE.U32 R34, R33, -0x326172a9, RZ ;  /* 0xcd9e8d5721227825 */ /* 0x000fca00078e00ff */
        /* <DEDUP_REMOVED lines=25> */
[----:B------:R-:W-:Y:S01]  /*0630*/  IMAD.WIDE.U32 R24, R25, -0x2daee0ad, RZ ;  /* 0xd2511f5319187825 */ /* 0x000fe200078e00ff */
[----:B------:R-:W-:-:S04]  /*0640*/  MOV R9, R34 ;  /* 0x0000002200097202 */ /* 0x000fc80000000f00 */
[----:B------:R-:W-:Y:S01]  /*0650*/  LOP3.LUT R10, R2, R8, R25, 0x96, !PT ;  /* 0x00000008020a7212 */ /* 0x000fe200078e9619 */
[----:B------:R-:W-:Y:S01]  /*0660*/  IMAD.MOV.U32 R25, RZ, RZ, R11 ;  /* 0x000000ffff197224 */ /* 0x000fe200078e000b */
[----:B------:R-:W-:Y:S02]  /*0670*/  MOV R11, R24 ;  /* 0x00000018000b7202 */ /* 0x000fe40000000f00 */
[----:B------:R-:W-:Y:S01]  /*0680*/  MOV R8, R33 ;  /* 0x0000002100087202 */ /* 0x000fe20000000f00 */
[----:B------:R-:W-:Y:S06]  /*0690*/  BRA `(.L_x_24) ;  /* 0x00000004000c7947 */ /* 0x000fec0003800000 */
.L_x_26:
[C---:B------:R-:W-:Y:S01]  /*06a0*/  ISETP.NE.AND P0, PT, R24.reuse, RZ, PT ;  /* 0x000000ff1800720c */ /* 0x040fe20003f05270 */
[----:B------:R-:W-:Y:S01]  /*06b0*/  IMAD.MOV.U32 R25, RZ, RZ, R8 ;  /* 0x000000ffff197224 */ /* 0x000fe200078e0008 */
[----:B------:R-:W-:Y:S02]  /*06c0*/  IADD3 R18, PT, PT, R24, 0x2, RZ ;  /* 0x0000000218127810 */ /* 0x000fe40007ffe0ff */
[----:B------:R-:W-:Y:S01]  /*06d0*/  SEL R33, R9, R8, !P0 ;  /* 0x0000000809217207 */ /* 0x000fe20004000000 */
[----:B------:R-:W-:Y:S08]  /*06e0*/  BRA `(.L_x_24) ;  /* 0x0000000000f87947 */ /* 0x000ff00003800000 */
.L_x_25:
[----:B------:R-:W-:Y:S01]  /*06f0*/  VIADD R12, R12, 0x1 ;  /* 0x000000010c0c7836 */ /* 0x000fe20000000000 */
[----:B------:R-:W-:Y:S03]  /*0700*/  BSSY.RECONVERGENT B1, `(.L_x_29) ;  /* 0x000000c000017945 */ /* 0x000fe60003800200 */
[C---:B------:R-:W-:Y:S01]  /*0710*/  IMAD.WIDE.U32 R34, R12.reuse, -0x2daee0ad, RZ ;  /* 0xd2511f530c227825 */ /* 0x040fe200078e00ff */
[----:B------:R-:W-:-:S13]  /*0720*/  ISETP.NE.AND P0, PT, R12, RZ, PT ;  /* 0x000000ff0c00720c */ /* 0x000fda0003f05270 */
[----:B------:R-:W-:Y:S05]  /*0730*/  @P0 BRA `(.L_x_30) ;  /* 0x0000000000200947 */ /* 0x000fea0003800000 */
[----:B------:R-:W-:-:S04]  /*0740*/  IADD3 R13, PT, PT, R13, 0x1, RZ ;  /* 0x000000010d0d7810 */ /* 0x000fc80007ffe0ff */
[----:B------:R-:W-:-:S13]  /*0750*/  ISETP.NE.AND P0, PT, R13, RZ, PT ;  /* 0x000000ff0d00720c */ /* 0x000fda0003f05270 */
[----:B------:R-:W-:Y:S01]  /*0760*/  @!P0 VIADD R14, R14, 0x1 ;  /* 0x000000010e0e8836 */ /* 0x000fe20000000000 */
[----:B------:R-:W-:Y:S02]  /*0770*/  @!P0 IADD3 R8, PT, PT, R15, 0x1, RZ ;  /* 0x000000010f088810 */ /* 0x000fe40007ffe0ff */
[----:B------:R-:W-:Y:S02]  /*0780*/  @!P0 MOV R13, RZ ;  /* 0x000000ff000d8202 */ /* 0x000fe40000000f00 */
[----:B------:R-:W-:-:S13]  /*0790*/  ISETP.NE.AND P1, PT, R14, RZ, !P0 ;  /* 0x000000ff0e00720c */ /* 0x000fda0004725270 */
[----:B------:R-:W-:-:S04]  /*07a0*/  @P1 IMAD.MOV R8, RZ, RZ, R15 ;  /* 0x000000ffff081224 */ /* 0x000fc800078e020f */
[----:B------:R-:W-:-:S07]  /*07b0*/  @!P0 IMAD.MOV.U32 R15, RZ, RZ, R8 ;  /* 0x000000ffff0f8224 */ /* 0x000fce00078e0008 */
.L_x_30:
[----:B------:R-:W-:Y:S05]  /*07c0*/  BSYNC.RECONVERGENT B1 ;  /* 0x0000000000017941 */ /* 0x000fea0003800200 */
.L_x_29:
[----:B------:R-:W-:Y:S01]  /*07d0*/  LOP3.LUT R24, R15, R35, R17, 0x96, !PT ;  /* 0x000000230f187212 */ /* 0x000fe200078e9611 */
[----:B------:R-:W-:Y:S01]  /*07e0*/  IMAD.WIDE.U32 R8, R14, -0x326172a9, RZ ;  /* 0xcd9e8d570e087825 */ /* 0x000fe200078e00ff */
[----:B------:R-:W-:-:S03]  /*07f0*/  IADD3 R33, PT, PT, R16, -0x61c88647, RZ ;  /* 0x9e3779b910217810 */ /* 0x000fc60007ffe0ff */
[----:B------:R-:W-:Y:S01]  /*0800*/  IMAD.WIDE.U32 R24, R24, -0x326172a9, RZ ;  /* 0xcd9e8d5718187825 */ /* 0x000fe200078e00ff */
[----:B------:R-:W-:-:S04]  /*0810*/  LOP3.LUT R9, R13, R16, R9, 0x96, !PT ;  /* 0x000000100d097212 */ /* 0x000fc800078e9609 */
[----:B------:R-:W-:Y:S01]  /*0820*/  LOP3.LUT R33, R33, R8, R25, 0x96, !PT ;  /* 0x0000000821217212 */ /* 0x000fe200078e9619 */
[----:B------:R-:W-:-:S04]  /*0830*/  IMAD.WIDE.U32 R8, R9, -0x2daee0ad, RZ ;  /* 0xd2511f5309087825 */ /* 0x000fc800078e00ff */
[----:B------:R-:W-:Y:S01]  /*0840*/  VIADD R25, R17, 0x76cf5d0a ;  /* 0x76cf5d0a11197836 */ /* 0x000fe20000000000 */
[----:B------:R-:W-:Y:S01]  /*0850*/  LOP3.LUT R9, R4, R34, R9, 0x96, !PT ;  /* 0x0000002204097212 */ /* 0x000fe200078e9609 */
[----:B------:R-:W-:Y:S01]  /*0860*/  IMAD.WIDE.U32 R34, R33, -0x2daee0ad, RZ ;  /* 0xd2511f5321227825 */ /* 0x000fe200078e00ff */
[----:B------:R-:W-:-:S04]  /*0870*/  MOV R33, R11 ;  /* 0x0000000b00217202 */ /* 0x000fc80000000f00 */
[----:B------:R-:W-:Y:S01]  /*0880*/  LOP3.LUT R35, R25, R8, R35, 0x96, !PT ;  /* 0x0000000819237212 */ /* 0x000fe200078e9623 */
[----:B------:R-:W-:Y:S01]  /*0890*/  IMAD.WIDE.U32 R8, R9, -0x326172a9, RZ ;  /* 0xcd9e8d5709087825 */ /* 0x000fe200078e00ff */
[----:B------:R-:W-:-:S04]  /*08a0*/  IADD3 R25, PT, PT, R16, 0x3c6ef372, RZ ;  /* 0x3c6ef37210197810 */ /* 0x000fc80007ffe0ff */
[----:B------:R-:W-:-:S05]  /*08b0*/  LOP3.LUT R25, R25, R24, R9, 0x96, !PT ;  /* 0x0000001819197212 */ /* 0x000fca00078e9609 */
[----:B------:R-:W-:-:S05]  /*08c0*/  IMAD.WIDE.U32 R24, R25, -0x2daee0ad, RZ ;  /* 0xd2511f5319187825 */ /* 0x000fca00078e00ff */
[----:B------:R-:W-:Y:S01]  /*08d0*/  LOP3.LUT R25, R6, R34, R25, 0x96, !PT ;  /* 0x0000002206197212 */ /* 0x000fe200078e9619 */
[----:B------:R-:W-:-:S05]  /*08e0*/  IMAD.WIDE.U32 R34, R35, -0x326172a9, RZ ;  /* 0xcd9e8d5723227825 */ /* 0x000fca00078e00ff */
        /* <DEDUP_REMOVED lines=20> */
[----:B------:R-:W-:Y:S01]  /*0a30*/  LOP3.LUT R18, R30, R24, R9, 0x96, !PT ;  /* 0x000000181e127212 */ /* 0x000fe200078e9609 */
[----:B------:R-:W-:-:S04]  /*0a40*/  IMAD.WIDE.U32 R24, R25, -0x326172a9, RZ ;  /* 0xcd9e8d5719187825 */ /* 0x000fc800078e00ff */
[----:B------:R-:W-:Y:S01]  /*0a50*/  IMAD.MOV.U32 R9, RZ, RZ, R24 ;  /* 0x000000ffff097224 */ /* 0x000fe200078e0018 */
[----:B------:R-:W-:Y:S01]  /*0a60*/  LOP3.LUT R8, R32, R8, R25, 0x96, !PT ;  /* 0x0000000820087212 */ /* 0x000fe200078e9619 */
[----:B------:R-:W-:-:S04]  /*0a70*/  IMAD.WIDE.U32 R24, R18, -0x2daee0ad, RZ ;  /* 0xd2511f5312187825 */ /* 0x000fc800078e00ff */
[----:B------:R-:W-:Y:S02]  /*0a80*/  HFMA2 R18, -RZ, RZ, 0, 0 ;  /* 0x00000000ff127431 */ /* 0x000fe400000001ff */
[----:B------:R-:W-:Y:S01]  /*0a90*/  IMAD.MOV.U32 R11, RZ, RZ, R24 ;  /* 0x000000ffff0b7224 */ /* 0x000fe200078e0018 */
[----:B------:R-:W-:Y:S02]  /*0aa0*/  LOP3.LUT R34, R2, R34, R25, 0x96, !PT ;  /* 0x0000002202227212 */ /* 0x000fe400078e9619 */
[----:B------:R-:W-:-:S03]  /*0ab0*/  MOV R25, R10 ;  /* 0x0000000a00197202 */ /* 0x000fc60000000f00 */
[----:B------:R-:W-:-:S07]  /*0ac0*/  IMAD.MOV.U32 R10, RZ, RZ, R34 ;  /* 0x000000ffff0a7224 */ /* 0x000fce00078e0022 */
.L_x_24:
[----:B------:R-:W-:Y:S05]  /*0ad0*/  BSYNC.RECONVERGENT B0 ;  /* 0x0000000000007941 */ /* 0x000fea0003800200 */
.L_x_23:
[----:B------:R-:W-:Y:S01]  /*0ae0*/  I2FP.F32.U32 R24, R25 ;  /* 0x0000001900187245 */ /* 0x000fe20000201000 */
[----:B------:R-:W-:Y:S01]  /*0af0*/  HFMA2 R35, -RZ, RZ, 1.5048828125, 33.21875 ;  /* 0x3e055027ff237431 */ /* 0x000fe200000001ff */
[----:B------:R-:W-:Y:S01]  /*0b00*/  MOV R25, 0x2f800000 ;  /* 0x2f80000000197802 */ /* 0x000fe20000000f00 */
[----:B------:R-:W-:Y:S01]  /*0b10*/  BSSY.RECONVERGENT B0, `(.L_x_31) ;  /* 0x000002d000007945 */ /* 0x000fe20003800200 */
[----:B------:R-:W-:-:S03]  /*0b20*/  I2FP.F32.U32 R33, R33 ;  /* 0x0000002100217245 */ /* 0x000fc60000201000 */
[----:B------:R-:W-:-:S05]  /*0b30*/  FFMA R24, R24, R25, 1.1641532182693481445e-10 ;  /* 0x2f00000018187423 */ /* 0x000fca0000000019 */
[----:B------:R-:W-:-:S13]  /*0b40*/  FSETP.GEU.AND P0, PT, R24, 1.175494350822287508e-38, PT ;  /* 0x008000001800780b */ /* 0x000fda0003f0e000 */
[----:B------:R-:W-:-:S04]  /*0b50*/  @!P0 FMUL R24, R24, 8388608 ;  /* 0x4b00000018188820 */ /* 0x000fc80000400000 */
[----:B------:R-:W-:-:S05]  /*0b60*/  VIADD R25, R24, 0xc0d55555 ;  /* 0xc0d5555518197836 */ /* 0x000fca0000000000 */
[----:B------:R-:W-:-:S04]  /*0b70*/  LOP3.LUT R25, R25, 0xff800000, RZ, 0xc0, !PT ;  /* 0xff80000019197812 */ /* 0x000fc800078ec0ff */
[-C--:B------:R-:W-:Y:S02]  /*0b80*/  IADD3 R34, PT, PT, R24, -R25.reuse, RZ ;  /* 0x8000001918227210 */ /* 0x080fe40007ffe0ff */
[----:B------:R-:W-:Y:S02]  /*0b90*/  I2FP.F32.S32 R36, R25 ;  /* 0x0000001900247245 */ /* 0x000fe40000201400 */
[----:B------:R-:W-:Y:S01]  /*0ba0*/  FSEL R25, RZ, -23, P0 ;  /* 0xc1b80000ff197808 */ /* 0x000fe20000000000 */
[----:B------:R-:W-:Y:S01]  /*0bb0*/  FADD R34, R34, -1 ;  /* 0xbf80000022227421 */ /* 0x000fe20000000000 */
[----:B------:R-:W-:-:S03]  /*0bc0*/  ISETP.GT.U32.AND P0, PT, R24, 0x7f7fffff, PT ;  /* 0x7f7fffff1800780c */ /* 0x000fc60003f04070 */
[----:B------:R-:W-:Y:S01]  /*0bd0*/  FFMA R35, R34, -R35, 0.14084610342979431152 ;  /* 0x3e1039f622237423 */ /* 0x000fe20000000823 */
[----:B------:R-:W-:-:S03]  /*0be0*/  FFMA R25, R36, 1.1920928955078125e-07, R25 ;  /* 0x3400000024197823 */ /* 0x000fc60000000019 */
[----:B------:R-:W-:-:S04]  /*0bf0*/  FFMA R35, R34, R35, -0.12148627638816833496 ;  /* 0xbdf8cdcc22237423 */ /* 0x000fc80000000023 */
[----:B------:R-:W-:-:S04]  /*0c00*/  FFMA R35, R34, R35, 0.13980610668659210205 ;  /* 0x3e0f295522237423 */ /* 0x000fc80000000023 */
[----:B------:R-:W-:-:S04]  /*0c10*/  FFMA R35, R34, R35, -0.16684235632419586182 ;  /* 0xbe2ad8b922237423 */ /* 0x000fc80000000023 */
[----:B------:R-:W-:-:S04]  /*0c20*/  FFMA R35, R34, R35, 0.20012299716472625732 ;  /* 0x3e4ced0b22237423 */ /* 0x000fc80000000023 */
[----:B------:R-:W-:-:S04]  /*0c30*/  FFMA R35, R34, R35, -0.24999669194221496582 ;  /* 0xbe7fff2222237423 */ /* 0x000fc80000000023 */
[----:B------:R-:W-:-:S04]  /*0c40*/  FFMA R35, R34, R35, 0.33333182334899902344 ;  /* 0x3eaaaa7822237423 */ /* 0x000fc80000000023 */
[----:B------:R-:W-:-:S04]  /*0c50*/  FFMA R35, R34, R35, -0.5 ;  /* 0xbf00000022237423 */ /* 0x000fc80000000023 */
[----:B------:R-:W-:-:S04]  /*0c60*/  FMUL R35, R34, R35 ;  /* 0x0000002322237220 */ /* 0x000fc80000400000 */
[----:B------:R-:W-:Y:S01]  /*0c70*/  FFMA R34, R34, R35, R34 ;  /* 0x0000002322227223 */ /* 0x000fe20000000022 */
[----:B------:R-:W-:-:S03]  /*0c80*/  IMAD.MOV.U32 R35, RZ, RZ, 0x7f800000 ;  /* 0x7f800000ff237424 */ /* 0x000fc600078e00ff */
[----:B------:R-:W-:Y:S01]  /*0c90*/  FFMA R25, R25, 0.69314718246459960938, R34 ;  /* 0x3f31721819197823 */ /* 0x000fe20000000022 */
[C---:B------:R-:W-:Y:S01]  /*0ca0*/  @P0 FFMA R25, R24.reuse, R35, +INF ;  /* 0x7f80000018190423 */ /* 0x040fe20000000023 */
[----:B------:R-:W-:Y:S02]  /*0cb0*/  FSETP.NEU.AND P0, PT, R24, RZ, PT ;  /* 0x000000ff1800720b */ /* 0x000fe40003f0d000 */
[----:B------:R-:W-:Y:S01]  /*0cc0*/  MOV R34, 0x30c90fdb ;  /* 0x30c90fdb00227802 */ /* 0x000fe20000000f00 */
[----:B------:R-:W-:-:S04]  /*0cd0*/  FMUL R24, R25, -2 ;  /* 0xc000000019187820 */ /* 0x000fc80000400000 */
[----:B------:R-:W-:Y:S01]  /*0ce0*/  FFMA R33, R33, R34, 7.314590599882819788e-10 ;  /* 0x30490fdb21217423 */ /* 0x000fe20000000022 */
[----:B------:R-:W-:-:S04]  /*0cf0*/  FSEL R24, R24, +INF , P0 ;  /* 0x7f80000018187808 */ /* 0x000fc80000000000 */
[----:B------:R-:W-:Y:S01]  /*0d00*/  IADD3 R25, PT, PT, R24, -0xd000000, RZ ;  /* 0xf300000018197810 */ /* 0x000fe20007ffe0ff */
[----:B------:R0:W1:Y:S03]  /*0d10*/  MUFU.RSQ R35, R24 ;  /* 0x0000001800237308 */ /* 0x0000660000001400 */
[----:B------:R-:W-:-:S13]  /*0d20*/  ISETP.GT.U32.AND P0, PT, R25, 0x727fffff, PT ;  /* 0x727fffff1900780c */ /* 0x000fda0003f04070 */
[----:B0-----:R-:W-:Y:S05]  /*0d30*/  @!P0 BRA `(.L_x_32) ;  /* 0x0000000000188947 */ /* 0x001fea0003800000 */
[----:B------:R-:W-:Y:S01]  /*0d40*/  BSSY.RECONVERGENT B1, `(.L_x_33) ;  /* 0x0000003000017945 */ /* 0x000fe20003800200 */
[----:B------:R-:W-:-:S07]  /*0d50*/  MOV R34, 0xd70 ;  /* 0x00000d7000227802 */ /* 0x000fce0000000f00 */
[----:B-1----:R-:W-:Y:S05]  /*0d60*/  CALL.REL.NOINC `($__internal_1_$__cuda_sm20_sqrt_rn_f32_slowpath) ;  /* 0x00000000007c7944 */ /* 0x002fea0003c00000 */
[----:B------:R-:W-:Y:S05]  /*0d70*/  BSYNC.RECONVERGENT B1 ;  /* 0x0000000000017941 */ /* 0x000fea0003800200 */
.L_x_33:
[----:B------:R-:W-:Y:S01]  /*0d80*/  IMAD.MOV.U32 R24, RZ, RZ, R35 ;  /* 0x000000ffff187224 */ /* 0x000fe200078e0023 */
[----:B------:R-:W-:Y:S06]  /*0d90*/  BRA `(.L_x_34) ;  /* 0x0000000000107947 */ /* 0x000fec0003800000 */
.L_x_32:
[----:B-1----:R-:W-:Y:S01]  /*0da0*/  FMUL.FTZ R25, R24, R35 ;  /* 0x0000002318197220 */ /* 0x002fe20000410000 */
[----:B------:R-:W-:-:S03]  /*0db0*/  FMUL.FTZ R34, R35, 0.5 ;  /* 0x3f00000023227820 */ /* 0x000fc60000410000 */
[----:B------:R-:W-:-:S04]  /*0dc0*/  FFMA R24, -R25, R25, R24 ;  /* 0x0000001919187223 */ /* 0x000fc80000000118 */
[----:B------:R-:W-:-:S07]  /*0dd0*/  FFMA R24, R24, R34, R25 ;  /* 0x0000002218187223 */ /* 0x000fce0000000019 */
.L_x_34:
[----:B------:R-:W-:Y:S05]  /*0de0*/  BSYNC.RECONVERGENT B0 ;  /* 0x0000000000007941 */ /* 0x000fea0003800200 */
.L_x_31:
[----:B------:R-:W-:Y:S01]  /*0df0*/  FMUL.RZ R34, R33, 0.15915493667125701904 ;  /* 0x3e22f98321227820 */ /* 0x000fe2000040c000 */
[----:B------:R-:W-:-:S03]  /*0e00*/  UIADD3 UR4, UPT, UPT, UR4, 0x1, URZ ;  /* 0x0000000104047890 */ /* 0x000fc6000fffe0ff */
[----:B------:R-:W0:Y:S01]  /*0e10*/  MUFU.SIN R25, R34 ;  /* 0x0000002200197308 */ /* 0x000e220000000400 */
[----:B------:R-:W-:-:S07]  /*0e20*/  UISETP.NE.AND UP0, UPT, UR4, URZ, UPT ;  /* 0x000000ff0400728c */ /* 0x000fce000bf05270 */
[----:B------:R-:W1:Y:S01]  /*0e30*/  MUFU.COS R33, R34 ;  /* 0x0000002200217308 */ /* 0x000e620000000000 */
[----:B0-----:R-:W-:-:S05]  /*0e40*/  FMUL R25, R25, R24 ;  /* 0x0000001819197220 */ /* 0x001fca0000400000 */
[----:B------:R-:W-:Y:S01]  /*0e50*/  FSETP.GEU.AND P0, PT, |R25|, 1, PT ;  /* 0x3f8000001900780b */ /* 0x000fe20003f0e200 */
[----:B-1----:R-:W-:Y:S01]  /*0e60*/  FMUL R33, R33, R24 ;  /* 0x0000001821217220 */ /* 0x002fe20000400000 */
[----:B------:R-:W-:-:S04]  /*0e70*/  IADD3 R24, PT, PT, R3, 0x1, RZ ;  /* 0x0000000103187810 */ /* 0x000fc80007ffe0ff */
[----:B------:R-:W-:-:S07]  /*0e80*/  FSETP.GEU.AND P1, PT, |R33|, 1, PT ;  /* 0x3f8000002100780b */ /* 0x000fce0003f2e200 */
[----:B------:R-:W-:-:S05]  /*0e90*/  @P0 IADD3 R24, PT, PT, R3, RZ, RZ ;  /* 0x000000ff03180210 */ /* 0x000fca0007ffe0ff */
[C---:B------:R-:W-:Y:S01]  /*0ea0*/  VIADD R3, R24.reuse, 0x1 ;  /* 0x0000000118037836 */ /* 0x040fe20000000000 */
[----:B------:R-:W-:Y:S01]  /*0eb0*/  @P1 IADD3 R3, PT, PT, R24, RZ, RZ ;  /* 0x000000ff18031210 */ /* 0x000fe20007ffe0ff */
[----:B------:R-:W-:Y:S06]  /*0ec0*/  BRA.U UP0, `(.L_x_35) ;  /* 0xfffffff100d07547 */ /* 0x000fec000b83ffff */
.L_x_22:
[----:B------:R-:W0:Y:S01]  /*0ed0*/  LDC.64 R4, c[0x0][0x390] ;  /* 0x0000e400ff047b82 */ /* 0x000e220000000a00 */
[----:B-----5:R-:W-:Y:S04]  /*0ee0*/  STG.E.128 desc[UR6][R22.64], R12 ;  /* 0x0000000c16007986 */ /* 0x020fe8000c101d06 */
[----:B------:R-:W-:Y:S04]  /*0ef0*/  STG.E.128 desc[UR6][R22.64+0x10], R8 ;  /* 0x0000100816007986 */ /* 0x000fe8000c101d06 */
[----:B------:R-:W-:Y:S01]  /*0f00*/  STG.E desc[UR6][R22.64+0x28], R18 ;  /* 0x0000281216007986 */ /* 0x000fe2000c101906 */
[----:B0-----:R-:W-:-:S05]  /*0f10*/  IMAD.WIDE R4, R0, 0x4, R4 ;  /* 0x0000000400047825 */ /* 0x001fca00078e0204 */
[----:B------:R-:W2:Y:S02]  /*0f20*/  LDG.E R0, desc[UR6][R4.64] ;  /* 0x0000000604007981 */ /* 0x000ea4000c1e1900 */
[----:B--2---:R-:W-:-:S05]  /*0f30*/  IADD3 R3, PT, PT, R0, R3, RZ ;  /* 0x0000000300037210 */ /* 0x004fca0007ffe0ff */
[----:B------:R-:W-:Y:S01]  /*0f40*/  STG.E desc[UR6][R4.64], R3 ;  /* 0x0000000304007986 */ /* 0x000fe2000c101906 */
[----:B------:R-:W-:Y:S05]  /*0f50*/  EXIT ;  /* 0x000000000000794d */ /* 0x000fea0003800000 */
        .weak           $__internal_1_$__cuda_sm20_sqrt_rn_f32_slowpath
        .type           $__internal_1_$__cuda_sm20_sqrt_rn_f32_slowpath,@function
        .size           $__internal_1_$__cuda_sm20_sqrt_rn_f32_slowpath,(.L_x_623 - $__internal_1_$__cuda_sm20_sqrt_rn_f32_slowpath)
$__internal_1_$__cuda_sm20_sqrt_rn_f32_slowpath:
[----:B------:R-:W-:-:S13]  /*0f60*/  LOP3.LUT P0, RZ, R24, 0x7fffffff, RZ, 0xc0, !PT ;  /* 0x7fffffff18ff7812 */ /* 0x000fda000780c0ff */
[----:B------:R-:W-:Y:S01]  /*0f70*/  @!P0 IMAD.MOV.U32 R25, RZ, RZ, R24 ;  /* 0x000000ffff198224 */ /* 0x000fe200078e0018 */
[----:B------:R-:W-:Y:S06]  /*0f80*/  @!P0 BRA `(.L_x_36) ;  /* 0x0000000000408947 */ /* 0x000fec0003800000 */
[----:B------:R-:W-:-:S13]  /*0f90*/  FSETP.GEU.FTZ.AND P0, PT, R24, RZ, PT ;  /* 0x000000ff1800720b */ /* 0x000fda0003f1e000 */
[----:B------:R-:W-:Y:S01]  /*0fa0*/  @!P0 MOV R25, 0x7fffffff ;  /* 0x7fffffff00198802 */ /* 0x000fe20000000f00 */
[----:B------:R-:W-:Y:S06]  /*0fb0*/  @!P0 BRA `(.L_x_36) ;  /* 0x0000000000348947 */ /* 0x000fec0003800000 */
[----:B------:R-:W-:-:S13]  /*0fc0*/  FSETP.GTU.FTZ.AND P0, PT, |R24|, +INF , PT ;  /* 0x7f8000001800780b */ /* 0x000fda0003f1c200 */
[----:B------:R-:W-:Y:S01]  /*0fd0*/  @P0 FADD.FTZ R25, R24, 1 ;  /* 0x3f80000018190421 */ /* 0x000fe20000010000 */
[----:B------:R-:W-:Y:S06]  /*0fe0*/  @P0 BRA `(.L_x_36) ;  /* 0x0000000000280947 */ /* 0x000fec0003800000 */
[----:B------:R-:W-:-:S13]  /*0ff0*/  FSETP.NEU.FTZ.AND P0, PT, |R24|, +INF , PT ;  /* 0x7f8000001800780b */ /* 0x000fda0003f1d200 */
[----:B------:R-:W-:-:S04]  /*1000*/  @P0 FFMA R36, R24, 1.84467440737095516160e+19, RZ ;  /* 0x5f80000018240823 */ /* 0x000fc800000000ff */
[----:B------:R-:W0:Y:S02]  /*1010*/  @P0 MUFU.RSQ R35, R36 ;  /* 0x0000002400230308 */ /* 0x000e240000001400 */
[----:B0-----:R-:W-:Y:S01]  /*1020*/  @P0 FMUL.FTZ R25, R36, R35 ;  /* 0x0000002324190220 */ /* 0x001fe20000410000 */
[----:B------:R-:W-:-:S03]  /*1030*/  @P0 FMUL.FTZ R35, R35, 0.5 ;  /* 0x3f00000023230820 */ /* 0x000fc60000410000 */
[----:B------:R-:W-:-:S04]  /*1040*/  @P0 FADD.FTZ R37, -R25, -RZ ;  /* 0x800000ff19250221 */ /* 0x000fc80000010100 */
[----:B------:R-:W-:-:S04]  /*1050*/  @P0 FFMA R37, R25, R37, R36 ;  /* 0x0000002519250223 */ /* 0x000fc80000000024 */
[----:B------:R-:W-:Y:S01]  /*1060*/  @P0 FFMA R35, R37, R35, R25 ;  /* 0x0000002325230223 */ /* 0x000fe20000000019 */
[----:B------:R-:W-:-:S03]  /*1070*/  @!P0 MOV R25, R24 ;  /* 0x0000001800198202 */ /* 0x000fc60000000f00 */
[----:B------:R-:W-:-:S07]  /*1080*/  @P0 FMUL.FTZ R25, R35, 2.3283064365386962891e-10 ;  /* 0x2f80000023190820 */ /* 0x000fce0000410000 */
.L_x_36:
[----:B------:R-:W-:Y:S02]  /*1090*/  IMAD.MOV.U32 R35, RZ, RZ, R25 ;  /* 0x000000ffff237224 */ /* 0x000fe400078e0019 */
[----:B------:R-:W-:Y:S01]  /*10a0*/  HFMA2 R25, -RZ, RZ, 0, 0 ;  /* 0x00000000ff197431 */ /* 0x000fe200000001ff */
[----:B------:R-:W-:-:S04]  /*10b0*/  MOV R24, R34 ;  /* 0x0000002200187202 */ /* 0x000fc80000000f00 */
[----:B------:R-:W-:Y:S05]  /*10c0*/  RET.REL.NODEC R24 `(_Z22generate_normal_kernelP24curandStatePhilox4_32_10iPj) ;  /* 0xffffffec18cc7950 */ /* 0x000fea0003c3ffff */
.L_x_37:
        /* <DEDUP_REMOVED lines=11> */
.L_x_623:


//--------------------- .text._Z22generate_normal_kernelP17curandStateXORWOWiPj --------------------------
	.section	.text._Z22generate_normal_kernelP17curandStateXORWOWiPj,"ax",@progbits
	.align	128
        .global         _Z22generate_normal_kernelP17curandStateXORWOWiPj
        .type           _Z22generate_normal_kernelP17curandStateXORWOWiPj,@function
        .size           _Z22generate_normal_kernelP17curandStateXORWOWiPj,(.L_x_624 - _Z22generate_normal_kernelP17curandStateXORWOWiPj)
        .other          _Z22generate_normal_kernelP17curandStateXORWOWiPj,@"STO_CUDA_ENTRY STV_DEFAULT"
_Z22generate_normal_kernelP17curandStateXORWOWiPj:
.text._Z22generate_normal_kernelP17curandStateXORWOWiPj:
[----:B------:R-:W-:Y:S01]  /*0000*/  LDC R1, c[0x0][0x37c] ;  /* 0x0000df00ff017b82 */ /* 0x000fe20000000800 */
[----:B------:R-:W0:Y:S07]  /*0010*/  S2R R14, SR_TID.X ;  /* 0x00000000000e7919 */ /* 0x000e2e0000002100 */
[----:B------:R-:W1:Y:S01]  /*0020*/  LDC.64 R12, c[0x0][0x380] ;  /* 0x0000e000ff0c7b82 */ /* 0x000e620000000a00 */
[----:B------:R-:W2:Y:S01]  /*0030*/  LDCU.64 UR4, c[0x0][0x358] ;  /* 0x00006b00ff0477ac */ /* 0x000ea20008000a00 */
[----:B------:R-:W0:Y:S06]  /*0040*/  S2R R3, SR_CTAID.X ;  /* 0x0000000000037919 */ /* 0x000e2c0000002500 */
[----:B------:R-:W3:Y:S01]  /*0050*/  LDC R19, c[0x0][0x388] ;  /* 0x0000e200ff137b82 */ /* 0x000ee20000000800 */
[----:B0-----:R-:W-:-:S05]  /*0060*/  LEA R14, R3, R14, 0x6 ;  /* 0x0000000e030e7211 */ /* 0x001fca00078e30ff */
[----:B-1----:R-:W-:-:S05]  /*0070*/  IMAD.WIDE R12, R14, 0x30, R12 ;  /* 0x000000300e0c7825 */ /* 0x002fca00078e020c */
[----:B--2---:R0:W5:Y:S04]  /*0080*/  LDG.E.64 R2, desc[UR4][R12.64+0x8] ;  /* 0x000008040c027981 */ /* 0x004168000c1e1b00 */
[----:B------:R0:W5:Y:S04]  /*0090*/  LDG.E.64 R4, desc[UR4][R12.64+0x10] ;  /* 0x000010040c047981 */ /* 0x000168000c1e1b00 */
[----:B------:R0:W5:Y:S04]  /*00a0*/  LDG.E R15, desc[UR4][R12.64+0x20] ;  /* 0x000020040c0f7981 */ /* 0x000168000c1e1900 */
[----:B------:R0:W5:Y:S04]  /*00b0*/  LDG.E.64 R10, desc[UR4][R12.64+0x28] ;  /* 0x000028040c0a7981 */ /* 0x000168000c1e1b00 */
[----:B------:R0:W5:Y:S04]  /*00c0*/  LDG.E.64 R8, desc[UR4][R12.64] ;  /* 0x000000040c087981 */ /* 0x000168000c1e1b00 */
[----:B------:R0:W5:Y:S01]  /*00d0*/  LDG.E.64 R6, desc[UR4][R12.64+0x18] ;  /* 0x000018040c067981 */ /* 0x000162000c1e1b00 */
[----:B---3--:R-:W-:Y:S01]  /*00e0*/  ISETP.GE.AND P0, PT, R19, 0x2, PT ;  /* 0x000000021300780c */ /* 0x008fe20003f06270 */
[----:B------:R-:W-:-:S12]  /*00f0*/  IMAD.MOV.U32 R16, RZ, RZ, RZ ;  /* 0x000000ffff107224 */ /* 0x000fd800078e00ff */
[----:B0-----:R-:W-:Y:S05]  /*0100*/  @!P0 BRA `(.L_x_38) ;  /* 0x0000000c00e48947 */ /* 0x001fea0003800000 */
[C---:B------:R-:W-:Y:S01]  /*0110*/  LOP3.LUT R0, R19.reuse, 0x7ffffffe, RZ, 0xc0, !PT ;  /* 0x7ffffffe13007812 */ /* 0x040fe200078ec0ff */
[----:B-----5:R-:W-:Y:S01]  /*0120*/  IMAD.MOV.U32 R17, RZ, RZ, R5 ;  /* 0x000000ffff117224 */ /* 0x020fe200078e0005 */
[----:B------:R-:W-:Y:S01]  /*0130*/  LEA.HI R19, R19, R19, RZ, 0x1 ;  /* 0x0000001313137211 */ /* 0x000fe200078f08ff */
[----:B------:R-:W-:Y:S01]  /*0140*/  IMAD.MOV.U32 R16, RZ, RZ, RZ ;  /* 0x000000ffff107224 */ /* 0x000fe200078e00ff */
[----:B------:R-:W-:Y:S02]  /*0150*/  ISETP.NE.AND P0, PT, R0, 0x2, PT ;  /* 0x000000020000780c */ /* 0x000fe40003f05270 */
[----:B------:R-:W-:Y:S02]  /*0160*/  MOV R18, R4 ;  /* 0x0000000400127202 */ /* 0x000fe40000000f00 */
[----:B------:R-:W-:Y:S02]  /*0170*/  MOV R21, R3 ;  /* 0x0000000300157202 */ /* 0x000fe40000000f00 */
[----:B------:R-:W-:-:S02]  /*0180*/  MOV R22, R8 ;  /* 0x0000000800167202 */ /* 0x000fc40000000f00 */
[----:B------:R-:W-:-:S05]  /*0190*/  SHF.R.S32.HI R19, RZ, 0x1, R19 ;  /* 0x00000001ff137819 */ /* 0x000fca0000011413 */
[----:B------:R-:W-:Y:S05]  /*01a0*/  @!P0 BRA `(.L_x_39) ;  /* 0x0000000800808947 */ /* 0x000fea0003800000 */
[----:B------:R-:W-:Y:S01]  /*01b0*/  LOP3.LUT R20, R19, 0x3ffffffe, RZ, 0xc0, !PT ;  /* 0x3ffffffe13147812 */ /* 0x000fe200078ec0ff */
[----:B------:R-:W-:Y:S02]  /*01c0*/  HFMA2 R16, -RZ, RZ, 0, 0 ;  /* 0x00000000ff107431 */ /* 0x000fe400000001ff */
[----:B------:R-:W-:Y:S02]  /*01d0*/  VIADD R22, R8, 0xb0f8a ;  /* 0x000b0f8a08167836 */ /* 0x000fe40000000000 */
[----:B------:R-:W-:-:S07]  /*01e0*/  IMAD.MOV R20, RZ, RZ, -R20 ;  /* 0x000000ffff147224 */ /* 0x000fce00078e0a14 */
.L_x_46:
[----:B------:R-:W-:Y:S01]  /*01f0*/  SHF.R.U32.HI R0, RZ, 0x2, R9 ;  /* 0x00000002ff007819 */ /* 0x000fe20000011609 */
[----:B------:R-:W-:Y:S01]  /*0200*/  BSSY.RECONVERGENT B0, `(.L_x_40) ;  /* 0x000003c000007945 */ /* 0x000fe20003800200 */
[----:B------:R-:W-:Y:S02]  /*0210*/  SHF.L.U32 R4, R17, 0x4, RZ ;  /* 0x0000000411047819 */ /* 0x000fe400000006ff */
[----:B------:R-:W-:Y:S02]  /*0220*/  LOP3.LUT R0, R0, R9, RZ, 0x3c, !PT ;  /* 0x0000000900007212 */ /* 0x000fe400078e3cff */
[----:B------:R-:W-:-:S03]  /*0230*/  MOV R23, 0x7f800000 ;  /* 0x7f80000000177802 */ /* 0x000fc60000000f00 */
[----:B------:R-:W-:-:S05]  /*0240*/  IMAD.SHL.U32 R3, R0, 0x2, RZ ;  /* 0x0000000200037824 */ /* 0x000fca00078e00ff */
[----:B------:R-:W-:Y:S01]  /*0250*/  LOP3.LUT R3, R17, R4, R3, 0x96, !PT ;  /* 0x0000000411037212 */ /* 0x000fe200078e9603 */
[----:B------:R-:W-:-:S03]  /*0260*/  IMAD.MOV.U32 R4, RZ, RZ, 0x3e055027 ;  /* 0x3e055027ff047424 */ /* 0x000fc600078e00ff */
[----:B------:R-:W-:Y:S02]  /*0270*/  LOP3.LUT R5, R3, R0, RZ, 0x3c, !PT ;  /* 0x0000000003057212 */ /* 0x000fe400078e3cff */
[----:B------:R-:W-:Y:S02]  /*0280*/  MOV R3, 0x2f800000 ;  /* 0x2f80000000037802 */ /* 0x000fe40000000f00 */
[----:B------:R-:W-:-:S04]  /*0290*/  IADD3 R0, PT, PT, R22, -0x587c5, R5 ;  /* 0xfffa783b16007810 */ /* 0x000fc80007ffe005 */
[----:B------:R-:W-:-:S05]  /*02a0*/  I2FP.F32.U32 R0, R0 ;  /* 0x0000000000007245 */ /* 0x000fca0000201000 */
[----:B------:R-:W-:-:S05]  /*02b0*/  FFMA R0, R0, R3, 1.1641532182693481445e-10 ;  /* 0x2f00000000007423 */ /* 0x000fca0000000003 */
[----:B------:R-:W-:-:S13]  /*02c0*/  FSETP.GEU.AND P0, PT, R0, 1.175494350822287508e-38, PT ;  /* 0x008000000000780b */ /* 0x000fda0003f0e000 */
[----:B------:R-:W-:-:S04]  /*02d0*/  @!P0 FMUL R0, R0, 8388608 ;  /* 0x4b00000000008820 */ /* 0x000fc80000400000 */
[----:B------:R-:W-:-:S05]  /*02e0*/  VIADD R9, R0, 0xc0d55555 ;  /* 0xc0d5555500097836 */ /* 0x000fca0000000000 */
[----:B------:R-:W-:-:S04]  /*02f0*/  LOP3.LUT R9, R9, 0xff800000, RZ, 0xc0, !PT ;  /* 0xff80000009097812 */ /* 0x000fc800078ec0ff */
[-C--:B------:R-:W-:Y:S02]  /*0300*/  IADD3 R3, PT, PT, R0, -R9.reuse, RZ ;  /* 0x8000000900037210 */ /* 0x080fe40007ffe0ff */
[----:B------:R-:W-:-:S03]  /*0310*/  I2FP.F32.S32 R9, R9 ;  /* 0x0000000900097245 */ /* 0x000fc60000201400 */
[----:B------:R-:W-:-:S04]  /*0320*/  FADD R3, R3, -1 ;  /* 0xbf80000003037421 */ /* 0x000fc80000000000 */
[----:B------:R-:W-:-:S04]  /*0330*/  FFMA R4, R3, -R4, 0.14084610342979431152 ;  /* 0x3e1039f603047423 */ /* 0x000fc80000000804 */
[----:B------:R-:W-:-:S04]  /*0340*/  FFMA R4, R3, R4, -0.12148627638816833496 ;  /* 0xbdf8cdcc03047423 */ /* 0x000fc80000000004 */
[----:B------:R-:W-:-:S04]  /*0350*/  FFMA R4, R3, R4, 0.13980610668659210205 ;  /* 0x3e0f295503047423 */ /* 0x000fc80000000004 */
[----:B------:R-:W-:-:S04]  /*0360*/  FFMA R4, R3, R4, -0.16684235632419586182 ;  /* 0xbe2ad8b903047423 */ /* 0x000fc80000000004 */
[----:B------:R-:W-:-:S04]  /*0370*/  FFMA R4, R3, R4, 0.20012299716472625732 ;  /* 0x3e4ced0b03047423 */ /* 0x000fc80000000004 */
[----:B------:R-:W-:-:S04]  /*0380*/  FFMA R4, R3, R4, -0.24999669194221496582 ;  /* 0xbe7fff2203047423 */ /* 0x000fc80000000004 */
[----:B------:R-:W-:-:S04]  /*0390*/  FFMA R4, R3, R4, 0.33333182334899902344 ;  /* 0x3eaaaa7803047423 */ /* 0x000fc80000000004 */
[C---:B------:R-:W-:Y:S01]  /*03a0*/  FFMA R24, R3.reuse, R4, -0.5 ;  /* 0xbf00000003187423 */ /* 0x040fe20000000004 */
[----:B------:R-:W-:Y:S02]  /*03b0*/  FSEL R4, RZ, -23, P0 ;  /* 0xc1b80000ff047808 */ /* 0x000fe40000000000 */
[----:B------:R-:W-:Y:S01]  /*03c0*/  ISETP.GT.U32.AND P0, PT, R0, 0x7f7fffff, PT ;  /* 0x7f7fffff0000780c */ /* 0x000fe20003f04070 */
[----:B------:R-:W-:Y:S02]  /*03d0*/  FMUL R24, R3, R24 ;  /* 0x0000001803187220 */ /* 0x000fe40000400000 */
[----:B------:R-:W-:Y:S02]  /*03e0*/  FFMA R4, R9, 1.1920928955078125e-07, R4 ;  /* 0x3400000009047823 */ /* 0x000fe40000000004 */
[----:B------:R-:W-:Y:S01]  /*03f0*/  FFMA R9, R3, R24, R3 ;  /* 0x0000001803097223 */ /* 0x000fe20000000003 */
[----:B------:R-:W-:-:S03]  /*0400*/  SHF.R.U32.HI R3, RZ, 0x2, R2 ;  /* 0x00000002ff037819 */ /* 0x000fc60000011602 */
[----:B------:R-:W-:Y:S01]  /*0410*/  FFMA R9, R4, 0.69314718246459960938, R9 ;  /* 0x3f31721804097823 */ /* 0x000fe20000000009 */
[----:B------:R-:W-:Y:S02]  /*0420*/  LOP3.LUT R3, R3, R2, RZ, 0x3c, !PT ;  /* 0x0000000203037212 */ /* 0x000fe400078e3cff */
[----:B------:R-:W-:Y:S01]  /*0430*/  SHF.L.U32 R2, R5, 0x4, RZ ;  /* 0x0000000405027819 */ /* 0x000fe200000006ff */
[C---:B------:R-:W-:Y:S01]  /*0440*/  @P0 FFMA R9, R0.reuse, R23, +INF ;  /* 0x7f80000000090423 */ /* 0x040fe20000000017 */
[----:B------:R-:W-:Y:S01]  /*0450*/  FSETP.NEU.AND P0, PT, R0, RZ, PT ;  /* 0x000000ff0000720b */ /* 0x000fe20003f0d000 */
[----:B------:R-:W-:Y:S02]  /*0460*/  IMAD.SHL.U32 R4, R3, 0x2, RZ ;  /* 0x0000000203047824 */ /* 0x000fe400078e00ff */
[----:B------:R-:W-:-:S03]  /*0470*/  FMUL R9, R9, -2 ;  /* 0xc000000009097820 */ /* 0x000fc60000400000 */
[----:B------:R-:W-:Y:S02]  /*0480*/  LOP3.LUT R2, R3, R4, R2, 0x96, !PT ;  /* 0x0000000403027212 */ /* 0x000fe400078e9602 */
[----:B------:R-:W-:Y:S01]  /*0490*/  FSEL R23, R9, +INF , P0 ;  /* 0x7f80000009177808 */ /* 0x000fe20000000000 */
[----:B------:R-:W-:Y:S01]  /*04a0*/  IMAD.MOV.U32 R9, RZ, RZ, 0x30c90fdb ;  /* 0x30c90fdbff097424 */ /* 0x000fe200078e00ff */
[----:B------:R-:W-:Y:S02]  /*04b0*/  LOP3.LUT R3, R2, R5, RZ, 0x3c, !PT ;  /* 0x0000000502037212 */ /* 0x000fe400078e3cff */
[----:B------:R0:W1:Y:S01]  /*04c0*/  MUFU.RSQ R4, R23 ;  /* 0x0000001700047308 */ /* 0x0000620000001400 */
[----:B------:R-:W-:Y:S01]  /*04d0*/  VIADD R2, R23, 0xf3000000 ;  /* 0xf300000017027836 */ /* 0x000fe20000000000 */
[----:B------:R-:W-:-:S04]  /*04e0*/  IADD3 R0, PT, PT, R3, R22, RZ ;  /* 0x0000001603007210 */ /* 0x000fc80007ffe0ff */
[----:B------:R-:W-:Y:S02]  /*04f0*/  ISETP.GT.U32.AND P0, PT, R2, 0x727fffff, PT ;  /* 0x727fffff0200780c */ /* 0x000fe40003f04070 */
[----:B------:R-:W-:-:S05]  /*0500*/  I2FP.F32.U32 R0, R0 ;  /* 0x0000000000007245 */ /* 0x000fca0000201000 */
[----:B------:R-:W-:Y:S01]  /*0510*/  FFMA R2, R0, R9, 7.314590599882819788e-10 ;  /* 0x30490fdb00027423 */ /* 0x000fe20000000009 */
[----:B------:R-:W-:-:S05]  /*0520*/  MOV R9, R17 ;  /* 0x0000001100097202 */ /* 0x000fca0000000f00 */
[----:B01----:R-:W-:Y:S05]  /*0530*/  @!P0 BRA `(.L_x_41) ;  /* 0x0000000000108947 */ /* 0x003fea0003800000 */
[----:B------:R-:W-:Y:S01]  /*0540*/  IMAD.MOV.U32 R0, RZ, RZ, R23 ;  /* 0x000000ffff007224 */ /* 0x000fe200078e0017 */
[----:B------:R-:W-:-:S07]  /*0550*/  MOV R24, 0x570 ;  /* 0x0000057000187802 */ /* 0x000fce0000000f00 */
[----:B------:R-:W-:Y:S05]  /*0560*/  CALL.REL.NOINC `($__internal_2_$__cuda_sm20_sqrt_rn_f32_slowpath) ;  /* 0x0000000800fc7944 */ /* 0x000fea0003c00000 */
[----:B------:R-:W-:Y:S05]  /*0570*/  BRA `(.L_x_42) ;  /* 0x0000000000107947 */ /* 0x000fea0003800000 */
.L_x_41:
[----:B------:R-:W-:Y:S01]  /*0580*/  FMUL.FTZ R0, R23, R4 ;  /* 0x0000000417007220 */ /* 0x000fe20000410000 */
[----:B------:R-:W-:-:S03]  /*0590*/  FMUL.FTZ R4, R4, 0.5 ;  /* 0x3f00000004047820 */ /* 0x000fc60000410000 */
[----:B------:R-:W-:-:S04]  /*05a0*/  FFMA R17, -R0, R0, R23 ;  /* 0x0000000000117223 */ /* 0x000fc80000000117 */
[----:B------:R-:W-:-:S07]  /*05b0*/  FFMA R0, R17, R4, R0 ;  /* 0x0000000411007223 */ /* 0x000fce0000000000 */
.L_x_42:
[----:B------:R-:W-:Y:S05]  /*05c0*/  BSYNC.RECONVERGENT B0 ;  /* 0x0000000000007941 */ /* 0x000fea0003800200 */
.L_x_40:
[----:B------:R-:W-:Y:S01]  /*05d0*/  SHF.R.U32.HI R4, RZ, 0x2, R21 ;  /* 0x00000002ff047819 */ /* 0x000fe20000011615 */
[----:B------:R-:W-:Y:S01]  /*05e0*/  IMAD.MOV.U32 R26, RZ, RZ, 0x3e055027 ;  /* 0x3e055027ff1a7424 */ /* 0x000fe200078e00ff */
[----:B------:R-:W-:Y:S01]  /*05f0*/  SHF.L.U32 R24, R3, 0x4, RZ ;  /* 0x0000000403187819 */ /* 0x000fe200000006ff */
[----:B------:R-:W-:Y:S01]  /*0600*/  FMUL.RZ R2, R2, 0.15915493667125701904 ;  /* 0x3e22f98302027820 */ /* 0x000fe2000040c000 */
[----:B------:R-:W-:Y:S01]  /*0610*/  LOP3.LUT R4, R4, R21, RZ, 0x3c, !PT ;  /* 0x0000001504047212 */ /* 0x000fe200078e3cff */
[----:B------:R-:W-:Y:S02]  /*0620*/  BSSY.RECONVERGENT B0, `(.L_x_43) ;  /* 0x0000041000007945 */ /* 0x000fe40003800200 */
[----:B------:R-:W0:Y:S02]  /*0630*/  MUFU.SIN R23, R2 ;  /* 0x0000000200177308 */ /* 0x000e240000000400 */
[----:B------:R-:W-:-:S05]  /*0640*/  IMAD.SHL.U32 R17, R4, 0x2, RZ ;  /* 0x0000000204117824 */ /* 0x000fca00078e00ff */
[----:B------:R-:W-:Y:S02]  /*0650*/  LOP3.LUT R17, R3, R24, R17, 0x96, !PT ;  /* 0x0000001803117212 */ /* 0x000fe400078e9611 */
[----:B------:R-:W-:Y:S02]  /*0660*/  MOV R24, 0x2f800000 ;  /* 0x2f80000000187802 */ /* 0x000fe40000000f00 */
[----:B------:R-:W-:-:S04]  /*0670*/  LOP3.LUT R4, R17, R4, RZ, 0x3c, !PT ;  /* 0x0000000411047212 */ /* 0x000fc800078e3cff */
[----:B------:R-:W-:Y:S01]  /*0680*/  IADD3 R17, PT, PT, R22, 0x587c5, R4 ;  /* 0x000587c516117810 */ /* 0x000fe20007ffe004 */
[----:B0-----:R-:W-:-:S03]  /*0690*/  FMUL R23, R23, R0 ;  /* 0x0000000017177220 */ /* 0x001fc60000400000 */
[----:B------:R-:W-:-:S05]  /*06a0*/  I2FP.F32.U32 R17, R17 ;  /* 0x0000001100117245 */ /* 0x000fca0000201000 */
[----:B------:R-:W-:-:S05]  /*06b0*/  FFMA R17, R17, R24, 1.1641532182693481445e-10 ;  /* 0x2f00000011117423 */ /* 0x000fca0000000018 */
[----:B------:R-:W-:-:S13]  /*06c0*/  FSETP.GEU.AND P0, PT, R17, 1.175494350822287508e-38, PT ;  /* 0x008000001100780b */ /* 0x000fda0003f0e000 */
[----:B------:R-:W-:-:S04]  /*06d0*/  @!P0 FMUL R17, R17, 8388608 ;  /* 0x4b00000011118820 */ /* 0x000fc80000400000 */
[C---:B------:R-:W-:Y:S01]  /*06e0*/  VIADD R24, R17.reuse, 0xc0d55555 ;  /* 0xc0d5555511187836 */ /* 0x040fe20000000000 */
[----:B------:R-:W-:-:S04]  /*06f0*/  FSETP.NEU.AND P1, PT, R17, RZ, PT ;  /* 0x000000ff1100720b */ /* 0x000fc80003f2d000 */
        /* <DEDUP_REMOVED lines=14> */
[----:B------:R-:W-:Y:S02]  /*07e0*/  FSEL R21, RZ, -23, P0 ;  /* 0xc1b80000ff157808 */ /* 0x000fe40000000000 */
[----:B------:R-:W-:Y:S02]  /*07f0*/  ISETP.GT.U32.AND P0, PT, R17, 0x7f7fffff, PT ;  /* 0x7f7fffff1100780c */ /* 0x000fe40003f04070 */
[----:B------:R-:W-:Y:S01]  /*0800*/  MOV R26, 0x7f800000 ;  /* 0x7f800000001a7802 */ /* 0x000fe20000000f00 */
[----:B------:R-:W-:Y:S02]  /*0810*/  FFMA R24, R24, 1.1920928955078125e-07, R21 ;  /* 0x3400000018187823 */ /* 0x000fe40000000015 */
[----:B------:R-:W0:Y:S02]  /*0820*/  MUFU.COS R21, R2 ;  /* 0x0000000200157308 */ /* 0x000e240000000000 */
[----:B------:R-:W-:Y:S01]  /*0830*/  FFMA R24, R24, 0.69314718246459960938, R25 ;  /* 0x3f31721818187823 */ /* 0x000fe20000000019 */
[----:B------:R-:W-:-:S04]  /*0840*/  SHF.R.U32.HI R25, RZ, 0x2, R18 ;  /* 0x00000002ff197819 */ /* 0x000fc80000011612 */
[----:B------:R-:W-:Y:S01]  /*0850*/  LOP3.LUT R25, R25, R18, RZ, 0x3c, !PT ;  /* 0x0000001219197212 */ /* 0x000fe200078e3cff */
[----:B------:R-:W-:Y:S01]  /*0860*/  @P0 FFMA R24, R17, R26, +INF ;  /* 0x7f80000011180423 */ /* 0x000fe2000000001a */
[----:B------:R-:W-:Y:S02]  /*0870*/  FSETP.GEU.AND P0, PT, |R23|, 1, PT ;  /* 0x3f8000001700780b */ /* 0x000fe40003f0e200 */
[----:B------:R-:W-:Y:S01]  /*0880*/  SHF.L.U32 R18, R4, 0x4, RZ ;  /* 0x0000000404127819 */ /* 0x000fe200000006ff */
[----:B------:R-:W-:Y:S01]  /*0890*/  FMUL R24, R24, -2 ;  /* 0xc000000018187820 */ /* 0x000fe20000400000 */
[----:B------:R-:W-:Y:S02]  /*08a0*/  IMAD.SHL.U32 R23, R25, 0x2, RZ ;  /* 0x0000000219177824 */ /* 0x000fe400078e00ff */
[----:B0-----:R-:W-:Y:S02]  /*08b0*/  FMUL R21, R21, R0 ;  /* 0x0000000015157220 */ /* 0x001fe40000400000 */
[----:B------:R-:W-:-:S02]  /*08c0*/  FSEL R0, R24, +INF , P1 ;  /* 0x7f80000018007808 */ /* 0x000fc40000800000 */
[----:B------:R-:W-:Y:S01]  /*08d0*/  LOP3.LUT R23, R25, R23, R18, 0x96, !PT ;  /* 0x0000001719177212 */ /* 0x000fe200078e9612 */
[----:B------:R-:W-:Y:S01]  /*08e0*/  VIADD R18, R16, 0x1 ;  /* 0x0000000110127836 */ /* 0x000fe20000000000 */
[----:B------:R-:W-:Y:S01]  /*08f0*/  IADD3 R2, PT, PT, R0, -0xd000000, RZ ;  /* 0xf300000000027810 */ /* 0x000fe20007ffe0ff */
[----:B------:R-:W-:Y:S01]  /*0900*/  @P0 IMAD.MOV R18, RZ, RZ, R16 ;  /* 0x000000ffff120224 */ /* 0x000fe200078e0210 */
[----:B------:R-:W-:Y:S01]  /*0910*/  FSETP.GEU.AND P1, PT, |R21|, 1, PT ;  /* 0x3f8000001500780b */ /* 0x000fe20003f2e200 */
[----:B------:R-:W-:Y:S01]  /*0920*/  HFMA2 R21, -RZ, RZ, 0.1495361328125, 0.0004794597625732421875 ;  /* 0x30c90fdbff157431 */ /* 0x000fe200000001ff */
[----:B------:R-:W-:Y:S01]  /*0930*/  ISETP.GT.U32.AND P0, PT, R2, 0x727fffff, PT ;  /* 0x727fffff0200780c */ /* 0x000fe20003f04070 */
[----:B------:R-:W-:Y:S01]  /*0940*/  VIADD R2, R18, 0x1 ;  /* 0x0000000112027836 */ /* 0x000fe20000000000 */
[----:B------:R-:W-:Y:S02]  /*0950*/  LOP3.LUT R17, R23, R4, RZ, 0x3c, !PT ;  /* 0x0000000417117212 */ /* 0x000fe400078e3cff */
[----:B------:R0:W1:Y:S02]  /*0960*/  MUFU.RSQ R23, R0 ;  /* 0x0000000000177308 */ /* 0x0000640000001400 */
[----:B------:R-:W-:-:S04]  /*0970*/  IADD3 R16, PT, PT, R22, 0xb0f8a, R17 ;  /* 0x000b0f8a16107810 */ /* 0x000fc80007ffe011 */
[----:B------:R-:W-:Y:S02]  /*0980*/  I2FP.F32.U32 R16, R16 ;  /* 0x0000001000107245 */ /* 0x000fe40000201000 */
[----:B------:R-:W-:-:S03]  /*0990*/  @P1 IADD3 R2, PT, PT, R18, RZ, RZ ;  /* 0x000000ff12021210 */ /* 0x000fc60007ffe0ff */
[----:B------:R-:W-:Y:S01]  /*09a0*/  FFMA R16, R16, R21, 7.314590599882819788e-10 ;  /* 0x30490fdb10107423 */ /* 0x000fe20000000015 */
[----:B0-----:R-:W-:Y:S06]  /*09b0*/  @!P0 BRA `(.L_x_44) ;  /* 0x00000000000c8947 */ /* 0x001fec0003800000 */
[----:B------:R-:W-:-:S07]  /*09c0*/  MOV R24, 0x9e0 ;  /* 0x000009e000187802 */ /* 0x000fce0000000f00 */
[----:B-1----:R-:W-:Y:S05]  /*09d0*/  CALL.REL.NOINC `($__internal_2_$__cuda_sm20_sqrt_rn_f32_slowpath) ;  /* 0x0000000400e07944 */ /* 0x002fea0003c00000 */
[----:B------:R-:W-:Y:S05]  /*09e0*/  BRA `(.L_x_45) ;  /* 0x0000000000107947 */ /* 0x000fea0003800000 */
.L_x_44:
[----:B-1----:R-:W-:Y:S01]  /*09f0*/  FMUL.FTZ R21, R0, R23 ;  /* 0x0000001700157220 */ /* 0x002fe20000410000 */
[----:B------:R-:W-:-:S03]  /*0a00*/  FMUL.FTZ R18, R23, 0.5 ;  /* 0x3f00000017127820 */ /* 0x000fc60000410000 */
[----:B------:R-:W-:-:S04]  /*0a10*/  FFMA R0, -R21, R21, R0 ;  /* 0x0000001515007223 */ /* 0x000fc80000000100 */
[----:B------:R-:W-:-:S07]  /*0a20*/  FFMA R0, R0, R18, R21 ;  /* 0x0000001200007223 */ /* 0x000fce0000000015 */
.L_x_45:
[----:B------:R-:W-:Y:S05]  /*0a30*/  BSYNC.RECONVERGENT B0 ;  /* 0x0000000000007941 */ /* 0x000fea0003800200 */
.L_x_43:
[----:B------:R-:W-:Y:S01]  /*0a40*/  FMUL.RZ R18, R16, 0.15915493667125701904 ;  /* 0x3e22f98310127820 */ /* 0x000fe2000040c000 */
[----:B------:R-:W-:Y:S02]  /*0a50*/  VIADD R20, R20, 0x2 ;  /* 0x0000000214147836 */ /* 0x000fe40000000000 */
[----:B------:R-:W-:Y:S01]  /*0a60*/  VIADD R22, R22, 0x161f14 ;  /* 0x00161f1416167836 */ /* 0x000fe20000000000 */
[----:B------:R-:W0:Y:S08]  /*0a70*/  MUFU.SIN R21, R18 ;  /* 0x0000001200157308 */ /* 0x000e300000000400 */
[----:B------:R1:W2:Y:S01]  /*0a80*/  MUFU.COS R23, R18 ;  /* 0x0000001200177308 */ /* 0x0002a20000000000 */
[----:B0-----:R-:W-:Y:S01]  /*0a90*/  FMUL R21, R21, R0 ;  /* 0x0000000015157220 */ /* 0x001fe20000400000 */
[----:B-1----:R-:W-:-:S04]  /*0aa0*/  MOV R18, R4 ;  /* 0x0000000400127202 */ /* 0x002fc80000000f00 */
[----:B------:R-:W-:Y:S01]  /*0ab0*/  FSETP.GEU.AND P1, PT, |R21|, 1, PT ;  /* 0x3f8000001500780b */ /* 0x000fe20003f2e200 */
[----:B------:R-:W-:Y:S02]  /*0ac0*/  IMAD.MOV.U32 R21, RZ, RZ, R3 ;  /* 0x000000ffff157224 */ /* 0x000fe400078e0003 */
[----:B--2---:R-:W-:Y:S01]  /*0ad0*/  FMUL R23, R23, R0 ;  /* 0x0000000017177220 */ /* 0x004fe20000400000 */
[----:B------:R-:W-:-:S04]  /*0ae0*/  VIADD R0, R2, 0x1 ;  /* 0x0000000102007836 */ /* 0x000fc80000000000 */
[----:B------:R-:W-:-:S05]  /*0af0*/  FSETP.GEU.AND P0, PT, |R23|, 1, PT ;  /* 0x3f8000001700780b */ /* 0x000fca0003f0e200 */
[----:B------:R-:W-:Y:S01]  /*0b00*/  @P1 IADD3 R0, PT, PT, R2, RZ, RZ ;  /* 0x000000ff02001210 */ /* 0x000fe20007ffe0ff */
[----:B------:R-:W-:Y:S01]  /*0b10*/  IMAD.MOV.U32 R2, RZ, RZ, R5 ;  /* 0x000000ffff027224 */ /* 0x000fe200078e0005 */
[----:B------:R-:W-:Y:S02]  /*0b20*/  ISETP.NE.AND P1, PT, R20, RZ, PT ;  /* 0x000000ff1400720c */ /* 0x000fe40003f25270 */
[----:B------:R-:W-:-:S04]  /*0b30*/  IADD3 R16, PT, PT, R0, 0x1, RZ ;  /* 0x0000000100107810 */ /* 0x000fc80007ffe0ff */
[----:B------:R-:W-:-:S07]  /*0b40*/  @P0 IADD3 R16, PT, PT, R0, RZ, RZ ;  /* 0x000000ff00100210 */ /* 0x000fce0007ffe0ff */
[----:B------:R-:W-:Y:S05]  /*0b50*/  @P1 BRA `(.L_x_46) ;  /* 0xfffffff400a41947 */ /* 0x000fea000383ffff */
[----:B------:R-:W-:Y:S01]  /*0b60*/  IMAD.MOV.U32 R2, RZ, RZ, R5 ;  /* 0x000000ffff027224 */ /* 0x000fe200078e0005 */
[----:B------:R-:W-:Y:S01]  /*0b70*/  IADD3 R22, PT, PT, R22, -0xb0f8a, RZ ;  /* 0xfff4f07616167810 */ /* 0x000fe20007ffe0ff */
[----:B------:R-:W-:Y:S01]  /*0b80*/  IMAD.MOV.U32 R21, RZ, RZ, R3 ;  /* 0x000000ffff157224 */ /* 0x000fe200078e0003 */
[----:B------:R-:W-:Y:S02]  /*0b90*/  MOV R18, R4 ;  /* 0x0000000400127202 */ /* 0x000fe40000000f00 */
[----:B------:R-:W-:-:S07]  /*0ba0*/  MOV R5, R17 ;  /* 0x0000001100057202 */ /* 0x000fce0000000f00 */
.L_x_39:
[C---:B------:R-:W-:Y:S01]  /*0bb0*/  LOP3.LUT R0, R19.reuse, 0x1, RZ, 0xc0, !PT ;  /* 0x0000000113007812 */ /* 0x040fe200078ec0ff */
[----:B------:R-:W-:-:S03]  /*0bc0*/  IMAD R8, R19, 0xb0f8a, R8 ;  /* 0x000b0f8a13087824 */ /* 0x000fc600078e0208 */
[----:B------:R-:W-:-:S13]  /*0bd0*/  ISETP.NE.U32.AND P0, PT, R0, 0x1, PT ;  /* 0x000000010000780c */ /* 0x000fda0003f05070 */
[----:B------:R-:W-:Y:S05]  /*0be0*/  @P0 BRA `(.L_x_38) ;  /* 0x00000004002c0947 */ /* 0x000fea0003800000 */
[----:B------:R-:W-:Y:S01]  /*0bf0*/  SHF.R.U32.HI R0, RZ, 0x2, R9 ;  /* 0x00000002ff007819 */ /* 0x000fe20000011609 */
[----:B------:R-:W-:Y:S02]  /*0c00*/  IMAD.SHL.U32 R4, R17, 0x10, RZ ;  /* 0x0000001011047824 */ /* 0x000fe400078e00ff */
[----:B------:R-:W-:Y:S01]  /*0c10*/  HFMA2 R20, -RZ, RZ, 1.5048828125, 33.21875 ;  /* 0x3e055027ff147431 */ /* 0x000fe200000001ff */
[----:B------:R-:W-:Y:S01]  /*0c20*/  BSSY.RECONVERGENT B0, `(.L_x_47) ;  /* 0x0000039000007945 */ /* 0x000fe20003800200 */
[----:B------:R-:W-:-:S04]  /*0c30*/  LOP3.LUT R0, R0, R9, RZ, 0x3c, !PT ;  /* 0x0000000900007212 */ /* 0x000fc800078e3cff */
[----:B------:R-:W-:-:S04]  /*0c40*/  SHF.L.U32 R3, R0, 0x1, RZ ;  /* 0x0000000100037819 */ /* 0x000fc800000006ff */
[----:B------:R-:W-:-:S04]  /*0c50*/  LOP3.LUT R3, R17, R4, R3, 0x96, !PT ;  /* 0x0000000411037212 */ /* 0x000fc800078e9603 */
[----:B------:R-:W-:Y:S01]  /*0c60*/  LOP3.LUT R4, R3, R0, RZ, 0x3c, !PT ;  /* 0x0000000003047212 */ /* 0x000fe200078e3cff */
[----:B------:R-:W-:-:S03]  /*0c70*/  IMAD.MOV.U32 R3, RZ, RZ, 0x2f800000 ;  /* 0x2f800000ff037424 */ /* 0x000fc600078e00ff */
[----:B------:R-:W-:-:S04]  /*0c80*/  IADD3 R0, PT, PT, R22, 0x587c5, R4 ;  /* 0x000587c516007810 */ /* 0x000fc80007ffe004 */
[----:B------:R-:W-:-:S05]  /*0c90*/  I2FP.F32.U32 R0, R0 ;  /* 0x0000000000007245 */ /* 0x000fca0000201000 */
[----:B------:R-:W-:-:S05]  /*0ca0*/  FFMA R0, R0, R3, 1.1641532182693481445e-10 ;  /* 0x2f00000000007423 */ /* 0x000fca0000000003 */
[----:B------:R-:W-:-:S04]  /*0cb0*/  FSETP.GEU.AND P0, PT, R0, 1.175494350822287508e-38, PT ;  /* 0x008000000000780b */ /* 0x000fc80003f0e000 */
[----:B------:R-:W-:-:S09]  /*0cc0*/  FSEL R9, RZ, -23, P0 ;  /* 0xc1b80000ff097808 */ /* 0x000fd20000000000 */
[----:B------:R-:W-:-:S05]  /*0cd0*/  @!P0 FMUL R0, R0, 8388608 ;  /* 0x4b00000000008820 */ /* 0x000fca0000400000 */
[C---:B------:R-:W-:Y:S02]  /*0ce0*/  IADD3 R5, PT, PT, R0.reuse, -0x3f2aaaab, RZ ;  /* 0xc0d5555500057810 */ /* 0x040fe40007ffe0ff */
[----:B------:R-:W-:Y:S02]  /*0cf0*/  ISETP.GT.U32.AND P0, PT, R0, 0x7f7fffff, PT ;  /* 0x7f7fffff0000780c */ /* 0x000fe40003f04070 */
[----:B------:R-:W-:-:S05]  /*0d00*/  LOP3.LUT R5, R5, 0xff800000, RZ, 0xc0, !PT ;  /* 0xff80000005057812 */ /* 0x000fca00078ec0ff */
[----:B------:R-:W-:-:S04]  /*0d10*/  IMAD.IADD R3, R0, 0x1, -R5 ;  /* 0x0000000100037824 */ /* 0x000fc800078e0a05 */
        /* <DEDUP_REMOVED lines=9> */
[----:B------:R-:W-:Y:S01]  /*0db0*/  I2FP.F32.S32 R20, R5 ;  /* 0x0000000500147245 */ /* 0x000fe20000201400 */
[----:B------:R-:W-:Y:S02]  /*0dc0*/  IMAD.MOV.U32 R5, RZ, RZ, 0x7f800000 ;  /* 0x7f800000ff057424 */ /* 0x000fe400078e00ff */
[C---:B------:R-:W-:Y:S02]  /*0dd0*/  FMUL R24, R3.reuse, R24 ;  /* 0x0000001803187220 */ /* 0x040fe40000400000 */
[----:B------:R-:W-:Y:S02]  /*0de0*/  FFMA R9, R20, 1.1920928955078125e-07, R9 ;  /* 0x3400000014097823 */ /* 0x000fe40000000009 */
[----:B------:R-:W-:Y:S01]  /*0df0*/  FFMA R24, R3, R24, R3 ;  /* 0x0000001803187223 */ /* 0x000fe20000000003 */
[----:B------:R-:W-:-:S03]  /*0e00*/  SHF.R.U32.HI R3, RZ, 0x2, R2 ;  /* 0x00000002ff037819 */ /* 0x000fc60000011602 */
[----:B------:R-:W-:Y:S01]  /*0e10*/  FFMA R9, R9, 0.69314718246459960938, R24 ;  /* 0x3f31721809097823 */ /* 0x000fe20000000018 */
[----:B------:R-:W-:Y:S01]  /*0e20*/  LOP3.LUT R3, R3, R2, RZ, 0x3c, !PT ;  /* 0x0000000203037212 */ /* 0x000fe200078e3cff */
[----:B------:R-:W-:Y:S01]  /*0e30*/  @P0 FFMA R9, R0, R5, +INF ;  /* 0x7f80000000090423 */ /* 0x000fe20000000005 */
[----:B------:R-:W-:Y:S01]  /*0e40*/  IMAD.SHL.U32 R2, R4, 0x10, RZ ;  /* 0x0000001004027824 */ /* 0x000fe200078e00ff */
[----:B------:R-:W-:Y:S02]  /*0e50*/  FSETP.NEU.AND P0, PT, R0, RZ, PT ;  /* 0x000000ff0000720b */ /* 0x000fe40003f0d000 */
[----:B------:R-:W-:Y:S01]  /*0e60*/  SHF.L.U32 R5, R3, 0x1, RZ ;  /* 0x0000000103057819 */ /* 0x000fe200000006ff */
[----:B------:R-:W-:-:S03]  /*0e70*/  FMUL R9, R9, -2 ;  /* 0xc000000009097820 */ /* 0x000fc60000400000 */
[----:B------:R-:W-:Y:S02]  /*0e80*/  LOP3.LUT R5, R3, R5, R2, 0x96, !PT ;  /* 0x0000000503057212 */ /* 0x000fe400078e9602 */
[----:B------:R-:W-:Y:S01]  /*0e90*/  FSEL R3, R9, +INF , P0 ;  /* 0x7f80000009037808 */ /* 0x000fe20000000000 */
[----:B------:R-:W-:Y:S01]  /*0ea0*/  IMAD.MOV.U32 R9, RZ, RZ, 0x30c90fdb ;  /* 0x30c90fdbff097424 */ /* 0x000fe200078e00ff */
[----:B------:R-:W-:Y:S02]  /*0eb0*/  LOP3.LUT R5, R5, R4, RZ, 0x3c, !PT ;  /* 0x0000000405057212 */ /* 0x000fe400078e3cff */
[----:B------:R-:W-:Y:S01]  /*0ec0*/  IADD3 R2, PT, PT, R3, -0xd000000, RZ ;  /* 0xf300000003027810 */ /* 0x000fe20007ffe0ff */
[----:B------:R0:W1:Y:S01]  /*0ed0*/  MUFU.RSQ R20, R3 ;  /* 0x0000000300147308 */ /* 0x0000620000001400 */
[----:B------:R-:W-:Y:S02]  /*0ee0*/  IADD3 R0, PT, PT, R22, 0xb0f8a, R5 ;  /* 0x000b0f8a16007810 */ /* 0x000fe40007ffe005 */
[----:B------:R-:W-:-:S02]  /*0ef0*/  ISETP.GT.U32.AND P0, PT, R2, 0x727fffff, PT ;  /* 0x727fffff0200780c */ /* 0x000fc40003f04070 */
[----:B------:R-:W-:-:S05]  /*0f00*/  I2FP.F32.U32 R0, R0 ;  /* 0x0000000000007245 */ /* 0x000fca0000201000 */
[----:B------:R-:W-:-:S06]  /*0f10*/  FFMA R2, R0, R9, 7.314590599882819788e-10 ;  /* 0x30490fdb00027423 */ /* 0x000fcc0000000009 */
[----:B0-----:R-:W-:Y:S05]  /*0f20*/  @!P0 BRA `(.L_x_48) ;  /* 0x0000000000108947 */ /* 0x001fea0003800000 */
[----:B------:R-:W-:Y:S02]  /*0f30*/  MOV R0, R3 ;  /* 0x0000000300007202 */ /* 0x000fe40000000f00 */
[----:B------:R-:W-:-:S07]  /*0f40*/  MOV R24, 0xf60 ;  /* 0x00000f6000187802 */ /* 0x000fce0000000f00 */
[----:B-1----:R-:W-:Y:S05]  /*0f50*/  CALL.REL.NOINC `($__internal_2_$__cuda_sm20_sqrt_rn_f32_slowpath) ;  /* 0x0000000000807944 */ /* 0x002fea0003c00000 */
[----:B------:R-:W-:Y:S05]  /*0f60*/  BRA `(.L_x_49) ;  /* 0x0000000000107947 */ /* 0x000fea0003800000 */
.L_x_48:
[----:B-1----:R-:W-:Y:S01]  /*0f70*/  FMUL.FTZ R0, R3, R20 ;  /* 0x0000001403007220 */ /* 0x002fe20000410000 */
[----:B------:R-:W-:-:S03]  /*0f80*/  FMUL.FTZ R9, R20, 0.5 ;  /* 0x3f00000014097820 */ /* 0x000fc60000410000 */
[----:B------:R-:W-:-:S04]  /*0f90*/  FFMA R3, -R0, R0, R3 ;  /* 0x0000000000037223 */ /* 0x000fc80000000103 */
[----:B------:R-:W-:-:S07]  /*0fa0*/  FFMA R0, R3, R9, R0 ;  /* 0x0000000903007223 */ /* 0x000fce0000000000 */
.L_x_49:
[----:B------:R-:W-:Y:S05]  /*0fb0*/  BSYNC.RECONVERGENT B0 ;  /* 0x0000000000007941 */ /* 0x000fea0003800200 */
.L_x_47:
[----:B------:R-:W-:Y:S01]  /*0fc0*/  FMUL.RZ R19, R2, 0.15915493667125701904 ;  /* 0x3e22f98302137820 */ /* 0x000fe2000040c000 */
[----:B------:R-:W-:-:S03]  /*0fd0*/  IMAD.MOV.U32 R2, RZ, RZ, R18 ;  /* 0x000000ffff027224 */ /* 0x000fc600078e0012 */
[----:B------:R-:W0:Y:S08]  /*0fe0*/  MUFU.SIN R3, R19 ;  /* 0x0000001300037308 */ /* 0x000e300000000400 */
[----:B------:R-:W1:Y:S01]  /*0ff0*/  MUFU.COS R9, R19 ;  /* 0x0000001300097308 */ /* 0x000e620000000000 */
[----:B0-----:R-:W-:-:S05]  /*1000*/  FMUL R3, R3, R0 ;  /* 0x0000000003037220 */ /* 0x001fca0000400000 */
[----:B------:R-:W-:Y:S02]  /*1010*/  FSETP.GEU.AND P0, PT, |R3|, 1, PT ;  /* 0x3f8000000300780b */ /* 0x000fe40003f0e200 */
[----:B------:R-:W-:Y:S01]  /*1020*/  MOV R3, R17 ;  /* 0x0000001100037202 */ /* 0x000fe20000000f00 */
[----:B-1----:R-:W-:Y:S01]  /*1030*/  FMUL R9, R9, R0 ;  /* 0x0000000009097220 */ /* 0x002fe20000400000 */
[----:B------:R-:W-:-:S04]  /*1040*/  IADD3 R0, PT, PT, R16, 0x1, RZ ;  /* 0x0000000110007810 */ /* 0x000fc80007ffe0ff */
[----:B------:R-:W-:Y:S02]  /*1050*/  FSETP.GEU.AND P1, PT, |R9|, 1, PT ;  /* 0x3f8000000900780b */ /* 0x000fe40003f2e200 */
[----:B------:R-:W-:-:S03]  /*1060*/  MOV R9, R21 ;  /* 0x0000001500097202 */ /* 0x000fc60000000f00 */
[----:B------:R-:W-:-:S05]  /*1070*/  @P0 IMAD.MOV R0, RZ, RZ, R16 ;  /* 0x000000ffff000224 */ /* 0x000fca00078e0210 */
[----:B------:R-:W-:-:S03]  /*1080*/  IADD3 R16, PT, PT, R0, 0x1, RZ ;  /* 0x0000000100107810 */ /* 0x000fc60007ffe0ff */
[----:B------:R-:W-:-:S07]  /*1090*/  @P1 IADD3 R16, PT, PT, R0, RZ, RZ ;  /* 0x000000ff00101210 */ /* 0x000fce0007ffe0ff */
.L_x_38:
[----:B------:R-:W0:Y:S01]  /*10a0*/  LDC.64 R18, c[0x0][0x390] ;  /* 0x0000e400ff127b82 */ /* 0x000e220000000a00 */
[----:B-----5:R-:W-:Y:S04]  /*10b0*/  STG.E.64 desc[UR4][R12.64], R8 ;  /* 0x000000080c007986 */ /* 0x020fe8000c101b04 */
[----:B------:R-:W-:Y:S04]  /*10c0*/  STG.E.64 desc[UR4][R12.64+0x10], R4 ;  /* 0x000010040c007986 */ /* 0x000fe8000c101b04 */
[----:B------:R-:W-:Y:S04]  /*10d0*/  STG.E.64 desc[UR4][R12.64+0x18], R6 ;  /* 0x000018060c007986 */ /* 0x000fe8000c101b04 */
[----:B------:R-:W-:Y:S04]  /*10e0*/  STG.E.64 desc[UR4][R12.64+0x28], R10 ;  /* 0x0000280a0c007986 */ /* 0x000fe8000c101b04 */
[----:B------:R-:W-:Y:S04]  /*10f0*/  STG.E desc[UR4][R12.64+0x20], R15 ;  /* 0x0000200f0c007986 */ /* 0x000fe8000c101904 */
[----:B------:R-:W-:Y:S01]  /*1100*/  STG.E.64 desc[UR4][R12.64+0x8], R2 ;  /* 0x000008020c007986 */ /* 0x000fe2000c101b04 */
[----:B0-----:R-:W-:-:S05]  /*1110*/  IMAD.WIDE R18, R14, 0x4, R18 ;  /* 0x000000040e127825 */ /* 0x001fca00078e0212 */
[----:B------:R-:W2:Y:S02]  /*1120*/  LDG.E R17, desc[UR4][R18.64] ;  /* 0x0000000412117981 */ /* 0x000ea4000c1e1900 */
[----:B--2---:R-:W-:-:S05]  /*1130*/  IMAD.IADD R17, R17, 0x1, R16 ;  /* 0x0000000111117824 */ /* 0x004fca00078e0210 */
[----:B------:R-:W-:Y:S01]  /*1140*/  STG.E desc[UR4][R18.64], R17 ;  /* 0x0000001112007986 */ /* 0x000fe2000c101904 */
[----:B------:R-:W-:Y:S05]  /*1150*/  EXIT ;  /* 0x000000000000794d */ /* 0x000fea0003800000 */
        .weak           $__internal_2_$__cuda_sm20_sqrt_rn_f32_slowpath
        .type           $__internal_2_$__cuda_sm20_sqrt_rn_f32_slowpath,@function
        .size           $__internal_2_$__cuda_sm20_sqrt_rn_f32_slowpath,(.L_x_624 - $__internal_2_$__cuda_sm20_sqrt_rn_f32_slowpath)
$__internal_2_$__cuda_sm20_sqrt_rn_f32_slowpath:
[----:B------:R-:W-:-:S13]  /*1160*/  LOP3.LUT P0, RZ, R0, 0x7fffffff, RZ, 0xc0, !PT ;  /* 0x7fffffff00ff7812 */ /* 0x000fda000780c0ff */
[----:B------:R-:W-:Y:S01]  /*1170*/  @!P0 MOV R25, R0 ;  /* 0x0000000000198202 */ /* 0x000fe20000000f00 */
        /* <DEDUP_REMOVED lines=13> */
[----:B------:R-:W-:Y:S01]  /*1250*/  @P0 FFMA R27, R23, R25, R28 ;  /* 0x00000019171b0223 */ /* 0x000fe2000000001c */
[----:B------:R-:W-:-:S03]  /*1260*/  @!P0 IMAD.MOV.U32 R25, RZ, RZ, R0 ;  /* 0x000000ffff198224 */ /* 0x000fc600078e0000 */
[----:B------:R-:W-:-:S04]  /*1270*/  @P0 FFMA R26, R27, R26, R23 ;  /* 0x0000001a1b1a0223 */ /* 0x000fc80000000017 */
[----:B------:R-:W-:-:S07]  /*1280*/  @P0 FMUL.FTZ R25, R26, 2.3283064365386962891e-10 ;  /* 0x2f8000001a190820 */ /* 0x000fce0000410000 */
.L_x_50:
[----:B------:R-:W-:Y:S01]  /*1290*/  MOV R0, R25 ;  /* 0x0000001900007202 */ /* 0x000fe20000000f00 */
[----:B------:R-:W-:-:S04]  /*12a0*/  HFMA2 R25, -RZ, RZ, 0, 0 ;  /* 0x00000000ff197431 */ /* 0x000fc800000001ff */
[----:B------:R-:W-:Y:S05]  /*12b0*/  RET.REL.NODEC R24 `(_Z22generate_normal_kernelP17curandStateXORWOWiPj) ;  /* 0xffffffec18507950 */ /* 0x000fea0003c3ffff */
.L_x_51:
        /* <DEDUP_REMOVED lines=12> */
.L_x_624:


//--------------------- .text._Z23generate_uniform_kernelP24curandStatePhilox4_32_10iPj --------------------------
	.section	.text._Z23generate_uniform_kernelP24curandStatePhilox4_32_10iPj,"ax",@progbits
	.align	128
        .global         _Z23generate_uniform_kernelP24curandStatePhilox4_32_10iPj
        .type           _Z23generate_uniform_kernelP24curandStatePhilox4_32_10iPj,@function
        .size           _Z23generate_uniform_kernelP24curandStatePhilox4_32_10iPj,(.L_x_631 - _Z23generate_uniform_kernelP24curandStatePhilox4_32_10iPj)
        .other          _Z23generate_uniform_kernelP24curandStatePhilox4_32_10iPj,@"STO_CUDA_ENTRY STV_DEFAULT"
_Z23generate_uniform_kernelP24curandStatePhilox4_32_10iPj:
.text._Z23generate_uniform_kernelP24curandStatePhilox4_32_10iPj:
        /* <DEDUP_REMOVED lines=8> */
[----:B--2---:R0:W5:Y:S04]  /*0080*/  LDG.E.128 R12, desc[UR6][R16.64+0x20] ;  /* 0x00002006100c7981 */ /* 0x004168000c1e1d00 */
[----:B------:R0:W5:Y:S04]  /*0090*/  LDG.E.128 R8, desc[UR6][R16.64] ;  /* 0x0000000610087981 */ /* 0x000168000c1e1d00 */
[----:B------:R0:W5:Y:S01]  /*00a0*/  LDG.E.128 R4, desc[UR6][R16.64+0x10] ;  /* 0x0000100610047981 */ /* 0x000162000c1e1d00 */
[----:B---3--:R-:W-:Y:S01]  /*00b0*/  UISETP.GE.AND UP0, UPT, UR4, 0x1, UPT ;  /* 0x000000010400788c */ /* 0x008fe2000bf06270 */
[----:B------:R-:W-:-:S08]  /*00c0*/  IMAD.MOV.U32 R3, RZ, RZ, RZ ;  /* 0x000000ffff037224 */ /* 0x000fd000078e00ff */
[----:B0-----:R-:W-:Y:S05]  /*00d0*/  BRA.U !UP0, `(.L_x_52) ;  /* 0x0000000508987547 */ /* 0x001fea000b800000 */
[----:B------:R-:W-:Y:S01]  /*00e0*/  HFMA2 R3, -RZ, RZ, 0, 0 ;  /* 0x00000000ff037431 */ /* 0x000fe200000001ff */
[C---:B-----5:R-:W-:Y:S01]  /*00f0*/  IADD3 R15, PT, PT, R12.reuse, 0x3c6ef372, RZ ;  /* 0x3c6ef3720c0f7810 */ /* 0x060fe20007ffe0ff */
[C---:B------:R-:W-:Y:S01]  /*0100*/  VIADD R16, R13.reuse, 0x76cf5d0a ;  /* 0x76cf5d0a0d107836 */ /* 0x040fe20000000000 */
[C---:B------:R-:W-:Y:S01]  /*0110*/  IADD3 R24, PT, PT, R12.reuse, 0x78dde6e4, RZ ;  /* 0x78dde6e40c187810 */ /* 0x040fe20007ffe0ff */
[C---:B------:R-:W-:Y:S01]  /*0120*/  VIADD R17, R13.reuse, 0x32370b8f ;  /* 0x32370b8f0d117836 */ /* 0x040fe20000000000 */
[----:B------:R-:W-:Y:S01]  /*0130*/  IADD3 R27, PT, PT, R12, -0x700cb87f, RZ ;  /* 0x8ff347810c1b7810 */ /* 0x000fe20007ffe0ff */
[C---:B------:R-:W-:Y:S01]  /*0140*/  VIADD R25, R13.reuse, 0xed9eba14 ;  /* 0xed9eba140d197836 */ /* 0x040fe20000000000 */
[----:B------:R-:W-:Y:S01]  /*0150*/  UIADD3 UR4, UPT, UPT, -UR4, URZ, URZ ;  /* 0x000000ff04047290 */ /* 0x000fe2000fffe1ff */
[----:B------:R-:W-:-:S11]  /*0160*/  VIADD R2, R13, 0x96a522ad ;  /* 0x96a522ad0d027836 */ /* 0x000fd60000000000 */
.L_x_58:
[----:B------:R-:W-:Y:S01]  /*0170*/  ISETP.NE.AND P0, PT, R14, 0x1, PT ;  /* 0x000000010e00780c */ /* 0x000fe20003f05270 */
[----:B------:R-:W-:Y:S01]  /*0180*/  UIADD3 UR4, UPT, UPT, UR4, 0x1, URZ ;  /* 0x0000000104047890 */ /* 0x000fe2000fffe0ff */
[----:B------:R-:W-:Y:S01]  /*0190*/  BSSY.RECONVERGENT B0, `(.L_x_53) ;  /* 0x0000052000007945 */ /* 0x000fe20003800200 */
[----:B------:R-:W-:Y:S01]  /*01a0*/  IMAD.MOV.U32 R19, RZ, RZ, R14 ;  /* 0x000000ffff137224 */ /* 0x000fe200078e000e */
[----:B------:R-:W-:Y:S01]  /*01b0*/  MOV R18, R5 ;  /* 0x0000000500127202 */ /* 0x000fe20000000f00 */
[----:B------:R-:W-:Y:S01]  /*01c0*/  UISETP.NE.AND UP0, UPT, UR4, URZ, UPT ;  /* 0x000000ff0400728c */ /* 0x000fe2000bf05270 */
[----:B------:R-:W-:-:S07]  /*01d0*/  IMAD.MOV.U32 R14, RZ, RZ, 0x2 ;  /* 0x00000002ff0e7424 */ /* 0x000fce00078e00ff */
[----:B------:R-:W-:Y:S05]  /*01e0*/  @!P0 BRA `(.L_x_54) ;  /* 0x0000000400308947 */ /* 0x000fea0003800000 */
[----:B------:R-:W-:-:S13]  /*01f0*/  ISETP.NE.AND P0, PT, R19, 0x3, PT ;  /* 0x000000031300780c */ /* 0x000fda0003f05270 */
[----:B------:R-:W-:Y:S05]  /*0200*/  @!P0 BRA `(.L_x_55) ;  /* 0x0000000000188947 */ /* 0x000fea0003800000 */
[----:B------:R-:W-:-:S13]  /*0210*/  ISETP.NE.AND P0, PT, R19, 0x2, PT ;  /* 0x000000021300780c */ /* 0x000fda0003f05270 */
[----:B------:R-:W-:Y:S01]  /*0220*/  @!P0 MOV R14, 0x3 ;  /* 0x00000003000e8802 */ /* 0x000fe20000000f00 */
[----:B------:R-:W-:Y:S01]  /*0230*/  @!P0 IMAD.MOV.U32 R18, RZ, RZ, R6 ;  /* 0x000000ffff128224 */ /* 0x000fe200078e0006 */
[----:B------:R-:W-:Y:S01]  /*0240*/  @P0 IADD3 R14, PT, PT, R19, 0x1, RZ ;  /* 0x00000001130e0810 */ /* 0x000fe20007ffe0ff */
[----:B------:R-:W-:Y:S01]  /*0250*/  @P0 IMAD.MOV.U32 R18, RZ, RZ, R4 ;  /* 0x000000ffff120224 */ /* 0x000fe200078e0004 */
[----:B------:R-:W-:Y:S06]  /*0260*/  BRA `(.L_x_54) ;  /* 0x0000000400107947 */ /* 0x000fec0003800000 */
.L_x_55:
        /* <DEDUP_REMOVED lines=13> */
.L_x_57:
[----:B------:R-:W-:Y:S05]  /*0340*/  BSYNC.RECONVERGENT B1 ;  /* 0x0000000000017941 */ /* 0x000fea0003800200 */
.L_x_56:
[----:B------:R-:W-:Y:S01]  /*0350*/  LOP3.LUT R20, R11, R5, R13, 0x96, !PT ;  /* 0x000000050b147212 */ /* 0x000fe200078e960d */
[----:B------:R-:W-:-:S04]  /*0360*/  IMAD.WIDE.U32 R18, R10, -0x326172a9, RZ ;  /* 0xcd9e8d570a127825 */ /* 0x000fc800078e00ff */
[----:B------:R-:W-:Y:S01]  /*0370*/  VIADD R5, R12, 0x9e3779b9 ;  /* 0x9e3779b90c057836 */ /* 0x000fe20000000000 */
[----:B------:R-:W-:Y:S01]  /*0380*/  LOP3.LUT R22, R9, R12, R19, 0x96, !PT ;  /* 0x0000000c09167212 */ /* 0x000fe200078e9613 */
[----:B------:R-:W-:-:S04]  /*0390*/  IMAD.WIDE.U32 R20, R20, -0x326172a9, RZ ;  /* 0xcd9e8d5714147825 */ /* 0x000fc800078e00ff */
[----:B------:R-:W-:Y:S01]  /*03a0*/  IMAD.WIDE.U32 R22, R22, -0x2daee0ad, RZ ;  /* 0xd2511f5316167825 */ /* 0x000fe200078e00ff */
[----:B------:R-:W-:Y:S02]  /*03b0*/  LOP3.LUT R18, R21, R18, R5, 0x96, !PT ;  /* 0x0000001215127212 */ /* 0x000fe400078e9605 */
[----:B------:R-:W-:Y:S01]  /*03c0*/  IADD3 R5, PT, PT, R13, -0x4498517b, RZ ;  /* 0xbb67ae850d057810 */ /* 0x000fe20007ffe0ff */
[----:B------:R-:W-:Y:S02]  /*03d0*/  IMAD.MOV.U32 R14, RZ, RZ, RZ ;  /* 0x000000ffff0e7224 */ /* 0x000fe400078e00ff */
[----:B------:R-:W-:Y:S01]  /*03e0*/  IMAD.WIDE.U32 R18, R18, -0x2daee0ad, RZ ;  /* 0xd2511f5312127825 */ /* 0x000fe200078e00ff */
[----:B------:R-:W-:-:S04]  /*03f0*/  LOP3.LUT R5, R23, R4, R5, 0x96, !PT ;  /* 0x0000000417057212 */ /* 0x000fc800078e9605 */
[----:B------:R-:W-:Y:S01]  /*0400*/  LOP3.LUT R21, R19, R22, R16, 0x96, !PT ;  /* 0x0000001613157212 */ /* 0x000fe200078e9610 */
[----:B------:R-:W-:-:S05]  /*0410*/  IMAD.WIDE.U32 R4, R5, -0x326172a9, RZ ;  /* 0xcd9e8d5705047825 */ /* 0x000fca00078e00ff */
[----:B------:R-:W-:Y:S01]  /*0420*/  LOP3.LUT R22, R5, R20, R15, 0x96, !PT ;  /* 0x0000001405167212 */ /* 0x000fe200078e960f */
[----:B------:R-:W-:-:S04]  /*0430*/  IMAD.WIDE.U32 R20, R21, -0x326172a9, RZ ;  /* 0xcd9e8d5715147825 */ /* 0x000fc800078e00ff */
[----:B------:R-:W-:Y:S02]  /*0440*/  VIADD R5, R12, 0xdaa66d2b ;  /* 0xdaa66d2b0c057836 */ /* 0x000fe40000000000 */
[----:B------:R-:W-:-:S03]  /*0450*/  IMAD.WIDE.U32 R22, R22, -0x2daee0ad, RZ ;  /* 0xd2511f5316167825 */ /* 0x000fc600078e00ff */
[----:B------:R-:W-:Y:S02]  /*0460*/  LOP3.LUT R5, R21, R4, R5, 0x96, !PT ;  /* 0x0000000415057212 */ /* 0x000fe400078e9605 */
[----:B------:R-:W-:-:S03]  /*0470*/  LOP3.LUT R4, R23, R18, R17, 0x96, !PT ;  /* 0x0000001217047212 */ /* 0x000fc600078e9611 */
[----:B------:R-:W-:-:S04]  /*0480*/  IMAD.WIDE.U32 R18, R5, -0x2daee0ad, RZ ;  /* 0xd2511f5305127825 */ /* 0x000fc800078e00ff */
[----:B------:R-:W-:Y:S01]  /*0490*/  IMAD.WIDE.U32 R4, R4, -0x326172a9, RZ ;  /* 0xcd9e8d5704047825 */ /* 0x000fe200078e00ff */
[----:B------:R-:W-:Y:S02]  /*04a0*/  LOP3.LUT R21, R19, R22, R25, 0x96, !PT ;  /* 0x0000001613157212 */ /* 0x000fe400078e9619 */
[----:B------:R-:W-:Y:S02]  /*04b0*/  IADD3 R19, PT, PT, R12, 0x1715609d, RZ ;  /* 0x1715609d0c137810 */ /* 0x000fe40007ffe0ff */
[----:B------:R-:W-:Y:S01]  /*04c0*/  LOP3.LUT R5, R5, R20, R24, 0x96, !PT ;  /* 0x0000001405057212 */ /* 0x000fe200078e9618 */
[----:B------:R-:W-:-:S05]  /*04d0*/  IMAD.WIDE.U32 R20, R21, -0x326172a9, RZ ;  /* 0xcd9e8d5715147825 */ /* 0x000fca00078e00ff */
[----:B------:R-:W-:Y:S01]  /*04e0*/  LOP3.LUT R19, R21, R4, R19, 0x96, !PT ;  /* 0x0000000415137212 */ /* 0x000fe200078e9613 */
[----:B------:R-:W-:-:S04]  /*04f0*/  IMAD.WIDE.U32 R4, R5, -0x2daee0ad, RZ ;  /* 0xd2511f5305047825 */ /* 0x000fc800078e00ff */
[----:B------:R-:W-:-:S05]  /*0500*/  VIADD R21, R13, 0xa9066899 ;  /* 0xa90668990d157836 */ /* 0x000fca0000000000 */
[----:B------:R-:W-:Y:S01]  /*0510*/  LOP3.LUT R5, R5, R18, R21, 0x96, !PT ;  /* 0x0000001205057212 */ /* 0x000fe200078e9615 */
[----:B------:R-:W-:Y:S01]  /*0520*/  IMAD.WIDE.U32 R18, R19, -0x2daee0ad, RZ ;  /* 0xd2511f5313127825 */ /* 0x000fe200078e00ff */
[----:B------:R-:W-:-:S04]  /*0530*/  IADD3 R21, PT, PT, R13, 0x646e171e, RZ ;  /* 0x646e171e0d157810 */ /* 0x000fc80007ffe0ff */
        /* <DEDUP_REMOVED lines=11> */
[----:B------:R-:W-:-:S04]  /*05f0*/  IADD3 R21, PT, PT, R13, -0x24c28bd8, RZ ;  /* 0xdb3d74280d157810 */ /* 0x000fc80007ffe0ff */
[----:B------:R-:W-:Y:S01]  /*0600*/  LOP3.LUT R21, R19, R4, R21, 0x96, !PT ;  /* 0x0000000413157212 */ /* 0x000fe200078e9615 */
[----:B------:R-:W-:-:S04]  /*0610*/  IMAD.WIDE.U32 R4, R5, -0x326172a9, RZ ;  /* 0xcd9e8d5705047825 */ /* 0x000fc800078e00ff */
[----:B------:R-:W-:-:S05]  /*0620*/  VIADD R19, R12, 0xf1bbcdc8 ;  /* 0xf1bbcdc80c137836 */ /* 0x000fca0000000000 */
[----:B------:R-:W-:Y:S01]  /*0630*/  LOP3.LUT R19, R5, R20, R19, 0x96, !PT ;  /* 0x0000001405137212 */ /* 0x000fe200078e9613 */
[----:B------:R-:W-:-:S04]  /*0640*/  IMAD.WIDE.U32 R20, R21, -0x326172a9, RZ ;  /* 0xcd9e8d5715147825 */ /* 0x000fc800078e00ff */
[----:B------:R-:W-:Y:S01]  /*0650*/  IMAD.WIDE.U32 R22, R19, -0x2daee0ad, RZ ;  /* 0xd2511f5313167825 */ /* 0x000fe200078e00ff */
[----:B------:R-:W-:Y:S02]  /*0660*/  LOP3.LUT R4, R21, R4, R27, 0x96, !PT ;  /* 0x0000000415047212 */ /* 0x000fe400078e961b */
[----:B------:R-:W-:Y:S02]  /*0670*/  MOV R5, R20 ;  /* 0x0000001400057202 */ /* 0x000fe40000000f00 */
[----:B------:R-:W-:Y:S01]  /*0680*/  LOP3.LUT R6, R23, R18, R2, 0x96, !PT ;  /* 0x0000001217067212 */ /* 0x000fe200078e9602 */
[----:B------:R-:W-:Y:S01]  /*0690*/  IMAD.MOV.U32 R18, RZ, RZ, R7 ;  /* 0x000000ffff127224 */ /* 0x000fe200078e0007 */
[----:B------:R-:W-:-:S07]  /*06a0*/  MOV R7, R22 ;  /* 0x0000001600077202 */ /* 0x000fce0000000f00 */
.L_x_54:
[----:B------:R-:W-:Y:S05]  /*06b0*/  BSYNC.RECONVERGENT B0 ;  /* 0x0000000000007941 */ /* 0x000fea0003800200 */
.L_x_53:
[----:B------:R-:W-:Y:S01]  /*06c0*/  HFMA2 R19, -RZ, RZ, 0.1171875, 0 ;  /* 0x2f800000ff137431 */ /* 0x000fe200000001ff */
[----:B------:R-:W-:-:S05]  /*06d0*/  I2FP.F32.U32 R18, R18 ;  /* 0x0000001200127245 */ /* 0x000fca0000201000 */
[----:B------:R-:W-:-:S05]  /*06e0*/  FFMA R18, R18, R19, 1.1641532182693481445e-10 ;  /* 0x2f00000012127423 */ /* 0x000fca0000000013 */
[----:B------:R-:W-:Y:S01]  /*06f0*/  FSETP.GT.AND P0, PT, R18, 0.5, PT ;  /* 0x3f0000001200780b */ /* 0x000fe20003f04000 */
[----:B------:R-:W-:-:S12]  /*0700*/  VIADD R18, R3, 0x1 ;  /* 0x0000000103127836 */ /* 0x000fd80000000000 */
[----:B------:R-:W-:-:S05]  /*0710*/  @!P0 IADD3 R18, PT, PT, R3, RZ, RZ ;  /* 0x000000ff03128210 */ /* 0x000fca0007ffe0ff */
[----:B------:R-:W-:Y:S01]  /*0720*/  IMAD.MOV.U32 R3, RZ, RZ, R18 ;  /* 0x000000ffff037224 */ /* 0x000fe200078e0012 */
[----:B------:R-:W-:Y:S06]  /*0730*/  BRA.U UP0, `(.L_x_58) ;  /* 0xfffffff9008c7547 */ /* 0x000fec000b83ffff */
.L_x_52:
[----:B------:R-:W0:Y:S08]  /*0740*/  LDC.64 R16, c[0x0][0x380] ;  /* 0x0000e000ff107b82 */ /* 0x000e300000000a00 */
[----:B-----5:R-:W1:Y:S01]  /*0750*/  LDC.64 R12, c[0x0][0x390] ;  /* 0x0000e400ff0c7b82 */ /* 0x020e620000000a00 */
[----:B0-----:R-:W-:-:S05]  /*0760*/  IMAD.WIDE R16, R0, 0x40, R16 ;  /* 0x0000004000107825 */ /* 0x001fca00078e0210 */
[----:B------:R-:W-:Y:S01]  /*0770*/  STG.E.128 desc[UR6][R16.64], R8 ;  /* 0x0000000810007986 */ /* 0x000fe2000c101d06 */
[----:B-1----:R-:W-:-:S03]  /*0780*/  IMAD.WIDE R12, R0, 0x4, R12 ;  /* 0x00000004000c7825 */ /* 0x002fc600078e020c */
[----:B------:R-:W-:Y:S04]  /*0790*/  STG.E.128 desc[UR6][R16.64+0x10], R4 ;  /* 0x0000100410007986 */ /* 0x000fe8000c101d06 */
[----:B------:R-:W-:Y:S04]  /*07a0*/  STG.E desc[UR6][R16.64+0x28], R14 ;  /* 0x0000280e10007986 */ /* 0x000fe8000c101906 */
[----:B------:R-:W2:Y:S02]  /*07b0*/  LDG.E R0, desc[UR6][R12.64] ;  /* 0x000000060c007981 */ /* 0x000ea4000c1e1900 */
[----:B--2---:R-:W-:-:S05]  /*07c0*/  IADD3 R3, PT, PT, R0, R3, RZ ;  /* 0x0000000300037210 */ /* 0x004fca0007ffe0ff */
[----:B------:R-:W-:Y:S01]  /*07d0*/  STG.E desc[UR6][R12.64], R3 ;  /* 0x000000030c007986 */ /* 0x000fe2000c101906 */
[----:B------:R-:W-:Y:S05]  /*07e0*/  EXIT ;  /* 0x000000000000794d */ /* 0x000fea0003800000 */
.L_x_59:
        /* <DEDUP_REMOVED lines=9> */
.L_x_631:


//--------------------- .text._Z23generate_uniform_kernelP17curandStateXORWOWiPj --------------------------
	.section	.text._Z23generate_uniform_kernelP17curandStateXORWOWiPj,"ax",@progbits
	.align	128
        .global         _Z23generate_uniform_kernelP17curandStateXORWOWiPj
        .type           _Z23generate_uniform_kernelP17curandStateXORWOWiPj,@function
        .size           _Z23generate_uniform_kernelP17curandStateXORWOWiPj,(.L_x_632 - _Z23generate_uniform_kernelP17curandStateXORWOWiPj)
        .other          _Z23generate_uniform_kernelP17curandStateXORWOWiPj,@"STO_CUDA_ENTRY STV_DEFAULT"
_Z23generate_uniform_kernelP17curandStateXORWOWiPj:
.text._Z23generate_uniform_kernelP17curandStateXORWOWiPj:
[----:B------:R-:W-:Y:S01]  /*0000*/  LDC R1, c[0x0][0x37c] ;  /* 0x0000df00ff017b82 */ /* 0x000fe20000000800 */
[----:B------:R-:W0:Y:S07]  /*0010*/  S2R R14, SR_TID.X ;  /* 0x00000000000e7919 */ /* 0x000e2e0000002100 */
[----:B------:R-:W1:Y:S01]  /*0020*/  LDC R17, c[0x0][0x388] ;  /* 0x0000e200ff117b82 */ /* 0x000e620000000800 */
[----:B------:R-:W2:Y:S01]  /*0030*/  LDCU.64 UR4, c[0x0][0x358] ;  /* 0x00006b00ff0477ac */ /* 0x000ea20008000a00 */
[----:B------:R-:W0:Y:S06]  /*0040*/  S2R R3, SR_CTAID.X ;  /* 0x0000000000037919 */ /* 0x000e2c0000002500 */
[----:B------:R-:W3:Y:S01]  /*0050*/  LDC.64 R12, c[0x0][0x380] ;  /* 0x0000e000ff0c7b82 */ /* 0x000ee20000000a00 */
[----:B------:R-:W-:Y:S01]  /*0060*/  IMAD.MOV.U32 R0, RZ, RZ, RZ ;  /* 0x000000ffff007224 */ /* 0x000fe200078e00ff */
[----:B-1----:R-:W-:Y:S01]  /*0070*/  ISETP.GE.AND P0, PT, R17, 0x1, PT ;  /* 0x000000011100780c */ /* 0x002fe20003f06270 */
[----:B0-----:R-:W-:-:S04]  /*0080*/  IMAD R14, R3, 0x40, R14 ;  /* 0x00000040030e7824 */ /* 0x001fc800078e020e */
[----:B---3--:R-:W-:-:S05]  /*0090*/  IMAD.WIDE R12, R14, 0x30, R12 ;  /* 0x000000300e0c7825 */ /* 0x008fca00078e020c */
[----:B--2---:R0:W5:Y:S04]  /*00a0*/  LDG.E R15, desc[UR4][R12.64+0x20] ;  /* 0x000020040c0f7981 */ /* 0x004168000c1e1900 */
[----:B------:R0:W5:Y:S04]  /*00b0*/  LDG.E.64 R10, desc[UR4][R12.64+0x28] ;  /* 0x000028040c0a7981 */ /* 0x000168000c1e1b00 */
[----:B------:R0:W5:Y:S04]  /*00c0*/  LDG.E.64 R8, desc[UR4][R12.64] ;  /* 0x000000040c087981 */ /* 0x000168000c1e1b00 */
[----:B------:R0:W5:Y:S04]  /*00d0*/  LDG.E.64 R6, desc[UR4][R12.64+0x8] ;  /* 0x000008040c067981 */ /* 0x000168000c1e1b00 */
[----:B------:R0:W5:Y:S04]  /*00e0*/  LDG.E.64 R4, desc[UR4][R12.64+0x10] ;  /* 0x000010040c047981 */ /* 0x000168000c1e1b00 */
[----:B------:R0:W5:Y:S01]  /*00f0*/  LDG.E.64 R2, desc[UR4][R12.64+0x18] ;  /* 0x000018040c027981 */ /* 0x000162000c1e1b00 */
[----:B------:R-:W-:Y:S05]  /*0100*/  @!P0 BRA `(.L_x_60) ;  /* 0x0000000400788947 */ /* 0x000fea0003800000 */
[C---:B------:R-:W-:Y:S01]  /*0110*/  ISETP.GE.U32.AND P0, PT, R17.reuse, 0x4, PT ;  /* 0x000000041100780c */ /* 0x040fe20003f06070 */
[----:B------:R-:W-:Y:S01]  /*0120*/  IMAD.MOV.U32 R0, RZ, RZ, RZ ;  /* 0x000000ffff007224 */ /* 0x000fe200078e00ff */
[----:B------:R-:W-:Y:S01]  /*0130*/  LOP3.LUT R16, R17, 0x3, RZ, 0xc0, !PT ;  /* 0x0000000311107812 */ /* 0x000fe200078ec0ff */
[----:B-----5:R-:W-:-:S10]  /*0140*/  IMAD.MOV.U32 R18, RZ, RZ, R8 ;  /* 0x000000ffff127224 */ /* 0x020fd400078e0008 */
[----:B------:R-:W-:Y:S05]  /*0150*/  @!P0 BRA `(.L_x_61) ;  /* 0x0000000000f48947 */ /* 0x000fea0003800000 */
[----:B------:R-:W-:Y:S01]  /*0160*/  LOP3.LUT R19, R17, 0x7ffffffc, RZ, 0xc0, !PT ;  /* 0x7ffffffc11137812 */ /* 0x000fe200078ec0ff */
[----:B------:R-:W-:Y:S02]  /*0170*/  HFMA2 R0, -RZ, RZ, 0, 0 ;  /* 0x00000000ff007431 */ /* 0x000fe400000001ff */
[----:B------:R-:W-:Y:S02]  /*0180*/  VIADD R18, R8, 0xb0f8a ;  /* 0x000b0f8a08127836 */ /* 0x000fe40000000000 */
[----:B------:R-:W-:-:S07]  /*0190*/  IMAD.MOV R19, RZ, RZ, -R19 ;  /* 0x000000ffff137224 */ /* 0x000fce00078e0a13 */
.L_x_62:
[----:B------:R-:W-:Y:S01]  /*01a0*/  SHF.R.U32.HI R20, RZ, 0x2, R9 ;  /* 0x00000002ff147819 */ /* 0x000fe20000011609 */
[----:B------:R-:W-:Y:S01]  /*01b0*/  IMAD.SHL.U32 R22, R5, 0x10, RZ ;  /* 0x0000001005167824 */ /* 0x000fe200078e00ff */
[----:B------:R-:W-:Y:S01]  /*01c0*/  SHF.R.U32.HI R21, RZ, 0x2, R6 ;  /* 0x00000002ff157819 */ /* 0x000fe20000011606 */
[----:B------:R-:W-:Y:S01]  /*01d0*/  VIADD R19, R19, 0x4 ;  /* 0x0000000413137836 */ /* 0x000fe20000000000 */
[----:B------:R-:W-:Y:S02]  /*01e0*/  LOP3.LUT R20, R20, R9, RZ, 0x3c, !PT ;  /* 0x0000000914147212 */ /* 0x000fe400078e3cff */
[----:B------:R-:W-:-:S03]  /*01f0*/  LOP3.LUT R21, R21, R6, RZ, 0x3c, !PT ;  /* 0x0000000615157212 */ /* 0x000fc600078e3cff */
[----:B------:R-:W-:-:S05]  /*0200*/  IMAD.SHL.U32 R9, R20, 0x2, RZ ;  /* 0x0000000214097824 */ /* 0x000fca00078e00ff */
[----:B------:R-:W-:Y:S02]  /*0210*/  LOP3.LUT R9, R5, R22, R9, 0x96, !PT ;  /* 0x0000001605097212 */ /* 0x000fe400078e9609 */
[----:B------:R-:W-:Y:S02]  /*0220*/  SHF.R.U32.HI R22, RZ, 0x2, R7 ;  /* 0x00000002ff167819 */ /* 0x000fe40000011607 */
[----:B------:R-:W-:Y:S01]  /*0230*/  LOP3.LUT R6, R9, R20, RZ, 0x3c, !PT ;  /* 0x0000001409067212 */ /* 0x000fe200078e3cff */
[----:B------:R-:W-:Y:S01]  /*0240*/  IMAD.SHL.U32 R20, R21, 0x2, RZ ;  /* 0x0000000215147824 */ /* 0x000fe200078e00ff */
[----:B------:R-:W-:Y:S02]  /*0250*/  LOP3.LUT R23, R22, R7, RZ, 0x3c, !PT ;  /* 0x0000000716177212 */ /* 0x000fe400078e3cff */
[----:B------:R-:W-:-:S04]  /*0260*/  SHF.L.U32 R9, R6, 0x4, RZ ;  /* 0x0000000406097819 */ /* 0x000fc800000006ff */
[----:B------:R-:W-:Y:S01]  /*0270*/  LOP3.LUT R20, R6, R9, R20, 0x96, !PT ;  /* 0x0000000906147212 */ /* 0x000fe200078e9614 */
[----:B------:R-:W-:-:S03]  /*0280*/  IMAD.SHL.U32 R9, R23, 0x2, RZ ;  /* 0x0000000217097824 */ /* 0x000fc600078e00ff */
[----:B------:R-:W-:Y:S02]  /*0290*/  LOP3.LUT R7, R20, R21, RZ, 0x3c, !PT ;  /* 0x0000001514077212 */ /* 0x000fe400078e3cff */
[----:B------:R-:W-:Y:S02]  /*02a0*/  IADD3 R20, PT, PT, R18, -0x587c5, R6 ;  /* 0xfffa783b12147810 */ /* 0x000fe40007ffe006 */
[----:B------:R-:W-:Y:S01]  /*02b0*/  SHF.R.U32.HI R21, RZ, 0x2, R4 ;  /* 0x00000002ff157819 */ /* 0x000fe20000011604 */
[----:B------:R-:W-:-:S05]  /*02c0*/  IMAD.SHL.U32 R22, R7, 0x10, RZ ;  /* 0x0000001007167824 */ /* 0x000fca00078e00ff */
[----:B------:R-:W-:Y:S01]  /*02d0*/  LOP3.LUT R24, R7, R22, R9, 0x96, !PT ;  /* 0x0000001607187212 */ /* 0x000fe200078e9609 */
[----:B------:R-:W-:Y:S01]  /*02e0*/  IMAD.MOV.U32 R9, RZ, RZ, 0x2f800000 ;  /* 0x2f800000ff097424 */ /* 0x000fe200078e00ff */
[----:B------:R-:W-:Y:S02]  /*02f0*/  I2FP.F32.U32 R22, R20 ;  /* 0x0000001400167245 */ /* 0x000fe40000201000 */
[----:B------:R-:W-:Y:S01]  /*0300*/  LOP3.LUT R20, R21, R4, RZ, 0x3c, !PT ;  /* 0x0000000415147212 */ /* 0x000fe200078e3cff */
[----:B------:R-:W-:Y:S01]  /*0310*/  IMAD.IADD R21, R7, 0x1, R18 ;  /* 0x0000000107157824 */ /* 0x000fe200078e0212 */
[----:B------:R-:W-:Y:S01]  /*0320*/  LOP3.LUT R4, R24, R23, RZ, 0x3c, !PT ;  /* 0x0000001718047212 */ /* 0x000fe200078e3cff */
[----:B------:R-:W-:Y:S01]  /*0330*/  FFMA R22, R22, R9, 1.1641532182693481445e-10 ;  /* 0x2f00000016167423 */ /* 0x000fe20000000009 */
[----:B------:R-:W-:Y:S02]  /*0340*/  SHF.L.U32 R25, R20, 0x1, RZ ;  /* 0x0000000114197819 */ /* 0x000fe400000006ff */
[----:B------:R-:W-:Y:S01]  /*0350*/  I2FP.F32.U32 R24, R21 ;  /* 0x0000001500187245 */ /* 0x000fe20000201000 */
[----:B------:R-:W-:Y:S01]  /*0360*/  IMAD.SHL.U32 R23, R4, 0x10, RZ ;  /* 0x0000001004177824 */ /* 0x000fe200078e00ff */
[----:B------:R-:W-:Y:S01]  /*0370*/  FSETP.GT.AND P0, PT, R22, 0.5, PT ;  /* 0x3f0000001600780b */ /* 0x000fe20003f04000 */
[----:B------:R-:W-:Y:S01]  /*0380*/  IMAD.MOV.U32 R21, RZ, RZ, R5 ;  /* 0x000000ffff157224 */ /* 0x000fe200078e0005 */
[----:B------:R-:W-:Y:S01]  /*0390*/  IADD3 R22, PT, PT, R18, 0x587c5, R4 ;  /* 0x000587c512167810 */ /* 0x000fe20007ffe004 */
[----:B------:R-:W-:Y:S01]  /*03a0*/  FFMA R24, R24, R9, 1.1641532182693481445e-10 ;  /* 0x2f00000018187423 */ /* 0x000fe20000000009 */
[----:B------:R-:W-:-:S02]  /*03b0*/  LOP3.LUT R23, R4, R23, R25, 0x96, !PT ;  /* 0x0000001704177212 */ /* 0x000fc400078e9619 */
[----:B------:R-:W-:Y:S02]  /*03c0*/  I2FP.F32.U32 R22, R22 ;  /* 0x0000001600167245 */ /* 0x000fe40000201000 */
[----:B------:R-:W-:Y:S01]  /*03d0*/  LOP3.LUT R5, R23, R20, RZ, 0x3c, !PT ;  /* 0x0000001417057212 */ /* 0x000fe200078e3cff */
[----:B------:R-:W-:Y:S01]  /*03e0*/  VIADD R23, R0, 0x1 ;  /* 0x0000000100177836 */ /* 0x000fe20000000000 */
[----:B------:R-:W-:Y:S01]  /*03f0*/  FSETP.GT.AND P1, PT, R24, 0.5, PT ;  /* 0x3f0000001800780b */ /* 0x000fe20003f24000 */
[----:B------:R-:W-:Y:S01]  /*0400*/  FFMA R22, R22, R9, 1.1641532182693481445e-10 ;  /* 0x2f00000016167423 */ /* 0x000fe20000000009 */
[C---:B------:R-:W-:Y:S01]  /*0410*/  IADD3 R20, PT, PT, R18.reuse, 0xb0f8a, R5 ;  /* 0x000b0f8a12147810 */ /* 0x040fe20007ffe005 */
[----:B------:R-:W-:Y:S02]  /*0420*/  @!P0 IMAD.MOV R23, RZ, RZ, R0 ;  /* 0x000000ffff178224 */ /* 0x000fe400078e0200 */
[----:B------:R-:W-:Y:S01]  /*0430*/  VIADD R18, R18, 0x161f14 ;  /* 0x00161f1412127836 */ /* 0x000fe20000000000 */
[----:B------:R-:W-:-:S02]  /*0440*/  FSETP.GT.AND P0, PT, R22, 0.5, PT ;  /* 0x3f0000001600780b */ /* 0x000fc40003f04000 */
[----:B------:R-:W-:Y:S02]  /*0450*/  I2FP.F32.U32 R20, R20 ;  /* 0x0000001400147245 */ /* 0x000fe40000201000 */
[----:B------:R-:W-:-:S03]  /*0460*/  IADD3 R0, PT, PT, R23, 0x1, RZ ;  /* 0x0000000117007810 */ /* 0x000fc60007ffe0ff */
[----:B------:R-:W-:Y:S01]  /*0470*/  FFMA R20, R20, R9, 1.1641532182693481445e-10 ;  /* 0x2f00000014147423 */ /* 0x000fe20000000009 */
[----:B------:R-:W-:Y:S02]  /*0480*/  @!P1 IMAD.MOV R0, RZ, RZ, R23 ;  /* 0x000000ffff009224 */ /* 0x000fe400078e0217 */
[----:B------:R-:W-:Y:S02]  /*0490*/  IMAD.MOV.U32 R9, RZ, RZ, R21 ;  /* 0x000000ffff097224 */ /* 0x000fe400078e0015 */
[----:B------:R-:W-:Y:S01]  /*04a0*/  FSETP.GT.AND P1, PT, R20, 0.5, PT ;  /* 0x3f0000001400780b */ /* 0x000fe20003f24000 */
[----:B------:R-:W-:Y:S02]  /*04b0*/  VIADD R20, R0, 0x1 ;  /* 0x0000000100147836 */ /* 0x000fe40000000000 */
[----:B------:R-:W-:Y:S01]  /*04c0*/  @!P0 IMAD.MOV R20, RZ, RZ, R0 ;  /* 0x000000ffff148224 */ /* 0x000fe200078e0200 */
[----:B------:R-:W-:-:S04]  /*04d0*/  ISETP.NE.AND P0, PT, R19, RZ, PT ;  /* 0x000000ff1300720c */ /* 0x000fc80003f05270 */
[----:B------:R-:W-:-:S05]  /*04e0*/  IADD3 R0, PT, PT, R20, 0x1, RZ ;  /* 0x0000000114007810 */ /* 0x000fca0007ffe0ff */
[----:B------:R-:W-:-:S04]  /*04f0*/  @!P1 IMAD.MOV R0, RZ, RZ, R20 ;  /* 0x000000ffff009224 */ /* 0x000fc800078e0214 */
[----:B------:R-:W-:Y:S05]  /*0500*/  @P0 BRA `(.L_x_62) ;  /* 0xfffffffc00240947 */ /* 0x000fea000383ffff */
[----:B------:R-:W-:Y:S01]  /*0510*/  VIADD R18, R18, 0xfff4f076 ;  /* 0xfff4f07612127836 */ /* 0x000fe20000000000 */
[----:B------:R-:W-:-:S07]  /*0520*/  MOV R9, R21 ;  /* 0x0000001500097202 */ /* 0x000fce0000000f00 */
.L_x_61:
[----:B------:R-:W-:Y:S01]  /*0530*/  ISETP.NE.AND P0, PT, R16, RZ, PT ;  /* 0x000000ff1000720c */ /* 0x000fe20003f05270 */
[----:B------:R-:W-:-:S12]  /*0540*/  IMAD R8, R17, 0x587c5, R8 ;  /* 0x000587c511087824 */ /* 0x000fd800078e0208 */
[----:B------:R-:W-:Y:S05]  /*0550*/  @!P0 BRA `(.L_x_60) ;  /* 0x0000000000648947 */ /* 0x000fea0003800000 */
[----:B------:R-:W-:Y:S02]  /*0560*/  VIADD R17, R18, 0x587c5 ;  /* 0x000587c512117836 */ /* 0x000fe40000000000 */
[----:B------:R-:W-:-:S07]  /*0570*/  IMAD.MOV R16, RZ, RZ, -R16 ;  /* 0x000000ffff107224 */ /* 0x000fce00078e0a10 */
.L_x_63:
[----:B------:R-:W-:Y:S01]  /*0580*/  SHF.R.U32.HI R18, RZ, 0x2, R9 ;  /* 0x00000002ff127819 */ /* 0x000fe20000011609 */
[----:B------:R-:W-:Y:S02]  /*0590*/  IMAD.SHL.U32 R20, R5, 0x10, RZ ;  /* 0x0000001005147824 */ /* 0x000fe400078e00ff */
[----:B------:R-:W-:Y:S01]  /*05a0*/  VIADD R16, R16, 0x1 ;  /* 0x0000000110107836 */ /* 0x000fe20000000000 */
[----:B------:R-:W-:Y:S01]  /*05b0*/  LOP3.LUT R18, R18, R9, RZ, 0x3c, !PT ;  /* 0x0000000912127212 */ /* 0x000fe200078e3cff */
[----:B------:R-:W-:-:S03]  /*05c0*/  VIADD R19, R0, 0x1 ;  /* 0x0000000100137836 */ /* 0x000fc60000000000 */
[----:B------:R-:W-:Y:S01]  /*05d0*/  ISETP.NE.AND P1, PT, R16, RZ, PT ;  /* 0x000000ff1000720c */ /* 0x000fe20003f25270 */
[----:B------:R-:W-:-:S05]  /*05e0*/  IMAD.SHL.U32 R9, R18, 0x2, RZ ;  /* 0x0000000212097824 */ /* 0x000fca00078e00ff */
[----:B------:R-:W-:Y:S01]  /*05f0*/  LOP3.LUT R9, R5, R20, R9, 0x96, !PT ;  /* 0x0000001405097212 */ /* 0x000fe200078e9609 */
[----:B------:R-:W-:-:S03]  /*0600*/  IMAD.MOV.U32 R20, RZ, RZ, 0x2f800000 ;  /* 0x2f800000ff147424 */ /* 0x000fc600078e00ff */
[----:B------:R-:W-:-:S04]  /*0610*/  LOP3.LUT R18, R9, R18, RZ, 0x3c, !PT ;  /* 0x0000001209127212 */ /* 0x000fc800078e3cff */
[----:B------:R-:W-:Y:S02]  /*0620*/  IADD3 R9, PT, PT, R18, R17, RZ ;  /* 0x0000001112097210 */ /* 0x000fe40007ffe0ff */
[----:B------:R-:W-:Y:S02]  /*0630*/  IADD3 R17, PT, PT, R17, 0x587c5, RZ ;  /* 0x000587c511117810 */ /* 0x000fe40007ffe0ff */
[----:B------:R-:W-:-:S05]  /*0640*/  I2FP.F32.U32 R9, R9 ;  /* 0x0000000900097245 */ /* 0x000fca0000201000 */
[----:B------:R-:W-:-:S05]  /*0650*/  FFMA R9, R9, R20, 1.1641532182693481445e-10 ;  /* 0x2f00000009097423 */ /* 0x000fca0000000014 */
[----:B------:R-:W-:Y:S01]  /*0660*/  FSETP.GT.AND P0, PT, R9, 0.5, PT ;  /* 0x3f0000000900780b */ /* 0x000fe20003f04000 */
[----:B------:R-:W-:Y:S01]  /*0670*/  IMAD.MOV.U32 R9, RZ, RZ, R6 ;  /* 0x000000ffff097224 */ /* 0x000fe200078e0006 */
[----:B------:R-:W-:Y:S01]  /*0680*/  MOV R6, R7 ;  /* 0x0000000700067202 */ /* 0x000fe20000000f00 */
[----:B------:R-:W-:Y:S02]  /*0690*/  IMAD.MOV.U32 R7, RZ, RZ, R4 ;  /* 0x000000ffff077224 */ /* 0x000fe400078e0004 */
[----:B------:R-:W-:Y:S02]  /*06a0*/  IMAD.MOV.U32 R4, RZ, RZ, R5 ;  /* 0x000000ffff047224 */ /* 0x000fe400078e0005 */
[----:B------:R-:W-:-:S06]  /*06b0*/  IMAD.MOV.U32 R5, RZ, RZ, R18 ;  /* 0x000000ffff057224 */ /* 0x000fcc00078e0012 */
[----:B------:R-:W-:-:S04]  /*06c0*/  @!P0 IMAD.MOV R19, RZ, RZ, R0 ;  /* 0x000000ffff138224 */ /* 0x000fc800078e0200 */
[----:B------:R-:W-:Y:S01]  /*06d0*/  IMAD.MOV.U32 R0, RZ, RZ, R19 ;  /* 0x000000ffff007224 */ /* 0x000fe200078e0013 */
[----:B------:R-:W-:Y:S06]  /*06e0*/  @P1 BRA `(.L_x_63) ;  /* 0xfffffffc00a41947 */ /* 0x000fec000383ffff */
.L_x_60:
[----:B------:R-:W1:Y:S01]  /*06f0*/  LDC.64 R16, c[0x0][0x390] ;  /* 0x0000e400ff107b82 */ /* 0x000e620000000a00 */
[----:B-----5:R-:W-:Y:S04]  /*0700*/  STG.E.64 desc[UR4][R12.64], R8 ;  /* 0x000000080c007986 */ /* 0x020fe8000c101b04 */
[----:B------:R-:W-:Y:S04]  /*0710*/  STG.E.64 desc[UR4][R12.64+0x8], R6 ;  /* 0x000008060c007986 */ /* 0x000fe8000c101b04 */
[----:B------:R-:W-:Y:S04]  /*0720*/  STG.E.64 desc[UR4][R12.64+0x10], R4 ;  /* 0x000010040c007986 */ /* 0x000fe8000c101b04 */
[----:B------:R-:W-:Y:S04]  /*0730*/  STG.E.64 desc[UR4][R12.64+0x18], R2 ;  /* 0x000018020c007986 */ /* 0x000fe8000c101b04 */
[----:B------:R-:W-:Y:S04]  /*0740*/  STG.E.64 desc[UR4][R12.64+0x28], R10 ;  /* 0x0000280a0c007986 */ /* 0x000fe8000c101b04 */
[----:B------:R-:W-:Y:S01]  /*0750*/  STG.E desc[UR4][R12.64+0x20], R15 ;  /* 0x0000200f0c007986 */ /* 0x000fe2000c101904 */
[----:B-1----:R-:W-:-:S05]  /*0760*/  IMAD.WIDE R16, R14, 0x4, R16 ;  /* 0x000000040e107825 */ /* 0x002fca00078e0210 */
[----:B------:R-:W2:Y:S02]  /*0770*/  LDG.E R19, desc[UR4][R16.64] ;  /* 0x0000000410137981 */ /* 0x000ea4000c1e1900 */
[----:B--2---:R-:W-:-:S05]  /*0780*/  IMAD.IADD R19, R19, 0x1, R0 ;  /* 0x0000000113137824 */ /* 0x004fca00078e0200 */
[----:B------:R-:W-:Y:S01]  /*0790*/  STG.E desc[UR4][R16.64], R19 ;  /* 0x0000001310007986 */ /* 0x000fe2000c101904 */
[----:B------:R-:W-:Y:S05]  /*07a0*/  EXIT ;  /* 0x000000000000794d */ /* 0x000fea0003800000 */
.L_x_64:
        /* <DEDUP_REMOVED lines=13> */
.L_x_632:


//--------------------- .text._Z15generate_kernelP24curandStatePhilox4_32_10iPj --------------------------
	.section	.text._Z15generate_kernelP24curandStatePhilox4_32_10iPj,"ax",@progbits
	.align	128
        .global         _Z15generate_kernelP24curandStatePhilox4_32_10iPj
        .type           _Z15generate_kernelP24curandStatePhilox4_32_10iPj,@function
        .size           _Z15generate_kernelP24curandStatePhilox4_32_10iPj,(.L_x_633 - _Z15generate_kernelP24curandStatePhilox4_32_10iPj)
        .other          _Z15generate_kernelP24curandStatePhilox4_32_10iPj,@"STO_CUDA_ENTRY STV_DEFAULT"
_Z15generate_kernelP24curandStatePhilox4_32_10iPj:
.text._Z15generate_kernelP24curandStatePhilox4_32_10iPj:
        /* <DEDUP_REMOVED lines=14> */
[C---:B-----5:R-:W-:Y:S01]  /*00e0*/  IADD3 R15, PT, PT, R12.reuse, 0x3c6ef372, RZ ;  /* 0x3c6ef3720c0f7810 */ /* 0x060fe20007ffe0ff */
        /* <DEDUP_REMOVED lines=8> */
.L_x_71:
[----:B------:R-:W-:Y:S01]  /*0170*/  ISETP.NE.AND P0, PT, R14, 0x1, PT ;  /* 0x000000010e00780c */ /* 0x000fe20003f05270 */
[----:B------:R-:W-:Y:S01]  /*0180*/  UIADD3 UR4, UPT, UPT, UR4, 0x1, URZ ;  /* 0x0000000104047890 */ /* 0x000fe2000fffe0ff */
[----:B------:R-:W-:Y:S01]  /*0190*/  MOV R19, R14 ;  /* 0x0000000e00137202 */ /* 0x000fe20000000f00 */
[----:B------:R-:W-:Y:S01]  /*01a0*/  BSSY.RECONVERGENT B0, `(.L_x_66) ;  /* 0x0000051000007945 */ /* 0x000fe20003800200 */
[----:B------:R-:W-:Y:S01]  /*01b0*/  HFMA2 R14, -RZ, RZ, 0, 1.1920928955078125e-07 ;  /* 0x00000002ff0e7431 */ /* 0x000fe200000001ff */
[----:B------:R-:W-:Y:S01]  /*01c0*/  UISETP.NE.AND UP0, UPT, UR4, URZ, UPT ;  /* 0x000000ff0400728c */ /* 0x000fe2000bf05270 */
[----:B------:R-:W-:-:S07]  /*01d0*/  IMAD.MOV.U32 R18, RZ, RZ, R5 ;  /* 0x000000ffff127224 */ /* 0x000fce00078e0005 */
[----:B------:R-:W-:Y:S05]  /*01e0*/  @!P0 BRA `(.L_x_67) ;  /* 0x0000000400308947 */ /* 0x000fea0003800000 */
[----:B------:R-:W-:-:S13]  /*01f0*/  ISETP.NE.AND P0, PT, R19, 0x3, PT ;  /* 0x000000031300780c */ /* 0x000fda0003f05270 */
[----:B------:R-:W-:Y:S05]  /*0200*/  @!P0 BRA `(.L_x_68) ;  /* 0x0000000000188947 */ /* 0x000fea0003800000 */
[----:B------:R-:W-:-:S13]  /*0210*/  ISETP.NE.AND P0, PT, R19, 0x2, PT ;  /* 0x000000021300780c */ /* 0x000fda0003f05270 */
[----:B------:R-:W-:Y:S01]  /*0220*/  @!P0 IMAD.MOV.U32 R14, RZ, RZ, 0x3 ;  /* 0x00000003ff0e8424 */ /* 0x000fe200078e00ff */
[----:B------:R-:W-:Y:S01]  /*0230*/  @!P0 MOV R18, R6 ;  /* 0x0000000600128202 */ /* 0x000fe20000000f00 */
[----:B------:R-:W-:Y:S01]  /*0240*/  @P0 VIADD R14, R19, 0x1 ;  /* 0x00000001130e0836 */ /* 0x000fe20000000000 */
[----:B------:R-:W-:Y:S01]  /*0250*/  @P0 MOV R18, R4 ;  /* 0x0000000400120202 */ /* 0x000fe20000000f00 */
[----:B------:R-:W-:Y:S06]  /*0260*/  BRA `(.L_x_67) ;  /* 0x0000000400107947 */ /* 0x000fec0003800000 */
.L_x_68:
        /* <DEDUP_REMOVED lines=13> */
.L_x_70:
[----:B------:R-:W-:Y:S05]  /*0340*/  BSYNC.RECONVERGENT B1 ;  /* 0x0000000000017941 */ /* 0x000fea0003800200 */
.L_x_69:
[----:B------:R-:W-:Y:S01]  /*0350*/  LOP3.LUT R20, R11, R5, R13, 0x96, !PT ;  /* 0x000000050b147212 */ /* 0x000fe200078e960d */
[----:B------:R-:W-:Y:S01]  /*0360*/  IMAD.WIDE.U32 R18, R10, -0x326172a9, RZ ;  /* 0xcd9e8d570a127825 */ /* 0x000fe200078e00ff */
[----:B------:R-:W-:-:S03]  /*0370*/  IADD3 R5, PT, PT, R12, -0x61c88647, RZ ;  /* 0x9e3779b90c057810 */ /* 0x000fc60007ffe0ff */
[----:B------:R-:W-:Y:S02]  /*0380*/  HFMA2 R14, -RZ, RZ, 0, 0 ;  /* 0x00000000ff0e7431 */ /* 0x000fe400000001ff */
[----:B------:R-:W-:Y:S01]  /*0390*/  IMAD.WIDE.U32 R20, R20, -0x326172a9, RZ ;  /* 0xcd9e8d5714147825 */ /* 0x000fe200078e00ff */
[----:B------:R-:W-:-:S04]  /*03a0*/  LOP3.LUT R22, R9, R12, R19, 0x96, !PT ;  /* 0x0000000c09167212 */ /* 0x000fc800078e9613 */
[----:B------:R-:W-:Y:S01]  /*03b0*/  LOP3.LUT R18, R21, R18, R5, 0x96, !PT ;  /* 0x0000001215127212 */ /* 0x000fe200078e9605 */
[----:B------:R-:W-:-:S04]  /*03c0*/  IMAD.WIDE.U32 R22, R22, -0x2daee0ad, RZ ;  /* 0xd2511f5316167825 */ /* 0x000fc800078e00ff */
[----:B------:R-:W-:Y:S02]  /*03d0*/  VIADD R5, R13, 0xbb67ae85 ;  /* 0xbb67ae850d057836 */ /* 0x000fe40000000000 */
[----:B------:R-:W-:-:S03]  /*03e0*/  IMAD.WIDE.U32 R18, R18, -0x2daee0ad, RZ ;  /* 0xd2511f5312127825 */ /* 0x000fc600078e00ff */
[----:B------:R-:W-:Y:S02]  /*03f0*/  LOP3.LUT R5, R23, R4, R5, 0x96, !PT ;  /* 0x0000000417057212 */ /* 0x000fe400078e9605 */
[----:B------:R-:W-:-:S03]  /*0400*/  LOP3.LUT R21, R19, R22, R16, 0x96, !PT ;  /* 0x0000001613157212 */ /* 0x000fc600078e9610 */
[----:B------:R-:W-:-:S05]  /*0410*/  IMAD.WIDE.U32 R4, R5, -0x326172a9, RZ ;  /* 0xcd9e8d5705047825 */ /* 0x000fca00078e00ff */
[----:B------:R-:W-:Y:S01]  /*0420*/  LOP3.LUT R22, R5, R20, R15, 0x96, !PT ;  /* 0x0000001405167212 */ /* 0x000fe200078e960f */
[----:B------:R-:W-:Y:S01]  /*0430*/  IMAD.WIDE.U32 R20, R21, -0x326172a9, RZ ;  /* 0xcd9e8d5715147825 */ /* 0x000fe200078e00ff */
[----:B------:R-:W-:-:S03]  /*0440*/  IADD3 R5, PT, PT, R12, -0x255992d5, RZ ;  /* 0xdaa66d2b0c057810 */ /* 0x000fc60007ffe0ff */
[----:B------:R-:W-:Y:S01]  /*0450*/  IMAD.WIDE.U32 R22, R22, -0x2daee0ad, RZ ;  /* 0xd2511f5316167825 */ /* 0x000fe200078e00ff */
[----:B------:R-:W-:-:S04]  /*0460*/  LOP3.LUT R5, R21, R4, R5, 0x96, !PT ;  /* 0x0000000415057212 */ /* 0x000fc800078e9605 */
[----:B------:R-:W-:Y:S01]  /*0470*/  LOP3.LUT R4, R23, R18, R17, 0x96, !PT ;  /* 0x0000001217047212 */ /* 0x000fe200078e9611 */
[----:B------:R-:W-:-:S04]  /*0480*/  IMAD.WIDE.U32 R18, R5, -0x2daee0ad, RZ ;  /* 0xd2511f5305127825 */ /* 0x000fc800078e00ff */
[----:B------:R-:W-:Y:S01]  /*0490*/  IMAD.WIDE.U32 R4, R4, -0x326172a9, RZ ;  /* 0xcd9e8d5704047825 */ /* 0x000fe200078e00ff */
[----:B------:R-:W-:-:S03]  /*04a0*/  LOP3.LUT R21, R19, R22, R25, 0x96, !PT ;  /* 0x0000001613157212 */ /* 0x000fc600078e9619 */
[----:B------:R-:W-:Y:S01]  /*04b0*/  VIADD R19, R12, 0x1715609d ;  /* 0x1715609d0c137836 */ /* 0x000fe20000000000 */
[----:B------:R-:W-:Y:S01]  /*04c0*/  LOP3.LUT R5, R5, R20, R24, 0x96, !PT ;  /* 0x0000001405057212 */ /* 0x000fe200078e9618 */
[----:B------:R-:W-:-:S05]  /*04d0*/  IMAD.WIDE.U32 R20, R21, -0x326172a9, RZ ;  /* 0xcd9e8d5715147825 */ /* 0x000fca00078e00ff */
[----:B------:R-:W-:Y:S01]  /*04e0*/  LOP3.LUT R19, R21, R4, R19, 0x96, !PT ;  /* 0x0000000415137212 */ /* 0x000fe200078e9613 */
[----:B------:R-:W-:Y:S01]  /*04f0*/  IMAD.WIDE.U32 R4, R5, -0x2daee0ad, RZ ;  /* 0xd2511f5305047825 */ /* 0x000fe200078e00ff */
[----:B------:R-:W-:-:S04]  /*0500*/  IADD3 R21, PT, PT, R13, -0x56f99767, RZ ;  /* 0xa90668990d157810 */ /* 0x000fc80007ffe0ff */
        /* <DEDUP_REMOVED lines=20> */
[----:B------:R-:W-:Y:S01]  /*0650*/  IMAD.WIDE.U32 R22, R19, -0x2daee0ad, RZ ;  /* 0xd2511f5313167825 */ /* 0x000fe200078e00ff */
[----:B------:R-:W-:-:S03]  /*0660*/  LOP3.LUT R4, R21, R4, R27, 0x96, !PT ;  /* 0x0000000415047212 */ /* 0x000fc600078e961b */
[----:B------:R-:W-:Y:S01]  /*0670*/  IMAD.MOV.U32 R5, RZ, RZ, R20 ;  /* 0x000000ffff057224 */ /* 0x000fe200078e0014 */
[----:B------:R-:W-:Y:S02]  /*0680*/  LOP3.LUT R6, R23, R18, R2, 0x96, !PT ;  /* 0x0000001217067212 */ /* 0x000fe400078e9602 */
[----:B------:R-:W-:Y:S01]  /*0690*/  MOV R18, R7 ;  /* 0x0000000700127202 */ /* 0x000fe20000000f00 */
[----:B------:R-:W-:-:S07]  /*06a0*/  IMAD.MOV.U32 R7, RZ, RZ, R22 ;  /* 0x000000ffff077224 */ /* 0x000fce00078e0016 */
.L_x_67:
[----:B------:R-:W-:Y:S05]  /*06b0*/  BSYNC.RECONVERGENT B0 ;  /* 0x0000000000007941 */ /* 0x000fea0003800200 */
.L_x_66:
[----:B------:R-:W-:-:S05]  /*06c0*/  LOP3.LUT R18, R18, 0x1, RZ, 0xc0, !PT ;  /* 0x0000000112127812 */ /* 0x000fca00078ec0ff */
[----:B------:R-:W-:Y:S01]  /*06d0*/  IMAD.IADD R3, R18, 0x1, R3 ;  /* 0x0000000112037824 */ /* 0x000fe200078e0203 */
[----:B------:R-:W-:Y:S06]  /*06e0*/  BRA.U UP0, `(.L_x_71) ;  /* 0xfffffff900a07547 */ /* 0x000fec000b83ffff */
.L_x_65:
        /* <DEDUP_REMOVED lines=11> */
.L_x_72:
        /* <DEDUP_REMOVED lines=14> */
.L_x_633:


//--------------------- .text._Z15generate_kernelP17curandStateXORWOWiPj --------------------------
	.section	.text._Z15generate_kernelP17curandStateXORWOWiPj,"ax",@progbits
	.align	128
        .global         _Z15generate_kernelP17curandStateXORWOWiPj
        .type           _Z15generate_kernelP17curandStateXORWOWiPj,@function
        .size           _Z15generate_kernelP17curandStateXORWOWiPj,(.L_x_634 - _Z15generate_kernelP17curandStateXORWOWiPj)
        .other          _Z15generate_kernelP17curandStateXORWOWiPj,@"STO_CUDA_ENTRY STV_DEFAULT"
_Z15generate_kernelP17curandStateXORWOWiPj:
.text._Z15generate_kernelP17curandStateXORWOWiPj:
        /* <DEDUP_REMOVED lines=23> */
[----:B------:R-:W-:Y:S01]  /*0170*/  IMAD.MOV.U32 R20, RZ, RZ, R7 ;  /* 0x000000ffff147224 */ /* 0x000fe200078e0007 */
[----:B------:R-:W-:Y:S01]  /*0180*/  MOV R18, R6 ;  /* 0x0000000600127202 */ /* 0x000fe20000000f00 */
[----:B------:R-:W-:Y:S02]  /*0190*/  IMAD.MOV.U32 R0, RZ, RZ, RZ ;  /* 0x000000ffff007224 */ /* 0x000fe400078e00ff */
[----:B------:R-:W-:-:S07]  /*01a0*/  IMAD.MOV R7, RZ, RZ, -R19 ;  /* 0x000000ffff077224 */ /* 0x000fce00078e0a13 */
.L_x_75:
[----:B------:R-:W-:Y:S01]  /*01b0*/  SHF.R.U32.HI R19, RZ, 0x2, R20 ;  /* 0x00000002ff137819 */ /* 0x000fe20000011614 */
[----:B------:R-:W-:Y:S01]  /*01c0*/  VIADD R7, R7, 0x4 ;  /* 0x0000000407077836 */ /* 0x000fe20000000000 */
[----:B------:R-:W-:Y:S02]  /*01d0*/  SHF.R.U32.HI R23, RZ, 0x2, R14 ;  /* 0x00000002ff177819 */ /* 0x000fe4000001160e */
[----:B------:R-:W-:Y:S01]  /*01e0*/  LOP3.LUT R19, R19, R20, RZ, 0x3c, !PT ;  /* 0x0000001413137212 */ /* 0x000fe200078e3cff */
[----:B------:R-:W-:Y:S01]  /*01f0*/  IMAD.SHL.U32 R20, R5, 0x10, RZ ;  /* 0x0000001005147824 */ /* 0x000fe200078e00ff */
[----:B------:R-:W-:Y:S02]  /*0200*/  LOP3.LUT R23, R23, R14, RZ, 0x3c, !PT ;  /* 0x0000000e17177212 */ /* 0x000fe400078e3cff */
[----:B------:R-:W-:Y:S01]  /*0210*/  SHF.R.U32.HI R22, RZ, 0x2, R15 ;  /* 0x00000002ff167819 */ /* 0x000fe2000001160f */
[----:B------:R-:W-:Y:S01]  /*0220*/  IMAD.SHL.U32 R21, R19, 0x2, RZ ;  /* 0x0000000213157824 */ /* 0x000fe200078e00ff */
[----:B------:R-:W-:-:S02]  /*0230*/  ISETP.NE.AND P0, PT, R7, RZ, PT ;  /* 0x000000ff0700720c */ /* 0x000fc40003f05270 */
[----:B------:R-:W-:Y:S02]  /*0240*/  LOP3.LUT R22, R22, R15, RZ, 0x3c, !PT ;  /* 0x0000000f16167212 */ /* 0x000fe400078e3cff */
[----:B------:R-:W-:Y:S02]  /*0250*/  LOP3.LUT R20, R5, R20, R21, 0x96, !PT ;  /* 0x0000001405147212 */ /* 0x000fe400078e9615 */
[----:B------:R-:W-:Y:S02]  /*0260*/  SHF.R.U32.HI R21, RZ, 0x2, R4 ;  /* 0x00000002ff157819 */ /* 0x000fe40000011604 */
[----:B------:R-:W-:Y:S01]  /*0270*/  LOP3.LUT R14, R20, R19, RZ, 0x3c, !PT ;  /* 0x00000013140e7212 */ /* 0x000fe200078e3cff */
[----:B------:R-:W-:-:S04]  /*0280*/  IMAD.SHL.U32 R20, R23, 0x2, RZ ;  /* 0x0000000217147824 */ /* 0x000fc800078e00ff */
[----:B------:R-:W-:-:S05]  /*0290*/  IMAD.SHL.U32 R19, R14, 0x10, RZ ;  /* 0x000000100e137824 */ /* 0x000fca00078e00ff */
[----:B------:R-:W-:Y:S02]  /*02a0*/  LOP3.LUT R20, R14, R19, R20, 0x96, !PT ;  /* 0x000000130e147212 */ /* 0x000fe400078e9614 */
[----:B------:R-:W-:Y:S02]  /*02b0*/  SHF.L.U32 R19, R22, 0x1, RZ ;  /* 0x0000000116137819 */ /* 0x000fe400000006ff */
[----:B------:R-:W-:Y:S02]  /*02c0*/  LOP3.LUT R15, R20, R23, RZ, 0x3c, !PT ;  /* 0x00000017140f7212 */ /* 0x000fe400078e3cff */
[----:B------:R-:W-:Y:S01]  /*02d0*/  LOP3.LUT R23, R21, R4, RZ, 0x3c, !PT ;  /* 0x0000000415177212 */ /* 0x000fe200078e3cff */
[----:B------:R-:W-:Y:S02]  /*02e0*/  IMAD.IADD R21, R14, 0x1, R18 ;  /* 0x000000010e157824 */ /* 0x000fe400078e0212 */
[----:B------:R-:W-:-:S05]  /*02f0*/  IMAD.SHL.U32 R20, R15, 0x10, RZ ;  /* 0x000000100f147824 */ /* 0x000fca00078e00ff */
[----:B------:R-:W-:Y:S01]  /*0300*/  LOP3.LUT R19, R15, R20, R19, 0x96, !PT ;  /* 0x000000140f137212 */ /* 0x000fe200078e9613 */
[----:B------:R-:W-:-:S03]  /*0310*/  IMAD.SHL.U32 R20, R23, 0x2, RZ ;  /* 0x0000000217147824 */ /* 0x000fc600078e00ff */
[----:B------:R-:W-:Y:S02]  /*0320*/  LOP3.LUT R4, R19, R22, RZ, 0x3c, !PT ;  /* 0x0000001613047212 */ /* 0x000fe400078e3cff */
[----:B------:R-:W-:-:S03]  /*0330*/  LOP3.LUT R22, R21, 0xfffffffe, RZ, 0xfc, !PT ;  /* 0xfffffffe15167812 */ /* 0x000fc600078efcff */
[----:B------:R-:W-:-:S05]  /*0340*/  IMAD.SHL.U32 R19, R4, 0x10, RZ ;  /* 0x0000001004137824 */ /* 0x000fca00078e00ff */
[----:B------:R-:W-:Y:S01]  /*0350*/  LOP3.LUT R24, R4, R19, R20, 0x96, !PT ;  /* 0x0000001304187212 */ /* 0x000fe200078e9614 */
[--C-:B------:R-:W-:Y:S01]  /*0360*/  IMAD.IADD R20, R15, 0x1, R18.reuse ;  /* 0x000000010f147824 */ /* 0x100fe200078e0212 */
[----:B------:R-:W-:Y:S02]  /*0370*/  MOV R19, R5 ;  /* 0x0000000500137202 */ /* 0x000fe40000000f00 */
[----:B------:R-:W-:Y:S02]  /*0380*/  LOP3.LUT R5, R24, R23, RZ, 0x3c, !PT ;  /* 0x0000001718057212 */ /* 0x000fe400078e3cff */
[----:B------:R-:W-:Y:S01]  /*0390*/  LOP3.LUT R21, R20, 0x1, RZ, 0xc0, !PT ;  /* 0x0000000114157812 */ /* 0x000fe200078ec0ff */
[--C-:B------:R-:W-:Y:S02]  /*03a0*/  IMAD.IADD R20, R4, 0x1, R18.reuse ;  /* 0x0000000104147824 */ /* 0x100fe400078e0212 */
[----:B------:R-:W-:Y:S01]  /*03b0*/  IMAD.IADD R23, R5, 0x1, R18 ;  /* 0x0000000105177824 */ /* 0x000fe200078e0212 */
[----:B------:R-:W-:Y:S01]  /*03c0*/  IADD3 R21, PT, PT, R22, -R0, -R21 ;  /* 0x8000000016157210 */ /* 0x000fe20007ffe815 */
[----:B------:R-:W-:Y:S01]  /*03d0*/  VIADD R18, R18, 0x161f14 ;  /* 0x00161f1412127836 */ /* 0x000fe20000000000 */
[----:B------:R-:W-:-:S02]  /*03e0*/  LOP3.LUT R20, R20, 0xfffffffe, RZ, 0xfc, !PT ;  /* 0xfffffffe14147812 */ /* 0x000fc400078efcff */
[----:B------:R-:W-:-:S04]  /*03f0*/  LOP3.LUT R23, R23, 0x1, RZ, 0xc0, !PT ;  /* 0x0000000117177812 */ /* 0x000fc800078ec0ff */
[----:B------:R-:W-:Y:S02]  /*0400*/  IADD3 R21, PT, PT, R23, -R20, -R21 ;  /* 0x8000001417157210 */ /* 0x000fe40007ffe815 */
[----:B------:R-:W-:-:S03]  /*0410*/  MOV R20, R19 ;  /* 0x0000001300147202 */ /* 0x000fc60000000f00 */
[----:B------:R-:W-:Y:S01]  /*0420*/  VIADD R0, R21, 0xfffffffe ;  /* 0xfffffffe15007836 */ /* 0x000fe20000000000 */
[----:B------:R-:W-:Y:S06]  /*0430*/  @P0 BRA `(.L_x_75) ;  /* 0xfffffffc005c0947 */ /* 0x000fec000383ffff */
[----:B------:R-:W-:-:S07]  /*0440*/  IMAD.MOV.U32 R7, RZ, RZ, R19 ;  /* 0x000000ffff077224 */ /* 0x000fce00078e0013 */
.L_x_74:
[----:B------:R-:W-:Y:S01]  /*0450*/  ISETP.NE.AND P0, PT, R16, RZ, PT ;  /* 0x000000ff1000720c */ /* 0x000fe20003f05270 */
[----:B------:R-:W-:-:S12]  /*0460*/  IMAD R6, R17, 0x587c5, R6 ;  /* 0x000587c511067824 */ /* 0x000fd800078e0206 */
[----:B------:R-:W-:Y:S05]  /*0470*/  @!P0 BRA `(.L_x_73) ;  /* 0x0000000000588947 */ /* 0x000fea0003800000 */
[----:B------:R-:W-:Y:S02]  /*0480*/  VIADD R17, R18, 0x587c5 ;  /* 0x000587c512117836 */ /* 0x000fe40000000000 */
[----:B------:R-:W-:-:S07]  /*0490*/  IMAD.MOV R16, RZ, RZ, -R16 ;  /* 0x000000ffff107224 */ /* 0x000fce00078e0a10 */
.L_x_76:
[----:B------:R-:W-:Y:S01]  /*04a0*/  SHF.R.U32.HI R18, RZ, 0x2, R7 ;  /* 0x00000002ff127819 */ /* 0x000fe20000011607 */
[----:B------:R-:W-:Y:S02]  /*04b0*/  VIADD R16, R16, 0x1 ;  /* 0x0000000110107836 */ /* 0x000fe40000000000 */
[----:B------:R-:W-:Y:S01]  /*04c0*/  IMAD.MOV.U32 R19, RZ, RZ, R14 ;  /* 0x000000ffff137224 */ /* 0x000fe200078e000e */
[----:B------:R-:W-:Y:S02]  /*04d0*/  LOP3.LUT R18, R18, R7, RZ, 0x3c, !PT ;  /* 0x0000000712127212 */ /* 0x000fe400078e3cff */
[----:B------:R-:W-:Y:S02]  /*04e0*/  SHF.L.U32 R7, R5, 0x4, RZ ;  /* 0x0000000405077819 */ /* 0x000fe400000006ff */
[----:B------:R-:W-:Y:S01]  /*04f0*/  ISETP.NE.AND P0, PT, R16, RZ, PT ;  /* 0x000000ff1000720c */ /* 0x000fe20003f05270 */
[----:B------:R-:W-:Y:S01]  /*0500*/  IMAD.SHL.U32 R20, R18, 0x2, RZ ;  /* 0x0000000212147824 */ /* 0x000fe200078e00ff */
[----:B------:R-:W-:Y:S01]  /*0510*/  MOV R14, R15 ;  /* 0x0000000f000e7202 */ /* 0x000fe20000000f00 */
[----:B------:R-:W-:-:S02]  /*0520*/  IMAD.MOV.U32 R15, RZ, RZ, R4 ;  /* 0x000000ffff0f7224 */ /* 0x000fc400078e0004 */
[----:B------:R-:W-:Y:S01]  /*0530*/  IMAD.MOV.U32 R4, RZ, RZ, R5 ;  /* 0x000000ffff047224 */ /* 0x000fe200078e0005 */
[----:B------:R-:W-:-:S04]  /*0540*/  LOP3.LUT R7, R5, R7, R20, 0x96, !PT ;  /* 0x0000000705077212 */ /* 0x000fc800078e9614 */
[----:B------:R-:W-:-:S04]  /*0550*/  LOP3.LUT R18, R7, R18, RZ, 0x3c, !PT ;  /* 0x0000001207127212 */ /* 0x000fc800078e3cff */
[----:B------:R-:W-:Y:S01]  /*0560*/  MOV R5, R18 ;  /* 0x0000001200057202 */ /* 0x000fe20000000f00 */
[----:B------:R-:W-:Y:S02]  /*0570*/  IMAD.IADD R7, R18, 0x1, R17 ;  /* 0x0000000112077824 */ /* 0x000fe400078e0211 */
[----:B------:R-:W-:-:S03]  /*0580*/  VIADD R17, R17, 0x587c5 ;  /* 0x000587c511117836 */ /* 0x000fc60000000000 */
[----:B------:R-:W-:-:S05]  /*0590*/  LOP3.LUT R7, R7, 0x1, RZ, 0xc0, !PT ;  /* 0x0000000107077812 */ /* 0x000fca00078ec0ff */
[----:B------:R-:W-:Y:S02]  /*05a0*/  IMAD.IADD R0, R7, 0x1, R0 ;  /* 0x0000000107007824 */ /* 0x000fe400078e0200 */
[----:B------:R-:W-:Y:S01]  /*05b0*/  IMAD.MOV.U32 R7, RZ, RZ, R19 ;  /* 0x000000ffff077224 */ /* 0x000fe200078e0013 */
[----:B------:R-:W-:Y:S06]  /*05c0*/  @P0 BRA `(.L_x_76) ;  /* 0xfffffffc00b40947 */ /* 0x000fec000383ffff */
[----:B------:R-:W-:-:S07]  /*05d0*/  IMAD.MOV.U32 R7, RZ, RZ, R19 ;  /* 0x000000ffff077224 */ /* 0x000fce00078e0013 */
.L_x_73:
        /* <DEDUP_REMOVED lines=12> */
.L_x_77:
        /* <DEDUP_REMOVED lines=14> */
.L_x_634:


//--------------------- .text._Z12setup_kernelP19curandStateMRG32k3a --------------------------
	.section	.text._Z12setup_kernelP19curandStateMRG32k3a,"ax",@progbits
	.align	128
        .global         _Z12setup_kernelP19curandStateMRG32k3a
        .type           _Z12setup_kernelP19curandStateMRG32k3a,@function
        .size           _Z12setup_kernelP19curandStateMRG32k3a,(.L_x_625 - _Z12setup_kernelP19curandStateMRG32k3a)
        .other          _Z12setup_kernelP19curandStateMRG32k3a,@"STO_CUDA_ENTRY STV_DEFAULT"
_Z12setup_kernelP19curandStateMRG32k3a:
.text._Z12setup_kernelP19curandStateMRG32k3a:
[----:B------:R-:W-:Y:S01]  /*0000*/  LDC R1, c[0x0][0x37c] ;  /* 0x0000df00ff017b82 */ /* 0x000fe20000000800 */
[----:B------:R-:W0:Y:S07]  /*0010*/  S2R R7, SR_TID.X ;  /* 0x0000000000077919 */ /* 0x000e2e0000002100 */
[----:B------:R-:W1:Y:S01]  /*0020*/  LDC.64 R4, c[0x0][0x380] ;  /* 0x0000e000ff047b82 */ /* 0x000e620000000a00 */
[----:B------:R-:W2:Y:S01]  /*0030*/  LDCU.64 UR4, c[0x0][0x358] ;  /* 0x00006b00ff0477ac */ /* 0x000ea20008000a00 */
[----:B------:R-:W-:Y:S01]  /*0040*/  IMAD.MOV.U32 R9, RZ, RZ, 0x3039 ;  /* 0x00003039ff097424 */ /* 0x000fe200078e00ff */
[----:B------:R-:W0:Y:S01]  /*0050*/  S2R R0, SR_CTAID.X ;  /* 0x0000000000007919 */ /* 0x000e220000002500 */
[----:B------:R-:W-:Y:S01]  /*0060*/  BSSY.RECONVERGENT B3, `(.L_x_78) ;  /* 0x0000ce5000037945 */ /* 0x000fe20003800200 */
[----:B------:R-:W-:Y:S01]  /*0070*/  HFMA2 R24, -RZ, RZ, 0, 0 ;  /* 0x00000000ff187431 */ /* 0x000fe200000001ff */
[----:B------:R-:W-:Y:S01]  /*0080*/  CS2R R2, SRZ ;  /* 0x0000000000027805 */ /* 0x000fe2000001ff00 */
[----:B------:R-:W-:Y:S01]  /*0090*/  IMAD.MOV.U32 R30, RZ, RZ, 0x0 ;  /* 0x00000000ff1e7424 */ /* 0x000fe200078e00ff */
[----:B------:R-:W-:Y:S01]  /*00a0*/  CS2R R28, SRZ ;  /* 0x00000000001c7805 */ /* 0x000fe2000001ff00 */
[----:B------:R-:W-:Y:S01]  /*00b0*/  IMAD.MOV.U32 R31, RZ, RZ, 0x3ff00000 ;  /* 0x3ff00000ff1f7424 */ /* 0x000fe200078e00ff */
[----:B------:R-:W-:Y:S01]  /*00c0*/  CS2R R26, SRZ ;  /* 0x00000000001a7805 */ /* 0x000fe2000001ff00 */
[----:B------:R-:W-:Y:S01]  /*00d0*/  IMAD.MOV.U32 R25, RZ, RZ, 0x3ff00000 ;  /* 0x3ff00000ff197424 */ /* 0x000fe200078e00ff */
[----:B------:R-:W-:-:S02]  /*00e0*/  CS2R R22, SRZ ;  /* 0x0000000000167805 */ /* 0x000fc4000001ff00 */
[----:B------:R-:W-:Y:S02]  /*00f0*/  CS2R R20, SRZ ;  /* 0x0000000000147805 */ /* 0x000fe4000001ff00 */
[----:B------:R-:W-:Y:S01]  /*0100*/  CS2R R18, SRZ ;  /* 0x0000000000127805 */ /* 0x000fe2000001ff00 */
[----:B------:R-:W-:Y:S02]  /*0110*/  IMAD.MOV.U32 R10, RZ, RZ, 0x0 ;  /* 0x00000000ff0a7424 */ /* 0x000fe400078e00ff */
[----:B------:R-:W-:Y:S02]  /*0120*/  IMAD.MOV.U32 R11, RZ, RZ, 0x3ff00000 ;  /* 0x3ff00000ff0b7424 */ /* 0x000fe400078e00ff */
[----:B0-----:R-:W-:-:S04]  /*0130*/  IMAD R7, R0, 0x40, R7 ;  /* 0x0000004000077824 */ /* 0x001fc800078e0207 */
[C---:B-1----:R-:W-:Y:S01]  /*0140*/  IMAD.WIDE R4, R7.reuse, 0x30, R4 ;  /* 0x0000003007047825 */ /* 0x042fe200078e0204 */
[----:B------:R-:W-:-:S04]  /*0150*/  ISETP.NE.AND P0, PT, R7, RZ, PT ;  /* 0x000000ff0700720c */ /* 0x000fc80003f05270 */
[----:B--2---:R0:W-:Y:S04]  /*0160*/  STG.E desc[UR4][R4.64], R9 ;  /* 0x0000000904007986 */ /* 0x0041e8000c101904 */
[----:B------:R0:W-:Y:S04]  /*0170*/  STG.E desc[UR4][R4.64+0xc], R9 ;  /* 0x00000c0904007986 */ /* 0x0001e8000c101904 */
[----:B------:R0:W-:Y:S04]  /*0180*/  STG.E desc[UR4][R4.64+0x4], R9 ;  /* 0x0000040904007986 */ /* 0x0001e8000c101904 */
[----:B------:R0:W-:Y:S04]  /*0190*/  STG.E desc[UR4][R4.64+0x10], R9 ;  /* 0x0000100904007986 */ /* 0x0001e8000c101904 */
[----:B------:R0:W-:Y:S04]  /*01a0*/  STG.E desc[UR4][R4.64+0x8], R9 ;  /* 0x0000080904007986 */ /* 0x0001e8000c101904 */
[----:B------:R0:W-:Y:S01]  /*01b0*/  STG.E desc[UR4][R4.64+0x14], R9 ;  /* 0x0000140904007986 */ /* 0x0001e2000c101904 */
[----:B------:R-:W-:Y:S05]  /*01c0*/  @!P0 BRA `(.L_x_79) ;  /* 0x000000cc00388947 */ /* 0x000fea0003800000 */
[----:B------:R-:W-:Y:S01]  /*01d0*/  BSSY.RECONVERGENT B2, `(.L_x_80) ;  /* 0x0000cc4000027945 */ /* 0x000fe20003800200 */
[--C-:B------:R-:W-:Y:S01]  /*01e0*/  SHF.R.S32.HI R0, RZ, 0x1f, R7.reuse ;  /* 0x0000001fff007819 */ /* 0x100fe20000011407 */
[----:B------:R-:W-:Y:S01]  /*01f0*/  IMAD.MOV.U32 R3, RZ, RZ, R7 ;  /* 0x000000ffff037224 */ /* 0x000fe200078e0007 */
[----:B------:R-:W-:Y:S01]  /*0200*/  MOV R2, RZ ;  /* 0x000000ff00027202 */ /* 0x000fe20000000f00 */
[----:B0-----:R-:W-:Y:S01]  /*0210*/  IMAD.MOV.U32 R4, RZ, RZ, 0x1 ;  /* 0x00000001ff047424 */ /* 0x001fe200078e00ff */
[----:B------:R-:W-:Y:S01]  /*0220*/  MOV R15, RZ ;  /* 0x000000ff000f7202 */ /* 0x000fe20000000f00 */
[----:B------:R-:W-:Y:S01]  /*0230*/  IMAD.MOV.U32 R5, RZ, RZ, RZ ;  /* 0x000000ffff057224 */ /* 0x000fe200078e00ff */
[----:B------:R-:W-:Y:S01]  /*0240*/  CS2R R16, SRZ ;  /* 0x0000000000107805 */ /* 0x000fe2000001ff00 */
[----:B------:R-:W-:Y:S02]  /*0250*/  IMAD.MOV.U32 R6, RZ, RZ, RZ ;  /* 0x000000ffff067224 */ /* 0x000fe400078e00ff */
[----:B------:R-:W-:-:S02]  /*0260*/  IMAD.MOV.U32 R14, RZ, RZ, 0x1 ;  /* 0x00000001ff0e7424 */ /* 0x000fc400078e00ff */
[----:B------:R-:W-:Y:S02]  /*0270*/  IMAD.MOV.U32 R7, RZ, RZ, 0x1 ;  /* 0x00000001ff077424 */ /* 0x000fe400078e00ff */
[----:B------:R-:W-:-:S07]  /*0280*/  IMAD.MOV.U32 R18, RZ, RZ, RZ ;  /* 0x000000ffff127224 */ /* 0x000fce00078e00ff */
.L_x_263:
[----:B-1----:R-:W-:Y:S01]  /*0290*/  LOP3.LUT R8, R3, 0x1, RZ, 0xc0, !PT ;  /* 0x0000000103087812 */ /* 0x002fe200078ec0ff */
[----:B------:R-:W-:Y:S03]  /*02a0*/  BSSY.RECONVERGENT B1, `(.L_x_81) ;  /* 0x0000cb0000017945 */ /* 0x000fe60003800200 */
[----:B------:R-:W-:-:S04]  /*02b0*/  ISETP.NE.U32.AND P0, PT, R8, 0x1, PT ;  /* 0x000000010800780c */ /* 0x000fc80003f05070 */
[----:B------:R-:W-:-:S13]  /*02c0*/  ISETP.NE.U32.AND.EX P0, PT, RZ, RZ, PT, P0 ;  /* 0x000000ffff00720c */ /* 0x000fda0003f05100 */
[----:B0-----:R-:W-:Y:S05]  /*02d0*/  @P0 BRA `(.L_x_82) ;  /* 0x000000c800b00947 */ /* 0x001fea0003800000 */
[----:B------:R-:W0:Y:S02]  /*02e0*/  LDC.64 R22, c[0x4][0x20] ;  /* 0x01000800ff167b82 */ /* 0x000e240000000a00 */
[----:B0-----:R-:W-:-:S05]  /*02f0*/  IMAD.WIDE.U32 R22, R18, 0x24, R22 ;  /* 0x0000002412167825 */ /* 0x001fca00078e0016 */
[----:B------:R-:W2:Y:S04]  /*0300*/  LDG.E R38, desc[UR4][R22.64] ;  /* 0x0000000416267981 */ /* 0x000ea8000c1e1900 */
[----:B------:R-:W3:Y:S04]  /*0310*/  LDG.E R42, desc[UR4][R22.64+0x4] ;  /* 0x00000404162a7981 */ /* 0x000ee8000c1e1900 */
[----:B------:R-:W4:Y:S01]  /*0320*/  LDG.E R34, desc[UR4][R22.64+0x8] ;  /* 0x0000080416227981 */ /* 0x000f22000c1e1900 */
[----:B------:R-:W0:Y:S01]  /*0330*/  MUFU.RCP64H R9, 4.29496524800000000000e+09 ;  /* 0x41efffff00097908 */ /* 0x000e220000001800 */
[----:B------:R-:W-:-:S02]  /*0340*/  HFMA2 R8, -RZ, RZ, 0, 5.9604644775390625e-08 ;  /* 0x00000001ff087431 */ /* 0x000fc400000001ff */
[----:B------:R-:W-:Y:S01]  /*0350*/  IMAD.MOV.U32 R12, RZ, RZ, -0x1a200000 ;  /* 0xe5e00000ff0c7424 */ /* 0x000fe200078e00ff */
[----:B------:R-:W-:Y:S01]  /*0360*/  UMOV UR6, 0x0 ;  /* 0x0000000000067882 */ /* 0x000fe20000000000 */
[----:B------:R-:W-:Y:S01]  /*0370*/  IMAD.MOV.U32 R13, RZ, RZ, 0x41efffff ;  /* 0x41efffffff0d7424 */ /* 0x000fe200078e00ff */
[----:B------:R-:W-:Y:S01]  /*0380*/  UMOV UR7, 0x3ff00000 ;  /* 0x3ff0000000077882 */ /* 0x000fe20000000000 */
[----:B------:R-:W-:Y:S01]  /*0390*/  BSSY.RECONVERGENT B4, `(.L_x_83) ;  /* 0x0000022000047945 */ /* 0x000fe20003800200 */
[----:B------:R-:W-:Y:S03]  /*03a0*/  I2F.F64.U32 R20, R7 ;  /* 0x0000000700147312 */ /* 0x000fe60000201800 */
[----:B0-----:R-:W-:-:S08]  /*03b0*/  DFMA R10, R8, -R12, UR6 ;  /* 0x00000006080a7e2b */ /* 0x001fd0000800080c */
[----:B------:R-:W-:-:S08]  /*03c0*/  DFMA R10, R10, R10, R10 ;  /* 0x0000000a0a0a722b */ /* 0x000fd0000000000a */
[----:B------:R-:W-:-:S08]  /*03d0*/  DFMA R10, R8, R10, R8 ;  /* 0x0000000a080a722b */ /* 0x000fd00000000008 */
[----:B------:R-:W-:-:S08]  /*03e0*/  DFMA R8, R10, -R12, 1 ;  /* 0x3ff000000a08742b */ /* 0x000fd0000000080c */
[----:B------:R-:W-:Y:S01]  /*03f0*/  DFMA R8, R10, R8, R10 ;  /* 0x000000080a08722b */ /* 0x000fe2000000000a */
[----:B--2---:R-:W0:Y:S08]  /*0400*/  I2F.F64.U32 R38, R38 ;  /* 0x0000002600267312 */ /* 0x004e300000201800 */
[----:B---3--:R-:W1:Y:S01]  /*0410*/  I2F.F64.U32 R42, R42 ;  /* 0x0000002a002a7312 */ /* 0x008e620000201800 */
[----:B0-----:R-:W-:-:S07]  /*0420*/  DMUL R36, R38, 7.62939453125e-06 ;  /* 0x3ee0000026247828 */ /* 0x001fce0000000000 */
[----:B----4-:R-:W0:Y:S01]  /*0430*/  I2F.F64.U32 R34, R34 ;  /* 0x0000002200227312 */ /* 0x010e220000201800 */
[----:B-1----:R-:W-:-:S07]  /*0440*/  DMUL R44, R42, 7.62939453125e-06 ;  /* 0x3ee000002a2c7828 */ /* 0x002fce0000000000 */
[----:B------:R-:W1:Y:S01]  /*0450*/  FRND.F64.FLOOR R36, R36 ;  /* 0x0000002400247313 */ /* 0x000e620000305800 */
[----:B0-----:R-:W-:-:S07]  /*0460*/  DMUL R40, R34, 7.62939453125e-06 ;  /* 0x3ee0000022287828 */ /* 0x001fce0000000000 */
[----:B------:R-:W0:Y:S01]  /*0470*/  FRND.F64.FLOOR R44, R44 ;  /* 0x0000002c002c7313 */ /* 0x000e220000305800 */
[----:B-1----:R-:W-:-:S07]  /*0480*/  DMUL R26, R36, R20 ;  /* 0x00000014241a7228 */ /* 0x002fce0000000000 */
[----:B------:R-:W1:Y:S01]  /*0490*/  FRND.F64.FLOOR R40, R40 ;  /* 0x0000002800287313 */ /* 0x000e620000305800 */
[----:B------:R-:W-:Y:S02]  /*04a0*/  DFMA R38, R36, -131072, R38 ;  /* 0xc10000002426782b */ /* 0x000fe40000000026 */
[----:B------:R-:W-:Y:S01]  /*04b0*/  DMUL R10, R26, R8 ;  /* 0x000000081a0a7228 */ /* 0x000fe20000000000 */
[----:B------:R-:W-:Y:S01]  /*04c0*/  FSETP.GEU.AND P1, PT, |R27|, 6.5827683646048100446e-37, PT ;  /* 0x036000001b00780b */ /* 0x000fe20003f2e200 */
[----:B0-----:R-:W-:-:S06]  /*04d0*/  DFMA R42, R44, -131072, R42 ;  /* 0xc10000002c2a782b */ /* 0x001fcc000000002a */
[----:B------:R-:W-:Y:S02]  /*04e0*/  DFMA R12, R10, -R12, R26 ;  /* 0x8000000c0a0c722b */ /* 0x000fe4000000001a */
[----:B-1----:R-:W-:-:S06]  /*04f0*/  DFMA R34, R40, -131072, R34 ;  /* 0xc10000002822782b */ /* 0x002fcc0000000022 */
[----:B------:R-:W-:-:S10]  /*0500*/  DFMA R8, R8, R12, R10 ;  /* 0x0000000c0808722b */ /* 0x000fd4000000000a */
[----:B------:R-:W-:-:S05]  /*0510*/  FFMA R7, RZ, 29.999998092651367188, R9 ;  /* 0x41efffffff077823 */ /* 0x000fca0000000009 */
[----:B------:R-:W-:-:S13]  /*0520*/  FSETP.GT.AND P0, PT, |R7|, 1.469367938527859385e-39, PT ;  /* 0x001000000700780b */ /* 0x000fda0003f04200 */
[----:B------:R-:W-:Y:S05]  /*0530*/  @P0 BRA P1, `(.L_x_84) ;  /* 0x00000000001c0947 */ /* 0x000fea0000800000 */
[----:B------:R-:W-:Y:S01]  /*0540*/  IMAD.MOV.U32 R12, RZ, RZ, R26 ;  /* 0x000000ffff0c7224 */ /* 0x000fe200078e001a */
[----:B------:R-:W-:Y:S01]  /*0550*/  MOV R10, 0x5a0 ;  /* 0x000005a0000a7802 */ /* 0x000fe20000000f00 */
[----:B------:R-:W-:Y:S02]  /*0560*/  IMAD.MOV.U32 R7, RZ, RZ, R27 ;  /* 0x000000ffff077224 */ /* 0x000fe400078e001b */
[----:B------:R-:W-:Y:S02]  /*0570*/  IMAD.MOV.U32 R8, RZ, RZ, -0x1a200000 ;  /* 0xe5e00000ff087424 */ /* 0x000fe400078e00ff */
[----:B------:R-:W-:-:S07]  /*0580*/  IMAD.MOV.U32 R57, RZ, RZ, 0x41efffff ;  /* 0x41efffffff397424 */ /* 0x000fce00078e00ff */
[----:B------:R-:W-:Y:S05]  /*0590*/  CALL.REL.NOINC `($__internal_3_$__cuda_sm20_div_rn_f64_full) ;  /* 0x0000024800447944 */ /* 0x000fea0003c00000 */
[----:B------:R-:W-:-:S07]  /*05a0*/  MOV R9, R7 ;  /* 0x0000000700097202 */ /* 0x000fce0000000f00 */
.L_x_84:
[----:B------:R-:W-:Y:S05]  /*05b0*/  BSYNC.RECONVERGENT B4 ;  /* 0x0000000000047941 */ /* 0x000fea0003800200 */
.L_x_83:
[----:B------:R-:W0:Y:S01]  /*05c0*/  MUFU.RCP64H R13, 4.29496524800000000000e+09 ;  /* 0x41efffff000d7908 */ /* 0x000e220000001800 */
[----:B------:R-:W-:Y:S01]  /*05d0*/  IMAD.MOV.U32 R32, RZ, RZ, -0x1a200000 ;  /* 0xe5e00000ff207424 */ /* 0x000fe200078e00ff */
[----:B------:R-:W-:Y:S01]  /*05e0*/  DMUL R24, R38, R20 ;  /* 0x0000001426187228 */ /* 0x000fe20000000000 */
[----:B------:R-:W-:Y:S01]  /*05f0*/  IMAD.MOV.U32 R33, RZ, RZ, 0x41efffff ;  /* 0x41efffffff217424 */ /* 0x000fe200078e00ff */
[----:B------:R-:W-:Y:S01]  /*0600*/  UMOV UR6, 0xe5e00000 ;  /* 0xe5e0000000067882 */ /* 0x000fe20000000000 */
[----:B------:R-:W-:Y:S01]  /*0610*/  IMAD.MOV.U32 R12, RZ, RZ, 0x1 ;  /* 0x00000001ff0c7424 */ /* 0x000fe200078e00ff */
[----:B------:R-:W-:Y:S01]  /*0620*/  UMOV UR7, 0x41efffff ;  /* 0x41efffff00077882 */ /* 0x000fe20000000000 */
[----:B------:R-:W-:Y:S05]  /*0630*/  BSSY.RECONVERGENT B4, `(.L_x_85) ;  /* 0x000001a000047945 */ /* 0x000fea0003800200 */
[----:B------:R-:W-:Y:S01]  /*0640*/  FSETP.GEU.AND P2, PT, |R25|, 6.5827683646048100446e-37, PT ;  /* 0x036000001900780b */ /* 0x000fe20003f4e200 */
[----:B0-----:R-:W-:-:S08]  /*0650*/  DFMA R10, R12, -R32, 1 ;  /* 0x3ff000000c0a742b */ /* 0x001fd00000000820 */
[----:B------:R-:W-:-:S08]  /*0660*/  DFMA R10, R10, R10, R10 ;  /* 0x0000000a0a0a722b */ /* 0x000fd0000000000a */
[----:B------:R-:W-:-:S08]  /*0670*/  DFMA R10, R12, R10, R12 ;  /* 0x0000000a0c0a722b */ /* 0x000fd0000000000c */
[----:B------:R-:W-:-:S08]  /*0680*/  DFMA R12, R10, -R32, 1 ;  /* 0x3ff000000a0c742b */ /* 0x000fd00000000820 */
[----:B------:R-:W-:Y:S01]  /*0690*/  DFMA R12, R10, R12, R10 ;  /* 0x0000000c0a0c722b */ /* 0x000fe2000000000a */
[----:B------:R-:W0:Y:S07]  /*06a0*/  FRND.F64.FLOOR R10, R8 ;  /* 0x00000008000a7313 */ /* 0x000e2e0000305800 */
[----:B------:R-:W-:-:S08]  /*06b0*/  DMUL R28, R24, R12 ;  /* 0x0000000c181c7228 */ /* 0x000fd00000000000 */
[-C--:B------:R-:W-:Y:S02]  /*06c0*/  DFMA R30, R28, -R32.reuse, R24 ;  /* 0x800000201c1e722b */ /* 0x080fe40000000018 */
[----:B0-----:R-:W-:-:S06]  /*06d0*/  DFMA R10, R10, -R32, R26 ;  /* 0x800000200a0a722b */ /* 0x001fcc000000001a */
[----:B------:R-:W-:Y:S02]  /*06e0*/  DFMA R8, R12, R30, R28 ;  /* 0x0000001e0c08722b */ /* 0x000fe4000000001c */
[C---:B------:R-:W-:Y:S02]  /*06f0*/  DADD R12, R10.reuse, UR6 ;  /* 0x000000060a0c7e29 */ /* 0x040fe40008000000 */
[----:B------:R-:W-:-:S06]  /*0700*/  DSETP.GEU.AND P0, PT, R10, RZ, PT ;  /* 0x000000ff0a00722a */ /* 0x000fcc0003f0e000 */
[----:B------:R-:W-:Y:S02]  /*0710*/  FFMA R7, RZ, 29.999998092651367188, R9 ;  /* 0x41efffffff077823 */ /* 0x000fe40000000009 */
[----:B------:R-:W-:Y:S02]  /*0720*/  FSEL R26, R12, R10, !P0 ;  /* 0x0000000a0c1a7208 */ /* 0x000fe40004000000 */
[----:B------:R-:W-:Y:S02]  /*0730*/  FSEL R27, R13, R11, !P0 ;  /* 0x0000000b0d1b7208 */ /* 0x000fe40004000000 */
[----:B------:R-:W-:-:S13]  /*0740*/  FSETP.GT.AND P1, PT, |R7|, 1.469367938527859385e-39, PT ;  /* 0x001000000700780b */ /* 0x000fda0003f24200 */
[----:B------:R-:W-:Y:S05]  /*0750*/  @P1 BRA P2, `(.L_x_86) ;  /* 0x00000000001c1947 */ /* 0x000fea0001000000 */
[----:B------:R-:W-:Y:S01]  /*0760*/  IMAD.MOV.U32 R12, RZ, RZ, R24 ;  /* 0x000000ffff0c7224 */ /* 0x000fe200078e0018 */
[----:B------:R-:W-:Y:S01]  /*0770*/  MOV R7, R25 ;  /* 0x0000001900077202 */ /* 0x000fe20000000f00 */
[----:B------:R-:W-:Y:S01]  /*0780*/  IMAD.MOV.U32 R8, RZ, RZ, -0x1a200000 ;  /* 0xe5e00000ff087424 */ /* 0x000fe200078e00ff */
[----:B------:R-:W-:Y:S01]  /*0790*/  MOV R10, 0x7c0 ;  /* 0x000007c0000a7802 */ /* 0x000fe20000000f00 */
[----:B------:R-:W-:-:S07]  /*07a0*/  IMAD.MOV.U32 R57, RZ, RZ, 0x41efffff ;  /* 0x41efffffff397424 */ /* 0x000fce00078e00ff */
[----:B------:R-:W-:Y:S05]  /*07b0*/  CALL.REL.NOINC `($__internal_3_$__cuda_sm20_div_rn_f64_full) ;  /* 0x0000024400bc7944 */ /* 0x000fea0003c00000 */
[----:B------:R-:W-:-:S07]  /*07c0*/  IMAD.MOV.U32 R9, RZ, RZ, R7 ;  /* 0x000000ffff097224 */ /* 0x000fce00078e0007 */
.L_x_86:
[----:B------:R-:W-:Y:S05]  /*07d0*/  BSYNC.RECONVERGENT B4 ;  /* 0x0000000000047941 */ /* 0x000fea0003800200 */
.L_x_85:
[----:B------:R-:W0:Y:S01]  /*07e0*/  MUFU.RCP64H R29, 4.29496524800000000000e+09 ;  /* 0x41efffff001d7908 */ /* 0x000e220000001800 */
[----:B------:R-:W-:Y:S01]  /*07f0*/  IMAD.MOV.U32 R12, RZ, RZ, -0x1a200000 ;  /* 0xe5e00000ff0c7424 */ /* 0x000fe200078e00ff */
[----:B------:R-:W-:Y:S01]  /*0800*/  MOV R13, 0x41efffff ;  /* 0x41efffff000d7802 */ /* 0x000fe20000000f00 */
[----:B------:R-:W-:Y:S01]  /*0810*/  IMAD.MOV.U32 R28, RZ, RZ, 0x1 ;  /* 0x00000001ff1c7424 */ /* 0x000fe200078e00ff */
[----:B------:R-:W-:Y:S01]  /*0820*/  UMOV UR6, 0xe5e00000 ;  /* 0xe5e0000000067882 */ /* 0x000fe20000000000 */
[----:B------:R-:W-:Y:S01]  /*0830*/  UMOV UR7, 0x41efffff ;  /* 0x41efffff00077882 */ /* 0x000fe20000000000 */
[----:B------:R-:W-:Y:S02]  /*0840*/  BSSY.RECONVERGENT B4, `(.L_x_87) ;  /* 0x000001b000047945 */ /* 0x000fe40003800200 */
[----:B------:R-:W1:Y:S01]  /*0850*/  FRND.F64.FLOOR R8, R8 ;  /* 0x0000000800087313 */ /* 0x000e620000305800 */
[-C--:B0-----:R-:W-:Y:S02]  /*0860*/  DFMA R10, R28, -R12.reuse, 1 ;  /* 0x3ff000001c0a742b */ /* 0x081fe4000000080c */
[----:B-1----:R-:W-:-:S06]  /*0870*/  DFMA R24, R8, -R12, R24 ;  /* 0x8000000c0818722b */ /* 0x002fcc0000000018 */
[----:B------:R-:W-:Y:S02]  /*0880*/  DFMA R30, R10, R10, R10 ;  /* 0x0000000a0a1e722b */ /* 0x000fe4000000000a */
[----:B------:R-:W-:-:S06]  /*0890*/  DADD R10, R24, UR6 ;  /* 0x00000006180a7e29 */ /* 0x000fcc0008000000 */
[----:B------:R-:W-:Y:S02]  /*08a0*/  DFMA R30, R28, R30, R28 ;  /* 0x0000001e1c1e722b */ /* 0x000fe4000000001c */
[----:B------:R-:W-:-:S06]  /*08b0*/  DSETP.GEU.AND P0, PT, R24, RZ, PT ;  /* 0x000000ff1800722a */ /* 0x000fcc0003f0e000 */
[----:B------:R-:W-:Y:S01]  /*08c0*/  DFMA R8, R30, -R12, 1 ;  /* 0x3ff000001e08742b */ /* 0x000fe2000000080c */
[----:B------:R-:W-:Y:S02]  /*08d0*/  FSEL R10, R10, R24, !P0 ;  /* 0x000000180a0a7208 */ /* 0x000fe40004000000 */
[----:B------:R-:W-:-:S05]  /*08e0*/  FSEL R11, R11, R25, !P0 ;  /* 0x000000190b0b7208 */ /* 0x000fca0004000000 */
[----:B------:R-:W-:Y:S02]  /*08f0*/  DFMA R30, R30, R8, R30 ;  /* 0x000000081e1e722b */ /* 0x000fe4000000001e */
[----:B------:R-:W-:-:S08]  /*0900*/  DFMA R26, R26, 131072, R10 ;  /* 0x410000001a1a782b */ /* 0x000fd0000000000a */
[----:B------:R-:W-:Y:S02]  /*0910*/  DMUL R8, R30, R26 ;  /* 0x0000001a1e087228 */ /* 0x000fe40000000000 */
[----:B------:R-:W-:-:S06]  /*0920*/  FSETP.GEU.AND P1, PT, |R27|, 6.5827683646048100446e-37, PT ;  /* 0x036000001b00780b */ /* 0x000fcc0003f2e200 */
[----:B------:R-:W-:-:S08]  /*0930*/  DFMA R10, R8, -R12, R26 ;  /* 0x8000000c080a722b */ /* 0x000fd0000000001a */
[----:B------:R-:W-:-:S10]  /*0940*/  DFMA R8, R30, R10, R8 ;  /* 0x0000000a1e08722b */ /* 0x000fd40000000008 */
[----:B------:R-:W-:-:S05]  /*0950*/  FFMA R7, RZ, 29.999998092651367188, R9 ;  /* 0x41efffffff077823 */ /* 0x000fca0000000009 */
[----:B------:R-:W-:-:S13]  /*0960*/  FSETP.GT.AND P0, PT, |R7|, 1.469367938527859385e-39, PT ;  /* 0x001000000700780b */ /* 0x000fda0003f04200 */
[----:B------:R-:W-:Y:S05]  /*0970*/  @P0 BRA P1, `(.L_x_88) ;  /* 0x00000000001c0947 */ /* 0x000fea0000800000 */
[----:B------:R-:W-:Y:S01]  /*0980*/  IMAD.MOV.U32 R12, RZ, RZ, R26 ;  /* 0x000000ffff0c7224 */ /* 0x000fe200078e001a */
[----:B------:R-:W-:Y:S01]  /*0990*/  MOV R57, 0x41efffff ;  /* 0x41efffff00397802 */ /* 0x000fe20000000f00 */
[----:B------:R-:W-:Y:S01]  /*09a0*/  IMAD.MOV.U32 R7, RZ, RZ, R27 ;  /* 0x000000ffff077224 */ /* 0x000fe200078e001b */
[----:B------:R-:W-:Y:S01]  /*09b0*/  MOV R10, 0x9e0 ;  /* 0x000009e0000a7802 */ /* 0x000fe20000000f00 */
[----:B------:R-:W-:-:S07]  /*09c0*/  IMAD.MOV.U32 R8, RZ, RZ, -0x1a200000 ;  /* 0xe5e00000ff087424 */ /* 0x000fce00078e00ff */
[----:B------:R-:W-:Y:S05]  /*09d0*/  CALL.REL.NOINC `($__internal_3_$__cuda_sm20_div_rn_f64_full) ;  /* 0x0000024400347944 */ /* 0x000fea0003c00000 */
[----:B------:R-:W-:-:S07]  /*09e0*/  IMAD.MOV.U32 R9, RZ, RZ, R7 ;  /* 0x000000ffff097224 */ /* 0x000fce00078e0007 */
.L_x_88:
[----:B------:R-:W-:Y:S05]  /*09f0*/  BSYNC.RECONVERGENT B4 ;  /* 0x0000000000047941 */ /* 0x000fea0003800200 */
.L_x_87:
[----:B------:R-:W0:Y:S01]  /*0a00*/  MUFU.RCP64H R11, 4.29496524800000000000e+09 ;  /* 0x41efffff000b7908 */ /* 0x000e220000001800 */
[----:B------:R-:W-:Y:S01]  /*0a10*/  IMAD.MOV.U32 R30, RZ, RZ, -0x1a200000 ;  /* 0xe5e00000ff1e7424 */ /* 0x000fe200078e00ff */
[----:B------:R-:W-:Y:S01]  /*0a20*/  UMOV UR6, 0xe5e00000 ;  /* 0xe5e0000000067882 */ /* 0x000fe20000000000 */
[----:B------:R-:W-:Y:S01]  /*0a30*/  IMAD.MOV.U32 R31, RZ, RZ, 0x41efffff ;  /* 0x41efffffff1f7424 */ /* 0x000fe200078e00ff */
[----:B------:R-:W-:Y:S01]  /*0a40*/  UMOV UR7, 0x41efffff ;  /* 0x41efffff00077882 */ /* 0x000fe20000000000 */
[----:B------:R-:W-:Y:S01]  /*0a50*/  IMAD.MOV.U32 R10, RZ, RZ, 0x1 ;  /* 0x00000001ff0a7424 */ /* 0x000fe200078e00ff */
[----:B------:R-:W-:Y:S02]  /*0a60*/  BSSY.RECONVERGENT B4, `(.L_x_89) ;  /* 0x0000020000047945 */ /* 0x000fe40003800200 */
[----:B------:R-:W1:Y:S08]  /*0a70*/  I2F.F64.U32 R24, R15 ;  /* 0x0000000f00187312 */ /* 0x000e700000201800 */
[----:B------:R-:W2:Y:S01]  /*0a80*/  FRND.F64.FLOOR R8, R8 ;  /* 0x0000000800087313 */ /* 0x000ea20000305800 */
[----:B0-----:R-:W-:-:S02]  /*0a90*/  DFMA R12, R10, -R30, 1 ;  /* 0x3ff000000a0c742b */ /* 0x001fc4000000081e */
[----:B-1----:R-:W-:-:S06]  /*0aa0*/  DMUL R28, R44, R24 ;  /* 0x000000182c1c7228 */ /* 0x002fcc0000000000 */
[----:B------:R-:W-:Y:S02]  /*0ab0*/  DFMA R12, R12, R12, R12 ;  /* 0x0000000c0c0c722b */ /* 0x000fe4000000000c */
[----:B--2---:R-:W-:-:S06]  /*0ac0*/  DFMA R26, R8, -R30, R26 ;  /* 0x8000001e081a722b */ /* 0x004fcc000000001a */
[----:B------:R-:W-:Y:S01]  /*0ad0*/  DFMA R12, R10, R12, R10 ;  /* 0x0000000c0a0c722b */ /* 0x000fe2000000000a */
[----:B------:R-:W-:Y:S01]  /*0ae0*/  FSETP.GEU.AND P2, PT, |R29|, 6.5827683646048100446e-37, PT ;  /* 0x036000001d00780b */ /* 0x000fe20003f4e200 */
[----:B------:R-:W-:-:S06]  /*0af0*/  DSETP.GEU.AND P0, PT, R26, RZ, PT ;  /* 0x000000ff1a00722a */ /* 0x000fcc0003f0e000 */
[----:B------:R-:W-:-:S08]  /*0b00*/  DFMA R10, R12, -R30, 1 ;  /* 0x3ff000000c0a742b */ /* 0x000fd0000000081e */
[----:B------:R-:W-:Y:S02]  /*0b10*/  DFMA R32, R12, R10, R12 ;  /* 0x0000000a0c20722b */ /* 0x000fe4000000000c */
[----:B------:R-:W-:-:S06]  /*0b20*/  DADD R10, R26, UR6 ;  /* 0x000000061a0a7e29 */ /* 0x000fcc0008000000 */
[----:B------:R-:W-:-:S08]  /*0b30*/  DMUL R12, R32, R28 ;  /* 0x0000001c200c7228 */ /* 0x000fd00000000000 */
[----:B------:R-:W-:-:S08]  /*0b40*/  DFMA R30, R12, -R30, R28 ;  /* 0x8000001e0c1e722b */ /* 0x000fd0000000001c */
[----:B------:R-:W-:Y:S01]  /*0b50*/  DFMA R8, R32, R30, R12 ;  /* 0x0000001e2008722b */ /* 0x000fe2000000000c */
[----:B------:R-:W-:Y:S02]  /*0b60*/  FSEL R12, R10, R26, !P0 ;  /* 0x0000001a0a0c7208 */ /* 0x000fe40004000000 */
[----:B------:R-:W-:-:S07]  /*0b70*/  FSEL R13, R11, R27, !P0 ;  /* 0x0000001b0b0d7208 */ /* 0x000fce0004000000 */
[----:B------:R-:W-:Y:S01]  /*0b80*/  FFMA R7, RZ, 29.999998092651367188, R9 ;  /* 0x41efffffff077823 */ /* 0x000fe20000000009 */
[C---:B------:R-:W-:Y:S02]  /*0b90*/  DADD R10, R12.reuse, UR6 ;  /* 0x000000060c0a7e29 */ /* 0x040fe40008000000 */
[----:B------:R-:W-:Y:S02]  /*0ba0*/  DSETP.GEU.AND P0, PT, R12, RZ, PT ;  /* 0x000000ff0c00722a */ /* 0x000fe40003f0e000 */
[----:B------:R-:W-:-:S06]  /*0bb0*/  FSETP.GT.AND P1, PT, |R7|, 1.469367938527859385e-39, PT ;  /* 0x001000000700780b */ /* 0x000fcc0003f24200 */
[----:B------:R-:W-:Y:S02]  /*0bc0*/  FSEL R30, R10, R12, !P0 ;  /* 0x0000000c0a1e7208 */ /* 0x000fe40004000000 */
[----:B------:R-:W-:-:S05]  /*0bd0*/  FSEL R31, R11, R13, !P0 ;  /* 0x0000000d0b1f7208 */ /* 0x000fca0004000000 */
[----:B------:R-:W-:Y:S05]  /*0be0*/  @P1 BRA P2, `(.L_x_90) ;  /* 0x00000000001c1947 */ /* 0x000fea0001000000 */
[----:B------:R-:W-:Y:S01]  /*0bf0*/  MOV R12, R28 ;  /* 0x0000001c000c7202 */ /* 0x000fe20000000f00 */
[----:B------:R-:W-:Y:S01]  /*0c00*/  IMAD.MOV.U32 R7, RZ, RZ, R29 ;  /* 0x000000ffff077224 */ /* 0x000fe200078e001d */
[----:B------:R-:W-:Y:S01]  /*0c10*/  MOV R10, 0xc50 ;  /* 0x00000c50000a7802 */ /* 0x000fe20000000f00 */
[----:B------:R-:W-:Y:S02]  /*0c20*/  IMAD.MOV.U32 R8, RZ, RZ, -0x1a200000 ;  /* 0xe5e00000ff087424 */ /* 0x000fe400078e00ff */
[----:B------:R-:W-:-:S07]  /*0c30*/  IMAD.MOV.U32 R57, RZ, RZ, 0x41efffff ;  /* 0x41efffffff397424 */ /* 0x000fce00078e00ff */
[----:B------:R-:W-:Y:S05]  /*0c40*/  CALL.REL.NOINC `($__internal_3_$__cuda_sm20_div_rn_f64_full) ;  /* 0x0000024000987944 */ /* 0x000fea0003c00000 */
[----:B------:R-:W-:-:S07]  /*0c50*/  IMAD.MOV.U32 R9, RZ, RZ, R7 ;  /* 0x000000ffff097224 */ /* 0x000fce00078e0007 */
.L_x_90:
[----:B------:R-:W-:Y:S05]  /*0c60*/  BSYNC.RECONVERGENT B4 ;  /* 0x0000000000047941 */ /* 0x000fea0003800200 */
.L_x_89:
[----:B------:R-:W0:Y:S01]  /*0c70*/  MUFU.RCP64H R11, 4.29496524800000000000e+09 ;  /* 0x41efffff000b7908 */ /* 0x000e220000001800 */
[----:B------:R-:W-:Y:S01]  /*0c80*/  MOV R46, 0xe5e00000 ;  /* 0xe5e00000002e7802 */ /* 0x000fe20000000f00 */
[----:B------:R-:W-:Y:S01]  /*0c90*/  IMAD.MOV.U32 R47, RZ, RZ, 0x41efffff ;  /* 0x41efffffff2f7424 */ /* 0x000fe200078e00ff */
[----:B------:R-:W-:Y:S01]  /*0ca0*/  DMUL R26, R42, R24 ;  /* 0x000000182a1a7228 */ /* 0x000fe20000000000 */
[----:B------:R-:W-:Y:S01]  /*0cb0*/  IMAD.MOV.U32 R10, RZ, RZ, 0x1 ;  /* 0x00000001ff0a7424 */ /* 0x000fe200078e00ff */
[----:B------:R-:W-:Y:S01]  /*0cc0*/  UMOV UR6, 0xe5e00000 ;  /* 0xe5e0000000067882 */ /* 0x000fe20000000000 */
[----:B------:R-:W-:Y:S01]  /*0cd0*/  UMOV UR7, 0x41efffff ;  /* 0x41efffff00077882 */ /* 0x000fe20000000000 */
[----:B------:R-:W-:Y:S06]  /*0ce0*/  BSSY.RECONVERGENT B4, `(.L_x_91) ;  /* 0x000001a000047945 */ /* 0x000fec0003800200 */
[----:B------:R-:W-:Y:S01]  /*0cf0*/  FSETP.GEU.AND P2, PT, |R27|, 6.5827683646048100446e-37, PT ;  /* 0x036000001b00780b */ /* 0x000fe20003f4e200 */
[----:B0-----:R-:W-:-:S08]  /*0d00*/  DFMA R12, R10, -R46, 1 ;  /* 0x3ff000000a0c742b */ /* 0x001fd0000000082e */
[----:B------:R-:W-:-:S08]  /*0d10*/  DFMA R12, R12, R12, R12 ;  /* 0x0000000c0c0c722b */ /* 0x000fd0000000000c */
[----:B------:R-:W-:-:S08]  /*0d20*/  DFMA R12, R10, R12, R10 ;  /* 0x0000000c0a0c722b */ /* 0x000fd0000000000a */
[----:B------:R-:W-:-:S08]  /*0d30*/  DFMA R10, R12, -R46, 1 ;  /* 0x3ff000000c0a742b */ /* 0x000fd0000000082e */
[----:B------:R-:W-:Y:S02]  /*0d40*/  DFMA R48, R12, R10, R12 ;  /* 0x0000000a0c30722b */ /* 0x000fe4000000000c */
[----:B------:R-:W0:Y:S06]  /*0d50*/  FRND.F64.FLOOR R10, R8 ;  /* 0x00000008000a7313 */ /* 0x000e2c0000305800 */
        /* <DEDUP_REMOVED lines=12> */
[----:B------:R-:W-:Y:S01]  /*0e20*/  MOV R8, 0xe5e00000 ;  /* 0xe5e0000000087802 */ /* 0x000fe20000000f00 */
[----:B------:R-:W-:Y:S01]  /*0e30*/  IMAD.MOV.U32 R7, RZ, RZ, R27 ;  /* 0x000000ffff077224 */ /* 0x000fe200078e001b */
[----:B------:R-:W-:Y:S01]  /*0e40*/  MOV R10, 0xe70 ;  /* 0x00000e70000a7802 */ /* 0x000fe20000000f00 */
[----:B------:R-:W-:-:S07]  /*0e50*/  IMAD.MOV.U32 R57, RZ, RZ, 0x41efffff ;  /* 0x41efffffff397424 */ /* 0x000fce00078e00ff */
[----:B------:R-:W-:Y:S05]  /*0e60*/  CALL.REL.NOINC `($__internal_3_$__cuda_sm20_div_rn_f64_full) ;  /* 0x0000024000107944 */ /* 0x000fea0003c00000 */
[----:B------:R-:W-:-:S07]  /*0e70*/  IMAD.MOV.U32 R9, RZ, RZ, R7 ;  /* 0x000000ffff097224 */ /* 0x000fce00078e0007 */
.L_x_92:
[----:B------:R-:W-:Y:S05]  /*0e80*/  BSYNC.RECONVERGENT B4 ;  /* 0x0000000000047941 */ /* 0x000fea0003800200 */
.L_x_91:
        /* <DEDUP_REMOVED lines=33> */
.L_x_94:
[----:B------:R-:W-:Y:S05]  /*10a0*/  BSYNC.RECONVERGENT B4 ;  /* 0x0000000000047941 */ /* 0x000fea0003800200 */
.L_x_93:
        /* <DEDUP_REMOVED lines=19> */
[----:B------:R-:W-:-:S04]  /*11e0*/  DMUL R12, R48, R32 ;  /* 0x00000020300c7228 */ /* 0x000fc80000000000 */
[----:B------:R-:W-:Y:S02]  /*11f0*/  FSEL R28, R10, R28, !P0 ;  /* 0x0000001c0a1c7208 */ /* 0x000fe40004000000 */
[----:B------:R-:W-:Y:S02]  /*1200*/  FSEL R29, R11, R29, !P0 ;  /* 0x0000001d0b1d7208 */ /* 0x000fe40004000000 */
[----:B------:R-:W-:-:S04]  /*1210*/  DFMA R46, R12, -R46, R32 ;  /* 0x8000002e0c2e722b */ /* 0x000fc80000000020 */
[C---:B------:R-:W-:Y:S02]  /*1220*/  DADD R10, R28.reuse, UR6 ;  /* 0x000000061c0a7e29 */ /* 0x040fe40008000000 */
[----:B------:R-:W-:Y:S02]  /*1230*/  DSETP.GEU.AND P0, PT, R28, RZ, PT ;  /* 0x000000ff1c00722a */ /* 0x000fe40003f0e000 */
[----:B------:R-:W-:-:S06]  /*1240*/  DFMA R8, R48, R46, R12 ;  /* 0x0000002e3008722b */ /* 0x000fcc000000000c */
[----:B------:R-:W-:Y:S02]  /*1250*/  FSEL R10, R10, R28, !P0 ;  /* 0x0000001c0a0a7208 */ /* 0x000fe40004000000 */
[----:B------:R-:W-:Y:S02]  /*1260*/  FSEL R11, R11, R29, !P0 ;  /* 0x0000001d0b0b7208 */ /* 0x000fe40004000000 */
[----:B------:R-:W-:-:S04]  /*1270*/  FFMA R5, RZ, 29.999998092651367188, R9 ;  /* 0x41efffffff057823 */ /* 0x000fc80000000009 */
[----:B------:R-:W-:Y:S01]  /*1280*/  DADD R30, R30, R10 ;  /* 0x000000001e1e7229 */ /* 0x000fe2000000000a */
        /* <DEDUP_REMOVED lines=9> */
.L_x_96:
[----:B------:R-:W-:Y:S05]  /*1320*/  BSYNC.RECONVERGENT B4 ;  /* 0x0000000000047941 */ /* 0x000fea0003800200 */
.L_x_95:
[----:B------:R-:W0:Y:S01]  /*1330*/  MUFU.RCP64H R11, 4.29496524800000000000e+09 ;  /* 0x41efffff000b7908 */ /* 0x000e220000001800 */
[----:B------:R-:W-:Y:S01]  /*1340*/  IMAD.MOV.U32 R48, RZ, RZ, -0x1a200000 ;  /* 0xe5e00000ff307424 */ /* 0x000fe200078e00ff */
[----:B------:R-:W-:Y:S01]  /*1350*/  MOV R49, 0x41efffff ;  /* 0x41efffff00317802 */ /* 0x000fe20000000f00 */
[----:B------:R-:W-:Y:S01]  /*1360*/  IMAD.MOV.U32 R10, RZ, RZ, 0x1 ;  /* 0x00000001ff0a7424 */ /* 0x000fe200078e00ff */
[----:B------:R-:W-:Y:S01]  /*1370*/  DMUL R28, R34, R26 ;  /* 0x0000001a221c7228 */ /* 0x000fe20000000000 */
[----:B------:R-:W-:Y:S01]  /*1380*/  UMOV UR6, 0xe5e00000 ;  /* 0xe5e0000000067882 */ /* 0x000fe20000000000 */
[----:B------:R-:W-:Y:S01]  /*1390*/  UMOV UR7, 0x41efffff ;  /* 0x41efffff00077882 */ /* 0x000fe20000000000 */
[----:B------:R-:W-:Y:S07]  /*13a0*/  BSSY.RECONVERGENT B4, `(.L_x_97) ;  /* 0x000001a000047945 */ /* 0x000fee0003800200 */
        /* <DEDUP_REMOVED lines=25> */
.L_x_98:
[----:B------:R-:W-:Y:S05]  /*1540*/  BSYNC.RECONVERGENT B4 ;  /* 0x0000000000047941 */ /* 0x000fea0003800200 */
.L_x_97:
[----:B------:R-:W0:Y:S01]  /*1550*/  MUFU.RCP64H R47, 4.29496524800000000000e+09 ;  /* 0x41efffff002f7908 */ /* 0x000e220000001800 */
[----:B------:R-:W-:Y:S01]  /*1560*/  IMAD.MOV.U32 R12, RZ, RZ, -0x1a200000 ;  /* 0xe5e00000ff0c7424 */ /* 0x000fe200078e00ff */
[----:B------:R-:W-:Y:S01]  /*1570*/  UMOV UR6, 0xe5e00000 ;  /* 0xe5e0000000067882 */ /* 0x000fe20000000000 */
[----:B------:R-:W-:Y:S01]  /*1580*/  IMAD.MOV.U32 R13, RZ, RZ, 0x41efffff ;  /* 0x41efffffff0d7424 */ /* 0x000fe200078e00ff */
[----:B------:R-:W-:Y:S01]  /*1590*/  UMOV UR7, 0x41efffff ;  /* 0x41efffff00077882 */ /* 0x000fe20000000000 */
[----:B------:R-:W-:Y:S01]  /*15a0*/  IMAD.MOV.U32 R46, RZ, RZ, 0x1 ;  /* 0x00000001ff2e7424 */ /* 0x000fe200078e00ff */
[----:B------:R-:W-:Y:S02]  /*15b0*/  BSSY.RECONVERGENT B4, `(.L_x_99) ;  /* 0x000001b000047945 */ /* 0x000fe40003800200 */
[----:B------:R-:W1:Y:S03]  /*15c0*/  FRND.F64.FLOOR R8, R8 ;  /* 0x0000000800087313 */ /* 0x000e660000305800 */
[----:B0-----:R-:W-:-:S02]  /*15d0*/  DFMA R10, R46, -R12, 1 ;  /* 0x3ff000002e0a742b */ /* 0x001fc4000000080c */
        /* <DEDUP_REMOVED lines=24> */
.L_x_100:
[----:B------:R-:W-:Y:S05]  /*1760*/  BSYNC.RECONVERGENT B4 ;  /* 0x0000000000047941 */ /* 0x000fea0003800200 */
.L_x_99:
[----:B------:R-:W0:Y:S01]  /*1770*/  FRND.F64.FLOOR R8, R8 ;  /* 0x0000000800087313 */ /* 0x000e220000305800 */
[----:B------:R-:W-:Y:S01]  /*1780*/  MOV R12, 0xe5e00000 ;  /* 0xe5e00000000c7802 */ /* 0x000fe20000000f00 */
[----:B------:R-:W-:Y:S01]  /*1790*/  IMAD.MOV.U32 R13, RZ, RZ, 0x41efffff ;  /* 0x41efffffff0d7424 */ /* 0x000fe200078e00ff */
[----:B------:R-:W-:Y:S01]  /*17a0*/  UMOV UR6, 0xe5e00000 ;  /* 0xe5e0000000067882 */ /* 0x000fe20000000000 */
[----:B------:R-:W-:Y:S01]  /*17b0*/  IMAD.MOV.U32 R28, RZ, RZ, 0x1 ;  /* 0x00000001ff1c7424 */ /* 0x000fe200078e00ff */
[----:B------:R-:W-:Y:S01]  /*17c0*/  UMOV UR7, 0x41efffff ;  /* 0x41efffff00077882 */ /* 0x000fe20000000000 */
[----:B------:R-:W-:Y:S02]  /*17d0*/  BSSY.RECONVERGENT B4, `(.L_x_101) ;  /* 0x000001f000047945 */ /* 0x000fe40003800200 */
[----:B------:R-:W1:Y:S01]  /*17e0*/  MUFU.RCP64H R29, 4.29496524800000000000e+09 ;  /* 0x41efffff001d7908 */ /* 0x000e620000001800 */
[----:B0-----:R-:W-:-:S08]  /*17f0*/  DFMA R32, R8, -R12, R32 ;  /* 0x8000000c0820722b */ /* 0x001fd00000000020 */
[----:B------:R-:W-:Y:S02]  /*1800*/  DADD R10, R32, UR6 ;  /* 0x00000006200a7e29 */ /* 0x000fe40008000000 */
[----:B-1----:R-:W-:Y:S02]  /*1810*/  DFMA R46, R28, -R12, 1 ;  /* 0x3ff000001c2e742b */ /* 0x002fe4000000080c */
[----:B------:R-:W-:-:S06]  /*1820*/  DSETP.GEU.AND P0, PT, R32, RZ, PT ;  /* 0x000000ff2000722a */ /* 0x000fcc0003f0e000 */
[----:B------:R-:W-:Y:S01]  /*1830*/  DFMA R46, R46, R46, R46 ;  /* 0x0000002e2e2e722b */ /* 0x000fe2000000002e */
[----:B------:R-:W-:Y:S02]  /*1840*/  FSEL R10, R10, R32, !P0 ;  /* 0x000000200a0a7208 */ /* 0x000fe40004000000 */
[----:B------:R-:W-:-:S05]  /*1850*/  FSEL R11, R11, R33, !P0 ;  /* 0x000000210b0b7208 */ /* 0x000fca0004000000 */
[----:B------:R-:W-:Y:S02]  /*1860*/  DFMA R46, R28, R46, R28 ;  /* 0x0000002e1c2e722b */ /* 0x000fe4000000001c */
[C---:B------:R-:W-:Y:S02]  /*1870*/  DADD R8, R10.reuse, UR6 ;  /* 0x000000060a087e29 */ /* 0x040fe40008000000 */
[----:B------:R-:W-:-:S04]  /*1880*/  DSETP.GEU.AND P0, PT, R10, RZ, PT ;  /* 0x000000ff0a00722a */ /* 0x000fc80003f0e000 */
[----:B------:R-:W-:-:S04]  /*1890*/  DFMA R28, R46, -R12, 1 ;  /* 0x3ff000002e1c742b */ /* 0x000fc8000000080c */
[----:B------:R-:W-:Y:S02]  /*18a0*/  FSEL R8, R8, R10, !P0 ;  /* 0x0000000a08087208 */ /* 0x000fe40004000000 */
[----:B------:R-:W-:Y:S02]  /*18b0*/  FSEL R9, R9, R11, !P0 ;  /* 0x0000000b09097208 */ /* 0x000fe40004000000 */
[----:B------:R-:W-:-:S04]  /*18c0*/  DFMA R28, R46, R28, R46 ;  /* 0x0000001c2e1c722b */ /* 0x000fc8000000002e */
[----:B------:R-:W-:-:S08]  /*18d0*/  DADD R30, R30, R8 ;  /* 0x000000001e1e7229 */ /* 0x000fd00000000008 */
        /* <DEDUP_REMOVED lines=14> */
.L_x_102:
[----:B------:R-:W-:Y:S05]  /*19c0*/  BSYNC.RECONVERGENT B4 ;  /* 0x0000000000047941 */ /* 0x000fea0003800200 */
.L_x_101:
[----:B------:R-:W0:Y:S01]  /*19d0*/  MUFU.RCP64H R11, 4.29496524800000000000e+09 ;  /* 0x41efffff000b7908 */ /* 0x000e220000001800 */
[----:B------:R-:W-:Y:S01]  /*19e0*/  IMAD.MOV.U32 R48, RZ, RZ, -0x1a200000 ;  /* 0xe5e00000ff307424 */ /* 0x000fe200078e00ff */
[----:B------:R-:W-:Y:S01]  /*19f0*/  MOV R10, 0x1 ;  /* 0x00000001000a7802 */ /* 0x000fe20000000f00 */
[----:B------:R-:W-:Y:S01]  /*1a00*/  IMAD.MOV.U32 R49, RZ, RZ, 0x41efffff ;  /* 0x41efffffff317424 */ /* 0x000fe200078e00ff */
[----:B------:R-:W-:Y:S01]  /*1a10*/  UMOV UR6, 0xe5e00000 ;  /* 0xe5e0000000067882 */ /* 0x000fe20000000000 */
[----:B------:R-:W-:Y:S01]  /*1a20*/  UMOV UR7, 0x41efffff ;  /* 0x41efffff00077882 */ /* 0x000fe20000000000 */
[----:B------:R-:W-:Y:S02]  /*1a30*/  BSSY.RECONVERGENT B4, `(.L_x_103) ;  /* 0x000001c000047945 */ /* 0x000fe40003800200 */
[----:B------:R-:W1:Y:S01]  /*1a40*/  I2F.F64.U32 R28, R17 ;  /* 0x00000011001c7312 */ /* 0x000e620000201800 */
[----:B0-----:R-:W-:Y:S02]  /*1a50*/  DFMA R12, R10, -R48, 1 ;  /* 0x3ff000000a0c742b */ /* 0x001fe40000000830 */
[----:B-1----:R-:W-:-:S06]  /*1a60*/  DMUL R46, R36, R28 ;  /* 0x0000001c242e7228 */ /* 0x002fcc0000000000 */
[----:B------:R-:W-:-:S08]  /*1a70*/  DFMA R12, R12, R12, R12 ;  /* 0x0000000c0c0c722b */ /* 0x000fd0000000000c */
[----:B------:R-:W-:Y:S01]  /*1a80*/  DFMA R12, R10, R12, R10 ;  /* 0x0000000c0a0c722b */ /* 0x000fe2000000000a */
[----:B------:R-:W-:-:S07]  /*1a90*/  FSETP.GEU.AND P2, PT, |R47|, 6.5827683646048100446e-37, PT ;  /* 0x036000002f00780b */ /* 0x000fce0003f4e200 */
        /* <DEDUP_REMOVED lines=21> */
.L_x_104:
[----:B------:R-:W-:Y:S05]  /*1bf0*/  BSYNC.RECONVERGENT B4 ;  /* 0x0000000000047941 */ /* 0x000fea0003800200 */
.L_x_103:
        /* <DEDUP_REMOVED lines=33> */
.L_x_106:
[----:B------:R-:W-:Y:S05]  /*1e10*/  BSYNC.RECONVERGENT B4 ;  /* 0x0000000000047941 */ /* 0x000fea0003800200 */
.L_x_105:
        /* <DEDUP_REMOVED lines=33> */
.L_x_108:
[----:B------:R-:W-:Y:S05]  /*2030*/  BSYNC.RECONVERGENT B4 ;  /* 0x0000000000047941 */ /* 0x000fea0003800200 */
.L_x_107:
        /* <DEDUP_REMOVED lines=38> */
.L_x_110:
[----:B------:R-:W-:Y:S05]  /*22a0*/  BSYNC.RECONVERGENT B4 ;  /* 0x0000000000047941 */ /* 0x000fea0003800200 */
.L_x_109:
        /* <DEDUP_REMOVED lines=33> */
.L_x_112:
[----:B------:R-:W-:Y:S05]  /*24c0*/  BSYNC.RECONVERGENT B4 ;  /* 0x0000000000047941 */ /* 0x000fea0003800200 */
.L_x_111:
        /* <DEDUP_REMOVED lines=33> */
.L_x_114:
[----:B------:R-:W-:Y:S05]  /*26e0*/  BSYNC.RECONVERGENT B4 ;  /* 0x0000000000047941 */ /* 0x000fea0003800200 */
.L_x_113:
        /* <DEDUP_REMOVED lines=39> */
.L_x_116:
[----:B------:R-:W-:Y:S05]  /*2960*/  BSYNC.RECONVERGENT B4 ;  /* 0x0000000000047941 */ /* 0x000fea0003800200 */
.L_x_115:
        /* <DEDUP_REMOVED lines=33> */
.L_x_118:
[----:B------:R-:W-:Y:S05]  /*2b80*/  BSYNC.RECONVERGENT B4 ;  /* 0x0000000000047941 */ /* 0x000fea0003800200 */
.L_x_117:
        /* <DEDUP_REMOVED lines=33> */
.L_x_120:
[----:B------:R-:W-:Y:S05]  /*2da0*/  BSYNC.RECONVERGENT B4 ;  /* 0x0000000000047941 */ /* 0x000fea0003800200 */
.L_x_119:
        /* <DEDUP_REMOVED lines=37> */
.L_x_122:
[----:B------:R-:W-:Y:S05]  /*3000*/  BSYNC.RECONVERGENT B4 ;  /* 0x0000000000047941 */ /* 0x000fea0003800200 */
.L_x_121:
        /* <DEDUP_REMOVED lines=34> */
.L_x_124:
[----:B------:R-:W-:Y:S05]  /*3230*/  BSYNC.RECONVERGENT B4 ;  /* 0x0000000000047941 */ /* 0x000fea0003800200 */
.L_x_123:
        /* <DEDUP_REMOVED lines=33> */
.L_x_126:
[----:B------:R-:W-:Y:S05]  /*3450*/  BSYNC.RECONVERGENT B4 ;  /* 0x0000000000047941 */ /* 0x000fea0003800200 */
.L_x_125:
        /* <DEDUP_REMOVED lines=33> */
.L_x_128:
[----:B------:R-:W-:Y:S05]  /*3670*/  BSYNC.RECONVERGENT B4 ;  /* 0x0000000000047941 */ /* 0x000fea0003800200 */
.L_x_127:
        /* <DEDUP_REMOVED lines=38> */
.L_x_130:
[----:B------:R-:W-:Y:S05]  /*38e0*/  BSYNC.RECONVERGENT B4 ;  /* 0x0000000000047941 */ /* 0x000fea0003800200 */
.L_x_129:
[----:B------:R-:W0:Y:S01]  /*38f0*/  MUFU.RCP64H R9, 4.29496524800000000000e+09 ;  /* 0x41efffff00097908 */ /* 0x000e220000001800 */
[----:B------:R-:W-:Y:S01]  /*3900*/  MOV R12, 0xe5e00000 ;  /* 0xe5e00000000c7802 */ /* 0x000fe20000000f00 */
[----:B------:R-:W-:Y:S01]  /*3910*/  IMAD.MOV.U32 R13, RZ, RZ, 0x41efffff ;  /* 0x41efffffff0d7424 */ /* 0x000fe200078e00ff */
[----:B------:R-:W-:Y:S01]  /*3920*/  DMUL R42, R42, R38 ;  /* 0x000000262a2a7228 */ /* 0x000fe20000000000 */
[----:B------:R-:W-:Y:S01]  /*3930*/  IMAD.MOV.U32 R8, RZ, RZ, 0x1 ;  /* 0x00000001ff087424 */ /* 0x000fe200078e00ff */
[----:B------:R-:W-:Y:S01]  /*3940*/  UMOV UR6, 0xe5e00000 ;  /* 0xe5e0000000067882 */ /* 0x000fe20000000000 */
[----:B------:R-:W-:Y:S01]  /*3950*/  UMOV UR7, 0x41efffff ;  /* 0x41efffff00077882 */ /* 0x000fe20000000000 */
[----:B------:R-:W-:Y:S01]  /*3960*/  BSSY.RECONVERGENT B4, `(.L_x_131) ;  /* 0x000001a000047945 */ /* 0x000fe20003800200 */
[----:B------:R-:W1:Y:S05]  /*3970*/  FRND.F64.FLOOR R6, R6 ;  /* 0x0000000600067313 */ /* 0x000e6a0000305800 */
[----:B------:R-:W-:Y:S01]  /*3980*/  FSETP.GEU.AND P2, PT, |R43|, 6.5827683646048100446e-37, PT ;  /* 0x036000002b00780b */ /* 0x000fe20003f4e200 */
[----:B0-----:R-:W-:-:S02]  /*3990*/  DFMA R10, R8, -R12, 1 ;  /* 0x3ff00000080a742b */ /* 0x001fc4000000080c */
[----:B-1----:R-:W-:-:S06]  /*39a0*/  DFMA R44, R6, -R12, R44 ;  /* 0x8000000c062c722b */ /* 0x002fcc000000002c */
[----:B------:R-:W-:Y:S02]  /*39b0*/  DFMA R10, R10, R10, R10 ;  /* 0x0000000a0a0a722b */ /* 0x000fe4000000000a */
[----:B------:R-:W-:-:S06]  /*39c0*/  DSETP.GEU.AND P0, PT, R44, RZ, PT ;  /* 0x000000ff2c00722a */ /* 0x000fcc0003f0e000 */
[----:B------:R-:W-:-:S08]  /*39d0*/  DFMA R10, R8, R10, R8 ;  /* 0x0000000a080a722b */ /* 0x000fd00000000008 */
[----:B------:R-:W-:-:S08]  /*39e0*/  DFMA R8, R10, -R12, 1 ;  /* 0x3ff000000a08742b */ /* 0x000fd0000000080c */
[----:B------:R-:W-:-:S08]  /*39f0*/  DFMA R48, R10, R8, R10 ;  /* 0x000000080a30722b */ /* 0x000fd0000000000a */
[----:B------:R-:W-:-:S08]  /*3a00*/  DMUL R8, R48, R42 ;  /* 0x0000002a30087228 */ /* 0x000fd00000000000 */
[----:B------:R-:W-:-:S08]  /*3a10*/  DFMA R10, R8, -R12, R42 ;  /* 0x8000000c080a722b */ /* 0x000fd0000000002a */
[----:B------:R-:W-:Y:S02]  /*3a20*/  DFMA R8, R48, R10, R8 ;  /* 0x0000000a3008722b */ /* 0x000fe40000000008 */
[----:B------:R-:W-:-:S08]  /*3a30*/  DADD R10, R44, UR6 ;  /* 0x000000062c0a7e29 */ /* 0x000fd00008000000 */
        /* <DEDUP_REMOVED lines=12> */
.L_x_132:
[----:B------:R-:W-:Y:S05]  /*3b00*/  BSYNC.RECONVERGENT B4 ;  /* 0x0000000000047941 */ /* 0x000fea0003800200 */
.L_x_131:
        /* <DEDUP_REMOVED lines=33> */
.L_x_134:
[----:B------:R-:W-:Y:S05]  /*3d20*/  BSYNC.RECONVERGENT B4 ;  /* 0x0000000000047941 */ /* 0x000fea0003800200 */
.L_x_133:
        /* <DEDUP_REMOVED lines=23> */
[----:B------:R-:W-:-:S04]  /*3ea0*/  DSETP.GEU.AND P0, PT, R6, RZ, PT ;  /* 0x000000ff0600722a */ /* 0x000fc80003f0e000 */
[----:B------:R-:W-:Y:S02]  /*3eb0*/  DFMA R8, R44, R4, R10 ;  /* 0x000000042c08722b */ /* 0x000fe4000000000a */
[----:B------:R-:W-:-:S08]  /*3ec0*/  DADD R4, R6, UR6 ;  /* 0x0000000606047e29 */ /* 0x000fd00008000000 */
[----:B------:R-:W-:Y:S02]  /*3ed0*/  FFMA R2, RZ, 29.999998092651367188, R9 ;  /* 0x41efffffff027823 */ /* 0x000fe40000000009 */
[----:B------:R-:W-:Y:S02]  /*3ee0*/  FSEL R4, R4, R6, !P0 ;  /* 0x0000000604047208 */ /* 0x000fe40004000000 */
[----:B------:R-:W-:Y:S02]  /*3ef0*/  FSEL R5, R5, R7, !P0 ;  /* 0x0000000705057208 */ /* 0x000fe40004000000 */
[----:B------:R-:W-:-:S04]  /*3f00*/  FSETP.GT.AND P0, PT, |R2|, 1.469367938527859385e-39, PT ;  /* 0x001000000200780b */ /* 0x000fc80003f04200 */
[----:B------:R-:W-:-:S09]  /*3f10*/  DADD R4, R46, R4 ;  /* 0x000000002e047229 */ /* 0x000fd20000000004 */
        /* <DEDUP_REMOVED lines=8> */
.L_x_136:
[----:B------:R-:W-:Y:S05]  /*3fa0*/  BSYNC.RECONVERGENT B4 ;  /* 0x0000000000047941 */ /* 0x000fea0003800200 */
.L_x_135:
[----:B------:R-:W0:Y:S01]  /*3fb0*/  MUFU.RCP64H R7, 4.29496524800000000000e+09 ;  /* 0x41efffff00077908 */ /* 0x000e220000001800 */
[----:B------:R-:W-:Y:S01]  /*3fc0*/  IMAD.MOV.U32 R12, RZ, RZ, -0x1a200000 ;  /* 0xe5e00000ff0c7424 */ /* 0x000fe200078e00ff */
[----:B------:R-:W-:Y:S01]  /*3fd0*/  MOV R13, 0x41efffff ;  /* 0x41efffff000d7802 */ /* 0x000fe20000000f00 */
[----:B------:R-:W-:Y:S01]  /*3fe0*/  IMAD.MOV.U32 R6, RZ, RZ, 0x1 ;  /* 0x00000001ff067424 */ /* 0x000fe200078e00ff */
[----:B------:R-:W-:Y:S01]  /*3ff0*/  DMUL R34, R34, R60 ;  /* 0x0000003c22227228 */ /* 0x000fe20000000000 */
[----:B------:R-:W-:Y:S01]  /*4000*/  UMOV UR6, 0xe5e00000 ;  /* 0xe5e0000000067882 */ /* 0x000fe20000000000 */
[----:B------:R-:W-:Y:S01]  /*4010*/  UMOV UR7, 0x41efffff ;  /* 0x41efffff00077882 */ /* 0x000fe20000000000 */
[----:B------:R-:W-:Y:S01]  /*4020*/  BSSY.RECONVERGENT B4, `(.L_x_137) ;  /* 0x000001a000047945 */ /* 0x000fe20003800200 */
[----:B------:R-:W1:Y:S06]  /*4030*/  FRND.F64.FLOOR R8, R8 ;  /* 0x0000000800087313 */ /* 0x000e6c0000305800 */
        /* <DEDUP_REMOVED lines=24> */
.L_x_138:
[----:B------:R-:W-:Y:S05]  /*41c0*/  BSYNC.RECONVERGENT B4 ;  /* 0x0000000000047941 */ /* 0x000fea0003800200 */
.L_x_137:
        /* <DEDUP_REMOVED lines=33> */
.L_x_140:
[----:B------:R-:W-:Y:S05]  /*43e0*/  BSYNC.RECONVERGENT B4 ;  /* 0x0000000000047941 */ /* 0x000fea0003800200 */
.L_x_139:
        /* <DEDUP_REMOVED lines=37> */
.L_x_142:
[----:B------:R-:W-:Y:S05]  /*4640*/  BSYNC.RECONVERGENT B4 ;  /* 0x0000000000047941 */ /* 0x000fea0003800200 */
.L_x_141:
[----:B------:R-:W2:Y:S04]  /*4650*/  LDG.E R54, desc[UR4][R22.64+0xc] ;  /* 0x00000c0416367981 */ /* 0x000ea8000c1e1900 */
[----:B------:R-:W3:Y:S04]  /*4660*/  LDG.E R50, desc[UR4][R22.64+0x10] ;  /* 0x0000100416327981 */ /* 0x000ee8000c1e1900 */
[----:B------:R-:W4:Y:S01]  /*4670*/  LDG.E R46, desc[UR4][R22.64+0x14] ;  /* 0x00001404162e7981 */ /* 0x000f22000c1e1900 */
        /* <DEDUP_REMOVED lines=8> */
[----:B0-----:R-:W-:-:S02]  /*4700*/  DFMA R12, R8, -R10, 1 ;  /* 0x3ff00000080c742b */ /* 0x001fc4000000080a */
[----:B-1----:R-:W-:-:S06]  /*4710*/  DFMA R4, R6, -R10, R4 ;  /* 0x8000000a0604722b */ /* 0x002fcc0000000004 */
[----:B------:R-:W-:Y:S02]  /*4720*/  DFMA R12, R12, R12, R12 ;  /* 0x0000000c0c0c722b */ /* 0x000fe4000000000c */
[----:B------:R-:W-:-:S06]  /*4730*/  DADD R6, R4, UR6 ;  /* 0x0000000604067e29 */ /* 0x000fcc0008000000 */
[----:B------:R-:W-:Y:S02]  /*4740*/  DFMA R12, R8, R12, R8 ;  /* 0x0000000c080c722b */ /* 0x000fe40000000008 */
[----:B------:R-:W-:-:S06]  /*4750*/  DSETP.GEU.AND P0, PT, R4, RZ, PT ;  /* 0x000000ff0400722a */ /* 0x000fcc0003f0e000 */
        /* <DEDUP_REMOVED lines=18> */
[----:B------:R-:W-:Y:S01]  /*4880*/  DFMA R8, R40, R12, R8 ;  /* 0x0000000c2808722b */ /* 0x000fe20000000008 */
[----:B------:R-:W-:Y:S02]  /*4890*/  FSEL R40, R6, R4, !P0 ;  /* 0x0000000406287208 */ /* 0x000fe40004000000 */
[----:B------:R-:W-:-:S07]  /*48a0*/  FSEL R41, R7, R5, !P0 ;  /* 0x0000000507297208 */ /* 0x000fce0004000000 */
        /* <DEDUP_REMOVED lines=10> */
.L_x_144:
[----:B------:R-:W-:Y:S05]  /*4950*/  BSYNC.RECONVERGENT B4 ;  /* 0x0000000000047941 */ /* 0x000fea0003800200 */
.L_x_143:
        /* <DEDUP_REMOVED lines=11> */
[----:B------:R-:W-:-:S06]  /*4a10*/  DSETP.GEU.AND P0, PT, R34, RZ, PT ;  /* 0x000000ff2200722a */ /* 0x000fcc0003f0e000 */
[----:B------:R-:W-:Y:S02]  /*4a20*/  DFMA R6, R4, R6, R4 ;  /* 0x000000060406722b */ /* 0x000fe40000000004 */
[----:B------:R-:W-:-:S06]  /*4a30*/  DMUL R4, R20, R54 ;  /* 0x0000003614047228 */ /* 0x000fcc0000000000 */
[----:B------:R-:W-:-:S04]  /*4a40*/  DFMA R10, R6, -R12, 1 ;  /* 0x3ff00000060a742b */ /* 0x000fc8000000080c */
[----:B------:R-:W-:-:S04]  /*4a50*/  FSETP.GEU.AND P2, PT, |R5|, 6.5827683646048100446e-37, PT ;  /* 0x036000000500780b */ /* 0x000fc80003f4e200 */
        /* <DEDUP_REMOVED lines=17> */
.L_x_146:
[----:B------:R-:W-:Y:S05]  /*4b70*/  BSYNC.RECONVERGENT B4 ;  /* 0x0000000000047941 */ /* 0x000fea0003800200 */
.L_x_145:
        /* <DEDUP_REMOVED lines=33> */
.L_x_148:
[----:B------:R-:W-:Y:S05]  /*4d90*/  BSYNC.RECONVERGENT B4 ;  /* 0x0000000000047941 */ /* 0x000fea0003800200 */
.L_x_147:
[----:B------:R-:W0:Y:S01]  /*4da0*/  MUFU.RCP64H R9, 4.29496524800000000000e+09 ;  /* 0x41efffff00097908 */ /* 0x000e220000001800 */
[----:B------:R-:W-:Y:S01]  /*4db0*/  IMAD.MOV.U32 R12, RZ, RZ, -0x1a200000 ;  /* 0xe5e00000ff0c7424 */ /* 0x000fe200078e00ff */
[----:B------:R-:W-:Y:S01]  /*4dc0*/  DMUL R34, R24, R52 ;  /* 0x0000003418227228 */ /* 0x000fe20000000000 */
[----:B------:R-:W-:Y:S01]  /*4dd0*/  IMAD.MOV.U32 R13, RZ, RZ, 0x41efffff ;  /* 0x41efffffff0d7424 */ /* 0x000fe200078e00ff */
[----:B------:R-:W-:Y:S01]  /*4de0*/  UMOV UR6, 0xe5e00000 ;  /* 0xe5e0000000067882 */ /* 0x000fe20000000000 */
[----:B------:R-:W-:Y:S01]  /*4df0*/  IMAD.MOV.U32 R8, RZ, RZ, 0x1 ;  /* 0x00000001ff087424 */ /* 0x000fe200078e00ff */
[----:B------:R-:W-:Y:S01]  /*4e00*/  UMOV UR7, 0x41efffff ;  /* 0x41efffff00077882 */ /* 0x000fe20000000000 */
[----:B------:R-:W-:Y:S01]  /*4e10*/  BSSY.RECONVERGENT B4, `(.L_x_149) ;  /* 0x000001e000047945 */ /* 0x000fe20003800200 */
[----:B------:R-:W1:Y:S04]  /*4e20*/  FRND.F64.FLOOR R6, R6 ;  /* 0x0000000600067313 */ /* 0x000e680000305800 */
[----:B------:R-:W-:Y:S01]  /*4e30*/  FSETP.GEU.AND P2, PT, |R35|, 6.5827683646048100446e-37, PT ;  /* 0x036000002300780b */ /* 0x000fe20003f4e200 */
[----:B0-----:R-:W-:-:S02]  /*4e40*/  DFMA R10, R8, -R12, 1 ;  /* 0x3ff00000080a742b */ /* 0x001fc4000000080c */
[----:B-1----:R-:W-:-:S06]  /*4e50*/  DFMA R4, R6, -R12, R4 ;  /* 0x8000000c0604722b */ /* 0x002fcc0000000004 */
[----:B------:R-:W-:Y:S02]  /*4e60*/  DFMA R10, R10, R10, R10 ;  /* 0x0000000a0a0a722b */ /* 0x000fe4000000000a */
[----:B------:R-:W-:-:S06]  /*4e70*/  DSETP.GEU.AND P0, PT, R4, RZ, PT ;  /* 0x000000ff0400722a */ /* 0x000fcc0003f0e000 */
[----:B------:R-:W-:-:S08]  /*4e80*/  DFMA R10, R8, R10, R8 ;  /* 0x0000000a080a722b */ /* 0x000fd00000000008 */
        /* <DEDUP_REMOVED lines=22> */
.L_x_150:
[----:B------:R-:W-:Y:S05]  /*4ff0*/  BSYNC.RECONVERGENT B4 ;  /* 0x0000000000047941 */ /* 0x000fea0003800200 */
.L_x_149:
[----:B------:R-:W0:Y:S01]  /*5000*/  MUFU.RCP64H R5, 4.29496524800000000000e+09 ;  /* 0x41efffff00057908 */ /* 0x000e220000001800 */
[----:B------:R-:W-:Y:S01]  /*5010*/  MOV R12, 0xe5e00000 ;  /* 0xe5e00000000c7802 */ /* 0x000fe20000000f00 */
[----:B------:R-:W-:Y:S01]  /*5020*/  IMAD.MOV.U32 R13, RZ, RZ, 0x41efffff ;  /* 0x41efffffff0d7424 */ /* 0x000fe200078e00ff */
[----:B------:R-:W-:Y:S01]  /*5030*/  UMOV UR6, 0xe5e00000 ;  /* 0xe5e0000000067882 */ /* 0x000fe20000000000 */
[----:B------:R-:W-:Y:S01]  /*5040*/  IMAD.MOV.U32 R4, RZ, RZ, 0x1 ;  /* 0x00000001ff047424 */ /* 0x000fe200078e00ff */
[----:B------:R-:W-:Y:S01]  /*5050*/  UMOV UR7, 0x41efffff ;  /* 0x41efffff00077882 */ /* 0x000fe20000000000 */
[----:B------:R-:W-:Y:S02]  /*5060*/  BSSY.RECONVERGENT B4, `(.L_x_151) ;  /* 0x000001b000047945 */ /* 0x000fe40003800200 */
[----:B------:R-:W1:Y:S02]  /*5070*/  FRND.F64.FLOOR R8, R8 ;  /* 0x0000000800087313 */ /* 0x000e640000305800 */
        /* <DEDUP_REMOVED lines=25> */
.L_x_152:
[----:B------:R-:W-:Y:S05]  /*5210*/  BSYNC.RECONVERGENT B4 ;  /* 0x0000000000047941 */ /* 0x000fea0003800200 */
.L_x_151:
        /* <DEDUP_REMOVED lines=33> */
.L_x_154:
[----:B------:R-:W-:Y:S05]  /*5430*/  BSYNC.RECONVERGENT B4 ;  /* 0x0000000000047941 */ /* 0x000fea0003800200 */
.L_x_153:
        /* <DEDUP_REMOVED lines=38> */
.L_x_156:
[----:B------:R-:W-:Y:S05]  /*56a0*/  BSYNC.RECONVERGENT B4 ;  /* 0x0000000000047941 */ /* 0x000fea0003800200 */
.L_x_155:
        /* <DEDUP_REMOVED lines=33> */
.L_x_158:
[----:B------:R-:W-:Y:S05]  /*58c0*/  BSYNC.RECONVERGENT B4 ;  /* 0x0000000000047941 */ /* 0x000fea0003800200 */
.L_x_157:
        /* <DEDUP_REMOVED lines=33> */
.L_x_160:
[----:B------:R-:W-:Y:S05]  /*5ae0*/  BSYNC.RECONVERGENT B4 ;  /* 0x0000000000047941 */ /* 0x000fea0003800200 */
.L_x_159:
        /* <DEDUP_REMOVED lines=37> */
.L_x_162:
[----:B------:R-:W-:Y:S05]  /*5d40*/  BSYNC.RECONVERGENT B4 ;  /* 0x0000000000047941 */ /* 0x000fea0003800200 */
.L_x_161:
        /* <DEDUP_REMOVED lines=33> */
.L_x_164:
[----:B------:R-:W-:Y:S05]  /*5f60*/  BSYNC.RECONVERGENT B4 ;  /* 0x0000000000047941 */ /* 0x000fea0003800200 */
.L_x_163:
        /* <DEDUP_REMOVED lines=33> */
.L_x_166:
[----:B------:R-:W-:Y:S05]  /*6180*/  BSYNC.RECONVERGENT B4 ;  /* 0x0000000000047941 */ /* 0x000fea0003800200 */
.L_x_165:
        /* <DEDUP_REMOVED lines=33> */
.L_x_168:
[----:B------:R-:W-:Y:S05]  /*63a0*/  BSYNC.RECONVERGENT B4 ;  /* 0x0000000000047941 */ /* 0x000fea0003800200 */
.L_x_167:
        /* <DEDUP_REMOVED lines=37> */
.L_x_170:
[----:B------:R-:W-:Y:S05]  /*6600*/  BSYNC.RECONVERGENT B4 ;  /* 0x0000000000047941 */ /* 0x000fea0003800200 */
.L_x_169:
        /* <DEDUP_REMOVED lines=33> */
.L_x_172:
[----:B------:R-:W-:Y:S05]  /*6820*/  BSYNC.RECONVERGENT B4 ;  /* 0x0000000000047941 */ /* 0x000fea0003800200 */
.L_x_171:
        /* <DEDUP_REMOVED lines=33> */
.L_x_174:
[----:B------:R-:W-:Y:S05]  /*6a40*/  BSYNC.RECONVERGENT B4 ;  /* 0x0000000000047941 */ /* 0x000fea0003800200 */
.L_x_173:
        /* <DEDUP_REMOVED lines=38> */
.L_x_176:
[----:B------:R-:W-:Y:S05]  /*6cb0*/  BSYNC.RECONVERGENT B4 ;  /* 0x0000000000047941 */ /* 0x000fea0003800200 */
.L_x_175:
        /* <DEDUP_REMOVED lines=33> */
.L_x_178:
[----:B------:R-:W-:Y:S05]  /*6ed0*/  BSYNC.RECONVERGENT B4 ;  /* 0x0000000000047941 */ /* 0x000fea0003800200 */
.L_x_177:
        /* <DEDUP_REMOVED lines=33> */
.L_x_180:
[----:B------:R-:W-:Y:S05]  /*70f0*/  BSYNC.RECONVERGENT B4 ;  /* 0x0000000000047941 */ /* 0x000fea0003800200 */
.L_x_179:
        /* <DEDUP_REMOVED lines=37> */
.L_x_182:
[----:B------:R-:W-:Y:S05]  /*7350*/  BSYNC.RECONVERGENT B4 ;  /* 0x0000000000047941 */ /* 0x000fea0003800200 */
.L_x_181:
        /* <DEDUP_REMOVED lines=33> */
.L_x_184:
[----:B------:R-:W-:Y:S05]  /*7570*/  BSYNC.RECONVERGENT B4 ;  /* 0x0000000000047941 */ /* 0x000fea0003800200 */
.L_x_183:
        /* <DEDUP_REMOVED lines=33> */
.L_x_186:
[----:B------:R-:W-:Y:S05]  /*7790*/  BSYNC.RECONVERGENT B4 ;  /* 0x0000000000047941 */ /* 0x000fea0003800200 */
.L_x_185:
        /* <DEDUP_REMOVED lines=33> */
.L_x_188:
[----:B------:R-:W-:Y:S05]  /*79b0*/  BSYNC.RECONVERGENT B4 ;  /* 0x0000000000047941 */ /* 0x000fea0003800200 */
.L_x_187:
        /* <DEDUP_REMOVED lines=37> */
.L_x_190:
[----:B------:R-:W-:Y:S05]  /*7c10*/  BSYNC.RECONVERGENT B4 ;  /* 0x0000000000047941 */ /* 0x000fea0003800200 */
.L_x_189:
        /* <DEDUP_REMOVED lines=33> */
.L_x_192:
[----:B------:R-:W-:Y:S05]  /*7e30*/  BSYNC.RECONVERGENT B4 ;  /* 0x0000000000047941 */ /* 0x000fea0003800200 */
.L_x_191:
        /* <DEDUP_REMOVED lines=33> */
.L_x_194:
[----:B------:R-:W-:Y:S05]  /*8050*/  BSYNC.RECONVERGENT B4 ;  /* 0x0000000000047941 */ /* 0x000fea0003800200 */
.L_x_193:
        /* <DEDUP_REMOVED lines=38> */
.L_x_196:
[----:B------:R-:W-:Y:S05]  /*82c0*/  BSYNC.RECONVERGENT B4 ;  /* 0x0000000000047941 */ /* 0x000fea0003800200 */
.L_x_195:
        /* <DEDUP_REMOVED lines=33> */
.L_x_198:
[----:B------:R-:W-:Y:S05]  /*84e0*/  BSYNC.RECONVERGENT B4 ;  /* 0x0000000000047941 */ /* 0x000fea0003800200 */
.L_x_197:
        /* <DEDUP_REMOVED lines=33> */
.L_x_200:
[----:B------:R-:W-:Y:S05]  /*8700*/  BSYNC.RECONVERGENT B4 ;  /* 0x0000000000047941 */ /* 0x000fea0003800200 */
.L_x_199:
        /* <DEDUP_REMOVED lines=37> */
.L_x_202:
[----:B------:R-:W-:Y:S05]  /*8960*/  BSYNC.RECONVERGENT B4 ;  /* 0x0000000000047941 */ /* 0x000fea0003800200 */
.L_x_201:
        /* <DEDUP_REMOVED lines=10> */
[----:B------:R-:W-:Y:S01]  /*8a10*/  FRND.F64.FLOOR R6, R6 ;  /* 0x0000000600067313 */ /* 0x000fe20000305800 */
[----:B0-----:R-:W-:-:S08]  /*8a20*/  DFMA R12, R8, -R10, 1 ;  /* 0x3ff00000080c742b */ /* 0x001fd0000000080a */
        /* <DEDUP_REMOVED lines=18> */
[-C--:B------:R-:W-:Y:S02]  /*8b50*/  DFMA R22, R8, -R10.reuse, R54 ;  /* 0x8000000a0816722b */ /* 0x080fe40000000036 */
[----:B------:R-:W-:Y:S02]  /*8b60*/  DFMA R10, R6, -R10, R4 ;  /* 0x8000000a060a722b */ /* 0x000fe40000000004 */
[----:B-1----:R-:W-:-:S04]  /*8b70*/  DFMA R4, R44, -131072, R12 ;  /* 0xc10000002c04782b */ /* 0x002fc8000000000c */
        /* <DEDUP_REMOVED lines=15> */
.L_x_204:
[----:B------:R-:W-:Y:S05]  /*8c70*/  BSYNC.RECONVERGENT B4 ;  /* 0x0000000000047941 */ /* 0x000fea0003800200 */
.L_x_203:
        /* <DEDUP_REMOVED lines=33> */
.L_x_206:
[----:B------:R-:W-:Y:S05]  /*8e90*/  BSYNC.RECONVERGENT B4 ;  /* 0x0000000000047941 */ /* 0x000fea0003800200 */
.L_x_205:
        /* <DEDUP_REMOVED lines=33> */
.L_x_208:
[----:B------:R-:W-:Y:S05]  /*90b0*/  BSYNC.RECONVERGENT B4 ;  /* 0x0000000000047941 */ /* 0x000fea0003800200 */
.L_x_207:
        /* <DEDUP_REMOVED lines=37> */
.L_x_210:
[----:B------:R-:W-:Y:S05]  /*9310*/  BSYNC.RECONVERGENT B4 ;  /* 0x0000000000047941 */ /* 0x000fea0003800200 */
.L_x_209:
        /* <DEDUP_REMOVED lines=33> */
.L_x_212:
[----:B------:R-:W-:Y:S05]  /*9530*/  BSYNC.RECONVERGENT B4 ;  /* 0x0000000000047941 */ /* 0x000fea0003800200 */
.L_x_211:
        /* <DEDUP_REMOVED lines=33> */
.L_x_214:
[----:B------:R-:W-:Y:S05]  /*9750*/  BSYNC.RECONVERGENT B4 ;  /* 0x0000000000047941 */ /* 0x000fea0003800200 */
.L_x_213:
        /* <DEDUP_REMOVED lines=38> */
.L_x_216:
[----:B------:R-:W-:Y:S05]  /*99c0*/  BSYNC.RECONVERGENT B4 ;  /* 0x0000000000047941 */ /* 0x000fea0003800200 */
.L_x_215:
        /* <DEDUP_REMOVED lines=33> */
.L_x_218:
[----:B------:R-:W-:Y:S05]  /*9be0*/  BSYNC.RECONVERGENT B4 ;  /* 0x0000000000047941 */ /* 0x000fea0003800200 */
.L_x_217:
        /* <DEDUP_REMOVED lines=33> */
.L_x_220:
[----:B------:R-:W-:Y:S05]  /*9e00*/  BSYNC.RECONVERGENT B4 ;  /* 0x0000000000047941 */ /* 0x000fea0003800200 */
.L_x_219:
        /* <DEDUP_REMOVED lines=37> */
.L_x_222:
[----:B------:R-:W-:Y:S05]  /*a060*/  BSYNC.RECONVERGENT B4 ;  /* 0x0000000000047941 */ /* 0x000fea0003800200 */
.L_x_221:
        /* <DEDUP_REMOVED lines=33> */
.L_x_224:
[----:B------:R-:W-:Y:S05]  /*a280*/  BSYNC.RECONVERGENT B4 ;  /* 0x0000000000047941 */ /* 0x000fea0003800200 */
.L_x_223:
        /* <DEDUP_REMOVED lines=33> */
.L_x_226:
[----:B------:R-:W-:Y:S05]  /*a4a0*/  BSYNC.RECONVERGENT B4 ;  /* 0x0000000000047941 */ /* 0x000fea0003800200 */
.L_x_225:
        /* <DEDUP_REMOVED lines=33> */
.L_x_228:
[----:B------:R-:W-:Y:S05]  /*a6c0*/  BSYNC.RECONVERGENT B4 ;  /* 0x0000000000047941 */ /* 0x000fea0003800200 */
.L_x_227:
        /* <DEDUP_REMOVED lines=37> */
.L_x_230:
[----:B------:R-:W-:Y:S05]  /*a920*/  BSYNC.RECONVERGENT B4 ;  /* 0x0000000000047941 */ /* 0x000fea0003800200 */
.L_x_229:
        /* <DEDUP_REMOVED lines=33> */
.L_x_232:
[----:B------:R-:W-:Y:S05]  /*ab40*/  BSYNC.RECONVERGENT B4 ;  /* 0x0000000000047941 */ /* 0x000fea0003800200 */
.L_x_231:
        /* <DEDUP_REMOVED lines=33> */
.L_x_234:
[----:B------:R-:W-:Y:S05]  /*ad60*/  BSYNC.RECONVERGENT B4 ;  /* 0x0000000000047941 */ /* 0x000fea0003800200 */
.L_x_233:
        /* <DEDUP_REMOVED lines=38> */
.L_x_236:
[----:B------:R-:W-:Y:S05]  /*afd0*/  BSYNC.RECONVERGENT B4 ;  /* 0x0000000000047941 */ /* 0x000fea0003800200 */
.L_x_235:
        /* <DEDUP_REMOVED lines=33> */
.L_x_238:
[----:B------:R-:W-:Y:S05]  /*b1f0*/  BSYNC.RECONVERGENT B4 ;  /* 0x0000000000047941 */ /* 0x000fea0003800200 */
.L_x_237:
        /* <DEDUP_REMOVED lines=33> */
.L_x_240:
[----:B------:R-:W-:Y:S05]  /*b410*/  BSYNC.RECONVERGENT B4 ;  /* 0x0000000000047941 */ /* 0x000fea0003800200 */
.L_x_239:
        /* <DEDUP_REMOVED lines=37> */
.L_x_242:
[----:B------:R-:W-:Y:S05]  /*b670*/  BSYNC.RECONVERGENT B4 ;  /* 0x0000000000047941 */ /* 0x000fea0003800200 */
.L_x_241:
        /* <DEDUP_REMOVED lines=33> */
.L_x_244:
[----:B------:R-:W-:Y:S05]  /*b890*/  BSYNC.RECONVERGENT B4 ;  /* 0x0000000000047941 */ /* 0x000fea0003800200 */
.L_x_243:
        /* <DEDUP_REMOVED lines=33> */
.L_x_246:
[----:B------:R-:W-:Y:S05]  /*bab0*/  BSYNC.RECONVERGENT B4 ;  /* 0x0000000000047941 */ /* 0x000fea0003800200 */
.L_x_245:
        /* <DEDUP_REMOVED lines=33> */
.L_x_248:
[----:B------:R-:W-:Y:S05]  /*bcd0*/  BSYNC.RECONVERGENT B4 ;  /* 0x0000000000047941 */ /* 0x000fea0003800200 */
.L_x_247:
        /* <DEDUP_REMOVED lines=37> */
.L_x_250:
[----:B------:R-:W-:Y:S05]  /*bf30*/  BSYNC.RECONVERGENT B4 ;  /* 0x0000000000047941 */ /* 0x000fea0003800200 */
.L_x_249:
        /* <DEDUP_REMOVED lines=33> */
.L_x_252:
[----:B------:R-:W-:Y:S05]  /*c150*/  BSYNC.RECONVERGENT B4 ;  /* 0x0000000000047941 */ /* 0x000fea0003800200 */
.L_x_251:
        /* <DEDUP_REMOVED lines=33> */
.L_x_254:
[----:B------:R-:W-:Y:S05]  /*c370*/  BSYNC.RECONVERGENT B4 ;  /* 0x0000000000047941 */ /* 0x000fea0003800200 */
.L_x_253:
        /* <DEDUP_REMOVED lines=38> */
.L_x_256:
[----:B------:R-:W-:Y:S05]  /*c5e0*/  BSYNC.RECONVERGENT B4 ;  /* 0x0000000000047941 */ /* 0x000fea0003800200 */
.L_x_255:
        /* <DEDUP_REMOVED lines=33> */
.L_x_258:
[----:B------:R-:W-:Y:S05]  /*c800*/  BSYNC.RECONVERGENT B4 ;  /* 0x0000000000047941 */ /* 0x000fea0003800200 */
.L_x_257:
        /* <DEDUP_REMOVED lines=33> */
.L_x_260:
[----:B------:R-:W-:Y:S05]  /*ca20*/  BSYNC.RECONVERGENT B4 ;  /* 0x0000000000047941 */ /* 0x000fea0003800200 */
.L_x_259:
        /* <DEDUP_REMOVED lines=37> */
.L_x_262:
[----:B------:R-:W-:Y:S05]  /*cc80*/  BSYNC.RECONVERGENT B4 ;  /* 0x0000000000047941 */ /* 0x000fea0003800200 */
.L_x_261:
[----:B------:R-:W0:Y:S01]  /*cc90*/  FRND.F64.FLOOR R8, R8 ;  /* 0x0000000800087313 */ /* 0x000e220000305800 */
[----:B------:R-:W-:Y:S01]  /*cca0*/  UMOV UR6, 0xe5e00000 ;  /* 0xe5e0000000067882 */ /* 0x000fe20000000000 */
[----:B------:R-:W-:-:S06]  /*ccb0*/  UMOV UR7, 0x41efffff ;  /* 0x41efffff00077882 */ /* 0x000fcc0000000000 */
[----:B------:R1:W2:Y:S01]  /*ccc0*/  F2I.U32.F64.TRUNC R7, R30 ;  /* 0x0000001e00077311 */ /* 0x0002a2000030d000 */
[----:B0-----:R-:W-:-:S07]  /*ccd0*/  DFMA R10, R8, -UR6, R4 ;  /* 0x80000006080a7c2b */ /* 0x001fce0008000004 */
[----:B------:R1:W0:Y:S01]  /*cce0*/  F2I.U32.F64.TRUNC R17, R36 ;  /* 0x0000002400117311 */ /* 0x000222000030d000 */
[----:B------:R-:W-:-:S07]  /*ccf0*/  DADD R12, R10, UR6 ;  /* 0x000000060a0c7e29 */ /* 0x000fce0008000000 */
[----:B------:R1:W3:Y:S01]  /*cd00*/  F2I.U32.F64.TRUNC R16, R40 ;  /* 0x0000002800107311 */ /* 0x0002e2000030d000 */
[----:B------:R-:W-:-:S07]  /*cd10*/  DSETP.GEU.AND P0, PT, R10, RZ, PT ;  /* 0x000000ff0a00722a */ /* 0x000fce0003f0e000 */
[----:B------:R1:W4:Y:S01]  /*cd20*/  F2I.U32.F64.TRUNC R15, R34 ;  /* 0x00000022000f7311 */ /* 0x000322000030d000 */
[----:B------:R-:W-:Y:S02]  /*cd30*/  FSEL R8, R12, R10, !P0 ;  /* 0x0000000a0c087208 */ /* 0x000fe40004000000 */
[----:B------:R-:W-:-:S05]  /*cd40*/  FSEL R9, R13, R11, !P0 ;  /* 0x0000000b0d097208 */ /* 0x000fca0004000000 */
[----:B------:R1:W0:Y:S08]  /*cd50*/  F2I.U32.F64.TRUNC R14, R42 ;  /* 0x0000002a000e7311 */ /* 0x000230000030d000 */
[----:B------:R1:W0:Y:S08]  /*cd60*/  F2I.U32.F64.TRUNC R6, R22 ;  /* 0x0000001600067311 */ /* 0x000230000030d000 */
[----:B------:R1:W0:Y:S08]  /*cd70*/  F2I.U32.F64.TRUNC R5, R20 ;  /* 0x0000001400057311 */ /* 0x000230000030d000 */
[----:B------:R1:W0:Y:S08]  /*cd80*/  F2I.U32.F64.TRUNC R2, R24 ;  /* 0x0000001800027311 */ /* 0x000230000030d000 */
[----:B--234-:R1:W0:Y:S02]  /*cd90*/  F2I.U32.F64.TRUNC R4, R8 ;  /* 0x0000000800047311 */ /* 0x01c224000030d000 */
.L_x_82:
[----:B------:R-:W-:Y:S05]  /*cda0*/  BSYNC.RECONVERGENT B1 ;  /* 0x0000000000017941 */ /* 0x000fea0003800200 */
.L_x_81:
[C---:B------:R-:W-:Y:S01]  /*cdb0*/  ISETP.GT.U32.AND P0, PT, R3.reuse, 0x1, PT ;  /* 0x000000010300780c */ /* 0x040fe20003f04070 */
[----:B------:R-:W-:Y:S01]  /*cdc0*/  VIADD R18, R18, 0x1 ;  /* 0x0000000112127836 */ /* 0x000fe20000000000 */
[--C-:B------:R-:W-:Y:S02]  /*cdd0*/  SHF.R.U64 R3, R3, 0x1, R0.reuse ;  /* 0x0000000103037819 */ /* 0x100fe40000001200 */
[----:B------:R-:W-:Y:S02]  /*cde0*/  ISETP.GT.U32.AND.EX P0, PT, R0, RZ, PT, P0 ;  /* 0x000000ff0000720c */ /* 0x000fe40003f04100 */
[----:B------:R-:W-:-:S11]  /*cdf0*/  SHF.R.U32.HI R0, RZ, 0x1, R0 ;  /* 0x00000001ff007819 */ /* 0x000fd60000011600 */
[----:B------:R-:W-:Y:S05]  /*ce00*/  @P0 BRA `(.L_x_263) ;  /* 0xffffff3400200947 */ /* 0x000fea000383ffff */
[----:B------:R-:W-:Y:S05]  /*ce10*/  BSYNC.RECONVERGENT B2 ;  /* 0x0000000000027941 */ /* 0x000fea0003800200 */
.L_x_80:
[----:B------:R2:W3:Y:S08]  /*ce20*/  I2F.F64.U32 R10, R7 ;  /* 0x00000007000a7312 */ /* 0x0004f00000201800 */
[----:B0-----:R2:W4:Y:S08]  /*ce30*/  I2F.F64.U32 R18, R17 ;  /* 0x0000001100127312 */ /* 0x0015300000201800 */
[----:B-1----:R2:W1:Y:S08]  /*ce40*/  I2F.F64.U32 R20, R16 ;  /* 0x0000001000147312 */ /* 0x0024700000201800 */
[----:B------:R2:W0:Y:S08]  /*ce50*/  I2F.F64.U32 R22, R15 ;  /* 0x0000000f00167312 */ /* 0x0004300000201800 */
[----:B------:R2:W0:Y:S08]  /*ce60*/  I2F.F64.U32 R24, R14 ;  /* 0x0000000e00187312 */ /* 0x0004300000201800 */
[----:B------:R2:W0:Y:S08]  /*ce70*/  I2F.F64.U32 R26, R6 ;  /* 0x00000006001a7312 */ /* 0x0004300000201800 */
[----:B------:R2:W0:Y:S08]  /*ce80*/  I2F.F64.U32 R28, R5 ;  /* 0x00000005001c7312 */ /* 0x0004300000201800 */
[----:B------:R-:W0:Y:S08]  /*ce90*/  I2F.F64.U32 R2, R2 ;  /* 0x0000000200027312 */ /* 0x000e300000201800 */
[----:B-1-34-:R2:W0:Y:S02]  /*cea0*/  I2F.F64.U32 R30, R4 ;  /* 0x00000004001e7312 */ /* 0x01a4240000201800 */
.L_x_79:
[----:B------:R-:W-:Y:S05]  /*ceb0*/  BSYNC.RECONVERGENT B3 ;  /* 0x0000000000037941 */ /* 0x000fea0003800200 */
.L_x_78:
[----:B--2---:R-:W0:Y:S01]  /*cec0*/  MUFU.RCP64H R7, 4.29496524800000000000e+09 ;  /* 0x41efffff00077908 */ /* 0x004e220000001800 */
[----:B------:R-:W-:Y:S01]  /*ced0*/  IMAD.MOV.U32 R12, RZ, RZ, -0x1a200000 ;  /* 0xe5e00000ff0c7424 */ /* 0x000fe200078e00ff */
[----:B------:R-:W-:Y:S01]  /*cee0*/  MOV R13, 0x41efffff ;  /* 0x41efffff000d7802 */ /* 0x000fe20000000f00 */
[----:B------:R-:W-:Y:S01]  /*cef0*/  IMAD.MOV.U32 R6, RZ, RZ, 0x1 ;  /* 0x00000001ff067424 */ /* 0x000fe200078e00ff */
[----:B------:R-:W1:Y:S01]  /*cf00*/  S2R R34, SR_CTAID.X ;  /* 0x0000000000227919 */ /* 0x000e620000002500 */
[----:B------:R-:W-:Y:S01]  /*cf10*/  BSSY.RECONVERGENT B1, `(.L_x_264) ;  /* 0x000001b000017945 */ /* 0x000fe20003800200 */
[----:B------:R-:W1:Y:S03]  /*cf20*/  S2R R35, SR_TID.X ;  /* 0x0000000000237919 */ /* 0x000e660000002100 */
[----:B0-----:R-:W-:-:S08]  /*cf30*/  DFMA R4, R6, -R12, 1 ;  /* 0x3ff000000604742b */ /* 0x001fd0000000080c */
[----:B------:R-:W-:Y:S02]  /*cf40*/  DFMA R8, R4, R4, R4 ;  /* 0x000000040408722b */ /* 0x000fe40000000004 */
[----:B------:R-:W-:-:S06]  /*cf50*/  DMUL R4, R10, 7.62939453125e-06 ;  /* 0x3ee000000a047828 */ /* 0x000fcc0000000000 */
[----:B------:R-:W-:Y:S01]  /*cf60*/  DFMA R8, R6, R8, R6 ;  /* 0x000000080608722b */ /* 0x000fe20000000006 */
[----:B------:R1:W0:Y:S07]  /*cf70*/  FRND.F64.FLOOR R14, R4 ;  /* 0x00000004000e7313 */ /* 0x00022e0000305800 */
[----:B------:R-:W-:Y:S01]  /*cf80*/  DFMA R6, R8, -R12, 1 ;  /* 0x3ff000000806742b */ /* 0x000fe2000000080c */
[----:B-1----:R-:W-:Y:S01]  /*cf90*/  IMAD R5, R34, 0x40, R35 ;  /* 0x0000004022057824 */ /* 0x002fe200078e0223 */
[----:B0-----:R-:W-:-:S06]  /*cfa0*/  DMUL R16, R14, 12345 ;  /* 0x40c81c800e107828 */ /* 0x001fcc0000000000 */
[----:B------:R-:W-:Y:S02]  /*cfb0*/  DFMA R32, R8, R6, R8 ;  /* 0x000000060820722b */ /* 0x000fe40000000008 */
[----:B------:R-:W-:-:S06]  /*cfc0*/  DFMA R14, R14, -131072, R10 ;  /* 0xc10000000e0e782b */ /* 0x000fcc000000000a */
[----:B------:R-:W-:Y:S01]  /*cfd0*/  DMUL R8, R32, R16 ;  /* 0x0000001020087228 */ /* 0x000fe20000000000 */
[----:B------:R-:W-:-:S07]  /*cfe0*/  FSETP.GEU.AND P1, PT, |R17|, 6.5827683646048100446e-37, PT ;  /* 0x036000001100780b */ /* 0x000fce0003f2e200 */
[----:B------:R-:W-:-:S08]  /*cff0*/  DFMA R6, R8, -R12, R16 ;  /* 0x8000000c0806722b */ /* 0x000fd00000000010 */
[----:B------:R-:W-:Y:S01]  /*d000*/  DFMA R8, R32, R6, R8 ;  /* 0x000000062008722b */ /* 0x000fe20000000008 */
[----:B------:R-:W-:-:S09]  /*d010*/  SHF.R.S32.HI R6, RZ, 0x1f, R5 ;  /* 0x0000001fff067819 */ /* 0x000fd20000011405 */
        /* <DEDUP_REMOVED lines=10> */
.L_x_265:
[----:B------:R-:W-:Y:S05]  /*d0c0*/  BSYNC.RECONVERGENT B1 ;  /* 0x0000000000017941 */ /* 0x000fea0003800200 */
.L_x_264:
[----:B------:R-:W0:Y:S01]  /*d0d0*/  MUFU.RCP64H R11, 4.29496524800000000000e+09 ;  /* 0x41efffff000b7908 */ /* 0x000e220000001800 */
[----:B------:R-:W-:Y:S01]  /*d0e0*/  IMAD.MOV.U32 R34, RZ, RZ, -0x1a200000 ;  /* 0xe5e00000ff227424 */ /* 0x000fe200078e00ff */
[----:B------:R-:W-:Y:S01]  /*d0f0*/  MOV R10, 0x1 ;  /* 0x00000001000a7802 */ /* 0x000fe20000000f00 */
[----:B------:R-:W-:Y:S01]  /*d100*/  IMAD.MOV.U32 R35, RZ, RZ, 0x41efffff ;  /* 0x41efffffff237424 */ /* 0x000fe200078e00ff */
[----:B------:R-:W-:Y:S01]  /*d110*/  DMUL R14, R14, 12345 ;  /* 0x40c81c800e0e7828 */ /* 0x000fe20000000000 */
        /* <DEDUP_REMOVED lines=28> */
.L_x_267:
[----:B------:R-:W-:Y:S05]  /*d2e0*/  BSYNC.RECONVERGENT B1 ;  /* 0x0000000000017941 */ /* 0x000fea0003800200 */
.L_x_266:
        /* <DEDUP_REMOVED lines=33> */
.L_x_269:
[----:B------:R-:W-:Y:S05]  /*d500*/  BSYNC.RECONVERGENT B1 ;  /* 0x0000000000017941 */ /* 0x000fea0003800200 */
.L_x_268:
        /* <DEDUP_REMOVED lines=11> */
[----:B------:R-:W-:Y:S02]  /*d5c0*/  DMUL R12, R18, 7.62939453125e-06 ;  /* 0x3ee00000120c7828 */ /* 0x000fe40000000000 */
[----:B------:R-:W-:-:S04]  /*d5d0*/  DSETP.GEU.AND P0, PT, R16, RZ, PT ;  /* 0x000000ff1000722a */ /* 0x000fc80003f0e000 */
[----:B------:R-:W-:-:S04]  /*d5e0*/  DFMA R10, R10, R14, R10 ;  /* 0x0000000e0a0a722b */ /* 0x000fc8000000000a */
[----:B------:R-:W0:Y:S04]  /*d5f0*/  FRND.F64.FLOOR R12, R12 ;  /* 0x0000000c000c7313 */ /* 0x000e280000305800 */
[----:B------:R-:W-:-:S08]  /*d600*/  DFMA R32, R10, -R34, 1 ;  /* 0x3ff000000a20742b */ /* 0x000fd00000000822 */
[----:B------:R-:W-:Y:S02]  /*d610*/  DFMA R36, R10, R32, R10 ;  /* 0x000000200a24722b */ /* 0x000fe4000000000a */
[----:B------:R-:W-:Y:S02]  /*d620*/  DADD R10, R16, UR6 ;  /* 0x00000006100a7e29 */ /* 0x000fe40008000000 */
[----:B0-----:R-:W-:-:S08]  /*d630*/  DMUL R14, R12, 12345 ;  /* 0x40c81c800c0e7828 */ /* 0x001fd00000000000 */
[----:B------:R-:W-:Y:S02]  /*d640*/  DMUL R32, R36, R14 ;  /* 0x0000000e24207228 */ /* 0x000fe40000000000 */
[----:B------:R-:W-:-:S06]  /*d650*/  FSETP.GEU.AND P2, PT, |R15|, 6.5827683646048100446e-37, PT ;  /* 0x036000000f00780b */ /* 0x000fcc0003f4e200 */
[----:B------:R-:W-:-:S08]  /*d660*/  DFMA R34, R32, -R34, R14 ;  /* 0x800000222022722b */ /* 0x000fd0000000000e */
[----:B------:R-:W-:Y:S01]  /*d670*/  DFMA R8, R36, R34, R32 ;  /* 0x000000222408722b */ /* 0x000fe20000000020 */
[----:B------:R-:W-:Y:S02]  /*d680*/  FSEL R32, R10, R16, !P0 ;  /* 0x000000100a207208 */ /* 0x000fe40004000000 */
[----:B------:R-:W-:Y:S01]  /*d690*/  FSEL R33, R11, R17, !P0 ;  /* 0x000000110b217208 */ /* 0x000fe20004000000 */
[----:B------:R-:W-:-:S06]  /*d6a0*/  DFMA R16, R12, -131072, R18 ;  /* 0xc10000000c10782b */ /* 0x000fcc0000000012 */
[----:B------:R-:W-:Y:S01]  /*d6b0*/  FFMA R0, RZ, 29.999998092651367188, R9 ;  /* 0x41efffffff007823 */ /* 0x000fe20000000009 */
[C---:B------:R-:W-:Y:S02]  /*d6c0*/  DADD R10, R32.reuse, UR6 ;  /* 0x00000006200a7e29 */ /* 0x040fe40008000000 */
[----:B------:R-:W-:Y:S02]  /*d6d0*/  DSETP.GEU.AND P0, PT, R32, RZ, PT ;  /* 0x000000ff2000722a */ /* 0x000fe40003f0e000 */
[----:B------:R-:W-:-:S06]  /*d6e0*/  FSETP.GT.AND P1, PT, |R0|, 1.469367938527859385e-39, PT ;  /* 0x001000000000780b */ /* 0x000fcc0003f24200 */
[----:B------:R-:W-:Y:S02]  /*d6f0*/  FSEL R18, R10, R32, !P0 ;  /* 0x000000200a127208 */ /* 0x000fe40004000000 */
[----:B------:R-:W-:-:S05]  /*d700*/  FSEL R19, R11, R33, !P0 ;  /* 0x000000210b137208 */ /* 0x000fca0004000000 */
        /* <DEDUP_REMOVED lines=8> */
.L_x_271:
[----:B------:R-:W-:Y:S05]  /*d790*/  BSYNC.RECONVERGENT B1 ;  /* 0x0000000000017941 */ /* 0x000fea0003800200 */
.L_x_270:
[----:B------:R-:W0:Y:S01]  /*d7a0*/  MUFU.RCP64H R11, 4.29496524800000000000e+09 ;  /* 0x41efffff000b7908 */ /* 0x000e220000001800 */
[----:B------:R-:W-:Y:S01]  /*d7b0*/  IMAD.MOV.U32 R34, RZ, RZ, -0x1a200000 ;  /* 0xe5e00000ff227424 */ /* 0x000fe200078e00ff */
[----:B------:R-:W-:Y:S01]  /*d7c0*/  DMUL R16, R16, 12345 ;  /* 0x40c81c8010107828 */ /* 0x000fe20000000000 */
        /* <DEDUP_REMOVED lines=30> */
.L_x_273:
[----:B------:R-:W-:Y:S05]  /*d9b0*/  BSYNC.RECONVERGENT B1 ;  /* 0x0000000000017941 */ /* 0x000fea0003800200 */
.L_x_272:
        /* <DEDUP_REMOVED lines=33> */
.L_x_275:
[----:B------:R-:W-:Y:S05]  /*dbd0*/  BSYNC.RECONVERGENT B1 ;  /* 0x0000000000017941 */ /* 0x000fea0003800200 */
.L_x_274:
        /* <DEDUP_REMOVED lines=18> */
[C---:B0-----:R-:W-:Y:S02]  /*dd00*/  DMUL R14, R12.reuse, 12345 ;  /* 0x40c81c800c0e7828 */ /* 0x041fe40000000000 */
[----:B------:R-:W-:-:S06]  /*dd10*/  DFMA R20, R12, -131072, R20 ;  /* 0xc10000000c14782b */ /* 0x000fcc0000000014 */
[----:B------:R-:W-:Y:S01]  /*dd20*/  DMUL R32, R36, R14 ;  /* 0x0000000e24207228 */ /* 0x000fe20000000000 */
[----:B------:R-:W-:Y:S02]  /*dd30*/  FSEL R16, R10, R16, !P0 ;  /* 0x000000100a107208 */ /* 0x000fe40004000000 */
[----:B------:R-:W-:Y:S02]  /*dd40*/  FSEL R17, R11, R17, !P0 ;  /* 0x000000110b117208 */ /* 0x000fe40004000000 */
[----:B------:R-:W-:-:S03]  /*dd50*/  FSETP.GEU.AND P1, PT, |R15|, 6.5827683646048100446e-37, PT ;  /* 0x036000000f00780b */ /* 0x000fc60003f2e200 */
[----:B------:R-:W-:Y:S02]  /*dd60*/  DFMA R34, R32, -R34, R14 ;  /* 0x800000222022722b */ /* 0x000fe4000000000e */
[C---:B------:R-:W-:Y:S02]  /*dd70*/  DADD R10, R16.reuse, UR6 ;  /* 0x00000006100a7e29 */ /* 0x040fe40008000000 */
[----:B------:R-:W-:-:S04]  /*dd80*/  DSETP.GEU.AND P0, PT, R16, RZ, PT ;  /* 0x000000ff1000722a */ /* 0x000fc80003f0e000 */
[----:B------:R-:W-:-:S04]  /*dd90*/  DFMA R8, R36, R34, R32 ;  /* 0x000000222408722b */ /* 0x000fc80000000020 */
[----:B------:R-:W-:Y:S02]  /*dda0*/  FSEL R10, R10, R16, !P0 ;  /* 0x000000100a0a7208 */ /* 0x000fe40004000000 */
[----:B------:R-:W-:-:S04]  /*ddb0*/  FSEL R11, R11, R17, !P0 ;  /* 0x000000110b0b7208 */ /* 0x000fc80004000000 */
[----:B------:R-:W-:Y:S02]  /*ddc0*/  FFMA R0, RZ, 29.999998092651367188, R9 ;  /* 0x41efffffff007823 */ /* 0x000fe40000000009 */
[----:B------:R-:W-:-:S03]  /*ddd0*/  DADD R18, R18, R10 ;  /* 0x0000000012127229 */ /* 0x000fc6000000000a */
        /* <DEDUP_REMOVED lines=9> */
.L_x_277:
[----:B------:R-:W-:Y:S05]  /*de70*/  BSYNC.RECONVERGENT B1 ;  /* 0x0000000000017941 */ /* 0x000fea0003800200 */
.L_x_276:
        /* <DEDUP_REMOVED lines=33> */
.L_x_279:
[----:B------:R-:W-:Y:S05]  /*e090*/  BSYNC.RECONVERGENT B1 ;  /* 0x0000000000017941 */ /* 0x000fea0003800200 */
.L_x_278:
        /* <DEDUP_REMOVED lines=33> */
.L_x_281:
[----:B------:R-:W-:Y:S05]  /*e2b0*/  BSYNC.RECONVERGENT B1 ;  /* 0x0000000000017941 */ /* 0x000fea0003800200 */
.L_x_280:
[----:B------:R-:W0:Y:S01]  /*e2c0*/  FRND.F64.FLOOR R8, R8 ;  /* 0x0000000800087313 */ /* 0x000e220000305800 */
[----:B------:R-:W-:Y:S01]  /*e2d0*/  IMAD.MOV.U32 R12, RZ, RZ, -0x1a200000 ;  /* 0xe5e00000ff0c7424 */ /* 0x000fe200078e00ff */
[----:B------:R-:W-:Y:S01]  /*e2e0*/  UMOV UR6, 0xe5e00000 ;  /* 0xe5e0000000067882 */ /* 0x000fe20000000000 */
[----:B------:R-:W-:Y:S01]  /*e2f0*/  IMAD.MOV.U32 R13, RZ, RZ, 0x41efffff ;  /* 0x41efffffff0d7424 */ /* 0x000fe200078e00ff */
[----:B------:R-:W-:Y:S01]  /*e300*/  UMOV UR7, 0x41efffff ;  /* 0x41efffff00077882 */ /* 0x000fe20000000000 */
[----:B------:R-:W-:Y:S01]  /*e310*/  IMAD.MOV.U32 R16, RZ, RZ, 0x1 ;  /* 0x00000001ff107424 */ /* 0x000fe200078e00ff */
        /* <DEDUP_REMOVED lines=31> */
.L_x_283:
[----:B------:R-:W-:Y:S05]  /*e510*/  BSYNC.RECONVERGENT B1 ;  /* 0x0000000000017941 */ /* 0x000fea0003800200 */
.L_x_282:
[----:B------:R-:W0:Y:S01]  /*e520*/  MUFU.RCP64H R11, 4.29496524800000000000e+09 ;  /* 0x41efffff000b7908 */ /* 0x000e220000001800 */
[----:B------:R-:W-:Y:S01]  /*e530*/  MOV R34, 0xe5e00000 ;  /* 0xe5e0000000227802 */ /* 0x000fe20000000f00 */
[----:B------:R-:W-:Y:S01]  /*e540*/  IMAD.MOV.U32 R35, RZ, RZ, 0x41efffff ;  /* 0x41efffffff237424 */ /* 0x000fe200078e00ff */
[----:B------:R-:W-:Y:S01]  /*e550*/  UMOV UR6, 0xe5e00000 ;  /* 0xe5e0000000067882 */ /* 0x000fe20000000000 */
[----:B------:R-:W-:Y:S01]  /*e560*/  IMAD.MOV.U32 R10, RZ, RZ, 0x1 ;  /* 0x00000001ff0a7424 */ /* 0x000fe200078e00ff */
[----:B------:R-:W-:Y:S01]  /*e570*/  UMOV UR7, 0x41efffff ;  /* 0x41efffff00077882 */ /* 0x000fe20000000000 */
[----:B------:R-:W-:Y:S04]  /*e580*/  BSSY.RECONVERGENT B1, `(.L_x_284) ;  /* 0x000001e000017945 */ /* 0x000fe80003800200 */
[----:B0-----:R-:W-:-:S08]  /*e590*/  DFMA R12, R10, -R34, 1 ;  /* 0x3ff000000a0c742b */ /* 0x001fd00000000822 */
[----:B------:R-:W-:Y:S02]  /*e5a0*/  DFMA R16, R12, R12, R12 ;  /* 0x0000000c0c10722b */ /* 0x000fe4000000000c */
[----:B------:R-:W-:-:S06]  /*e5b0*/  DMUL R12, R22, 7.62939453125e-06 ;  /* 0x3ee00000160c7828 */ /* 0x000fcc0000000000 */
[----:B------:R-:W-:Y:S01]  /*e5c0*/  DFMA R10, R10, R16, R10 ;  /* 0x000000100a0a722b */ /* 0x000fe2000000000a */
[----:B------:R-:W0:Y:S07]  /*e5d0*/  FRND.F64.FLOOR R14, R12 ;  /* 0x0000000c000e7313 */ /* 0x000e2e0000305800 */
[----:B------:R-:W-:Y:S02]  /*e5e0*/  DFMA R20, R10, -R34, 1 ;  /* 0x3ff000000a14742b */ /* 0x000fe40000000822 */
[----:B0-----:R-:W-:-:S06]  /*e5f0*/  DMUL R16, R14, 12345 ;  /* 0x40c81c800e107828 */ /* 0x001fcc0000000000 */
[----:B------:R-:W-:Y:S01]  /*e600*/  DFMA R36, R10, R20, R10 ;  /* 0x000000140a24722b */ /* 0x000fe2000000000a */
[----:B------:R-:W0:Y:S07]  /*e610*/  FRND.F64.FLOOR R10, R8 ;  /* 0x00000008000a7313 */ /* 0x000e2e0000305800 */
[----:B------:R-:W-:Y:S01]  /*e620*/  DMUL R20, R36, R16 ;  /* 0x0000001024147228 */ /* 0x000fe20000000000 */
[----:B------:R-:W-:-:S07]  /*e630*/  FSETP.GEU.AND P2, PT, |R17|, 6.5827683646048100446e-37, PT ;  /* 0x036000001100780b */ /* 0x000fce0003f4e200 */
[-C--:B------:R-:W-:Y:S02]  /*e640*/  DFMA R32, R20, -R34.reuse, R16 ;  /* 0x800000221420722b */ /* 0x080fe40000000010 */
[----:B0-----:R-:W-:Y:S02]  /*e650*/  DFMA R10, R10, -R34, R18 ;  /* 0x800000220a0a722b */ /* 0x001fe40000000012 */
[----:B------:R-:W-:-:S04]  /*e660*/  DFMA R18, R14, -131072, R22 ;  /* 0xc10000000e12782b */ /* 0x000fc80000000016 */
        /* <DEDUP_REMOVED lines=15> */
.L_x_285:
[----:B------:R-:W-:Y:S05]  /*e760*/  BSYNC.RECONVERGENT B1 ;  /* 0x0000000000017941 */ /* 0x000fea0003800200 */
.L_x_284:
        /* <DEDUP_REMOVED lines=33> */
.L_x_287:
[----:B------:R-:W-:Y:S05]  /*e980*/  BSYNC.RECONVERGENT B1 ;  /* 0x0000000000017941 */ /* 0x000fea0003800200 */
.L_x_286:
        /* <DEDUP_REMOVED lines=33> */
.L_x_289:
[----:B------:R-:W-:Y:S05]  /*eba0*/  BSYNC.RECONVERGENT B1 ;  /* 0x0000000000017941 */ /* 0x000fea0003800200 */
.L_x_288:
        /* <DEDUP_REMOVED lines=40> */
.L_x_291:
[----:B------:R-:W-:Y:S05]  /*ee30*/  BSYNC.RECONVERGENT B1 ;  /* 0x0000000000017941 */ /* 0x000fea0003800200 */
.L_x_290:
        /* <DEDUP_REMOVED lines=33> */
.L_x_293:
[----:B------:R-:W-:Y:S05]  /*f050*/  BSYNC.RECONVERGENT B1 ;  /* 0x0000000000017941 */ /* 0x000fea0003800200 */
.L_x_292:
        /* <DEDUP_REMOVED lines=33> */
.L_x_295:
[----:B------:R-:W-:Y:S05]  /*f270*/  BSYNC.RECONVERGENT B1 ;  /* 0x0000000000017941 */ /* 0x000fea0003800200 */
.L_x_294:
        /* <DEDUP_REMOVED lines=41> */
.L_x_297:
[----:B------:R-:W-:Y:S05]  /*f510*/  BSYNC.RECONVERGENT B1 ;  /* 0x0000000000017941 */ /* 0x000fea0003800200 */
.L_x_296:
        /* <DEDUP_REMOVED lines=33> */
.L_x_299:
[----:B------:R-:W-:Y:S05]  /*f730*/  BSYNC.RECONVERGENT B1 ;  /* 0x0000000000017941 */ /* 0x000fea0003800200 */
.L_x_298:
        /* <DEDUP_REMOVED lines=33> */
.L_x_301:
[----:B------:R-:W-:Y:S05]  /*f950*/  BSYNC.RECONVERGENT B1 ;  /* 0x0000000000017941 */ /* 0x000fea0003800200 */
.L_x_300:
        /* <DEDUP_REMOVED lines=37> */
.L_x_303:
[----:B------:R-:W-:Y:S05]  /*fbb0*/  BSYNC.RECONVERGENT B1 ;  /* 0x0000000000017941 */ /* 0x000fea0003800200 */
.L_x_302:
        /* <DEDUP_REMOVED lines=36> */
.L_x_305:
[----:B------:R-:W-:Y:S05]  /*fe00*/  BSYNC.RECONVERGENT B1 ;  /* 0x0000000000017941 */ /* 0x000fea0003800200 */
.L_x_304:
        /* <DEDUP_REMOVED lines=33> */
.L_x_307:
[----:B------:R-:W-:Y:S05]  /*10020*/  BSYNC.RECONVERGENT B1 ;  /* 0x0000000000017941 */ /* 0x000fea0003800200 */
.L_x_306:
        /* <DEDUP_REMOVED lines=33> */
.L_x_309:
[----:B------:R-:W-:Y:S05]  /*10240*/  BSYNC.RECONVERGENT B1 ;  /* 0x0000000000017941 */ /* 0x000fea0003800200 */
.L_x_308:
        /* <DEDUP_REMOVED lines=40> */
.L_x_311:
[----:B------:R-:W-:Y:S05]  /*104d0*/  BSYNC.RECONVERGENT B1 ;  /* 0x0000000000017941 */ /* 0x000fea0003800200 */
.L_x_310:
        /* <DEDUP_REMOVED lines=33> */
.L_x_313:
[----:B------:R-:W-:Y:S05]  /*106f0*/  BSYNC.RECONVERGENT B1 ;  /* 0x0000000000017941 */ /* 0x000fea0003800200 */
.L_x_312:
        /* <DEDUP_REMOVED lines=33> */
.L_x_315:
[----:B------:R-:W-:Y:S05]  /*10910*/  BSYNC.RECONVERGENT B1 ;  /* 0x0000000000017941 */ /* 0x000fea0003800200 */
.L_x_314:
[----:B------:R-:W0:Y:S01]  /*10920*/  MUFU.RCP64H R3, 4.29496524800000000000e+09 ;  /* 0x41efffff00037908 */ /* 0x000e220000001800 */
[----:B------:R-:W-:Y:S01]  /*10930*/  IMAD.MOV.U32 R24, RZ, RZ, -0x1a200000 ;  /* 0xe5e00000ff187424 */ /* 0x000fe200078e00ff */
[----:B------:R-:W-:Y:S01]  /*10940*/  MOV R2, 0x1 ;  /* 0x0000000100027802 */ /* 0x000fe20000000f00 */
[----:B------:R-:W-:Y:S01]  /*10950*/  IMAD.MOV.U32 R25, RZ, RZ, 0x41efffff ;  /* 0x41efffffff197424 */ /* 0x000fe200078e00ff */
[----:B------:R-:W-:Y:S01]  /*10960*/  DMUL R12, R30, 7.62939453125e-06 ;  /* 0x3ee000001e0c7828 */ /* 0x000fe20000000000 */
[----:B------:R-:W-:Y:S01]  /*10970*/  UMOV UR6, 0xe5e00000 ;  /* 0xe5e0000000067882 */ /* 0x000fe20000000000 */
[----:B------:R-:W-:Y:S01]  /*10980*/  UMOV UR7, 0x41efffff ;  /* 0x41efffff00077882 */ /* 0x000fe20000000000 */
[----:B------:R-:W-:Y:S01]  /*10990*/  BSSY.RECONVERGENT B1, `(.L_x_316) ;  /* 0x0000022000017945 */ /* 0x000fe20003800200 */
[----:B------:R-:W1:Y:S08]  /*109a0*/  FRND.F64.FLOOR R8, R8 ;  /* 0x0000000800087313 */ /* 0x000e700000305800 */
[----:B------:R-:W2:Y:S01]  /*109b0*/  FRND.F64.FLOOR R12, R12 ;  /* 0x0000000c000c7313 */ /* 0x000ea20000305800 */
[----:B0-----:R-:W-:-:S02]  /*109c0*/  DFMA R10, R2, -R24, 1 ;  /* 0x3ff00000020a742b */ /* 0x001fc40000000818 */
[----:B-1----:R-:W-:-:S06]  /*109d0*/  DFMA R18, R8, -R24, R18 ;  /* 0x800000180812722b */ /* 0x002fcc0000000012 */
[----:B------:R-:W-:Y:S02]  /*109e0*/  DFMA R10, R10, R10, R10 ;  /* 0x0000000a0a0a722b */ /* 0x000fe4000000000a */
[----:B------:R-:W-:-:S06]  /*109f0*/  DSETP.GEU.AND P0, PT, R18, RZ, PT ;  /* 0x000000ff1200722a */ /* 0x000fcc0003f0e000 */
[----:B------:R-:W-:Y:S02]  /*10a00*/  DFMA R10, R2, R10, R2 ;  /* 0x0000000a020a722b */ /* 0x000fe40000000002 */
[C---:B--2---:R-:W-:Y:S02]  /*10a10*/  DMUL R2, R12.reuse, 12345 ;  /* 0x40c81c800c027828 */ /* 0x044fe40000000000 */
[----:B------:R-:W-:-:S04]  /*10a20*/  DFMA R30, R12, -131072, R30 ;  /* 0xc10000000c1e782b */ /* 0x000fc8000000001e */
[----:B------:R-:W-:-:S04]  /*10a30*/  DFMA R22, R10, -R24, 1 ;  /* 0x3ff000000a16742b */ /* 0x000fc80000000818 */
[----:B------:R-:W-:-:S04]  /*10a40*/  FSETP.GEU.AND P1, PT, |R3|, 6.5827683646048100446e-37, PT ;  /* 0x036000000300780b */ /* 0x000fc80003f2e200 */
        /* <DEDUP_REMOVED lines=22> */
.L_x_317:
[----:B------:R-:W-:Y:S05]  /*10bb0*/  BSYNC.RECONVERGENT B1 ;  /* 0x0000000000017941 */ /* 0x000fea0003800200 */
.L_x_316:
        /* <DEDUP_REMOVED lines=33> */
.L_x_319:
[----:B------:R-:W-:Y:S05]  /*10dd0*/  BSYNC.RECONVERGENT B1 ;  /* 0x0000000000017941 */ /* 0x000fea0003800200 */
.L_x_318:
        /* <DEDUP_REMOVED lines=33> */
.L_x_321:
[----:B------:R-:W-:Y:S05]  /*10ff0*/  BSYNC.RECONVERGENT B1 ;  /* 0x0000000000017941 */ /* 0x000fea0003800200 */
.L_x_320:
        /* <DEDUP_REMOVED lines=37> */
.L_x_323:
[----:B------:R-:W-:Y:S05]  /*11250*/  BSYNC.RECONVERGENT B1 ;  /* 0x0000000000017941 */ /* 0x000fea0003800200 */
.L_x_322:
[----:B------:R-:W0:Y:S01]  /*11260*/  FRND.F64.FLOOR R8, R8 ;  /* 0x0000000800087313 */ /* 0x000e220000305800 */
[----:B------:R-:W-:Y:S01]  /*11270*/  UMOV UR6, 0xe5e00000 ;  /* 0xe5e0000000067882 */ /* 0x000fe20000000000 */
[----:B------:R-:W-:Y:S01]  /*11280*/  UMOV UR7, 0x41efffff ;  /* 0x41efffff00077882 */ /* 0x000fe20000000000 */
[----:B------:R-:W1:Y:S01]  /*11290*/  LDC.64 R12, c[0x0][0x380] ;  /* 0x0000e000ff0c7b82 */ /* 0x000e620000000a00 */
[----:B------:R-:W-:Y:S01]  /*112a0*/  BSSY.RECONVERGENT B3, `(.L_x_324) ;  /* 0x0000ce8000037945 */ /* 0x000fe20003800200 */
[----:B------:R-:W-:Y:S02]  /*112b0*/  CS2R R38, SRZ ;  /* 0x0000000000267805 */ /* 0x000fe4000001ff00 */
[----:B------:R-:W-:Y:S01]  /*112c0*/  MOV R30, 0x0 ;  /* 0x00000000001e7802 */ /* 0x000fe20000000f00 */
[----:B------:R-:W-:Y:S01]  /*112d0*/  IMAD.MOV.U32 R31, RZ, RZ, 0x3ff00000 ;  /* 0x3ff00000ff1f7424 */ /* 0x000fe200078e00ff */
[----:B------:R2:W3:Y:S01]  /*112e0*/  F2I.U32.F64.TRUNC R4, R14 ;  /* 0x0000000e00047311 */ /* 0x0004e2000030d000 */
[----:B------:R-:W-:-:S02]  /*112f0*/  CS2R R46, SRZ ;  /* 0x00000000002e7805 */ /* 0x000fc4000001ff00 */
[----:B------:R-:W-:Y:S01]  /*11300*/  CS2R R32, SRZ ;  /* 0x0000000000207805 */ /* 0x000fe2000001ff00 */
[----:B------:R-:W-:Y:S01]  /*11310*/  IMAD.MOV.U32 R28, RZ, RZ, 0x0 ;  /* 0x00000000ff1c7424 */ /* 0x000fe200078e00ff */
[----:B------:R-:W-:Y:S01]  /*11320*/  CS2R R48, SRZ ;  /* 0x0000000000307805 */ /* 0x000fe2000001ff00 */
[----:B------:R-:W-:Y:S01]  /*11330*/  IMAD.MOV.U32 R29, RZ, RZ, 0x3ff00000 ;  /* 0x3ff00000ff1d7424 */ /* 0x000fe200078e00ff */
[----:B------:R-:W-:Y:S01]  /*11340*/  CS2R R34, SRZ ;  /* 0x0000000000227805 */ /* 0x000fe2000001ff00 */
[----:B0-----:R-:W-:Y:S01]  /*11350*/  DFMA R20, R8, -UR6, R20 ;  /* 0x8000000608147c2b */ /* 0x001fe20008000014 */
[----:B------:R0:W4:Y:S01]  /*11360*/  F2I.U32.F64.TRUNC R3, R16 ;  /* 0x0000001000037311 */ /* 0x000122000030d000 */
[----:B--2---:R-:W-:Y:S02]  /*11370*/  HFMA2 R15, -RZ, RZ, 1.984375, 0 ;  /* 0x3ff00000ff0f7431 */ /* 0x004fe400000001ff */
[----:B------:R-:W-:-:S04]  /*11380*/  IMAD.MOV.U32 R14, RZ, RZ, 0x0 ;  /* 0x00000000ff0e7424 */ /* 0x000fc800078e00ff */
[C---:B------:R-:W-:Y:S02]  /*11390*/  DADD R10, R20.reuse, UR6 ;  /* 0x00000006140a7e29 */ /* 0x040fe40008000000 */
[----:B------:R-:W-:Y:S01]  /*113a0*/  DSETP.GEU.AND P0, PT, R20, RZ, PT ;  /* 0x000000ff1400722a */ /* 0x000fe20003f0e000 */
[----:B0-----:R-:W-:Y:S01]  /*113b0*/  CS2R R16, SRZ ;  /* 0x0000000000107805 */ /* 0x001fe2000001ff00 */
[----:B-1----:R-:W-:-:S05]  /*113c0*/  IMAD.WIDE R12, R5, 0x30, R12 ;  /* 0x00000030050c7825 */ /* 0x002fca00078e020c */
[----:B---3--:R0:W-:Y:S01]  /*113d0*/  STG.E desc[UR4][R12.64], R4 ;  /* 0x000000040c007986 */ /* 0x0081e2000c101904 */
[----:B------:R-:W-:Y:S02]  /*113e0*/  FSEL R10, R10, R20, !P0 ;  /* 0x000000140a0a7208 */ /* 0x000fe40004000000 */
[----:B------:R-:W-:Y:S01]  /*113f0*/  FSEL R11, R11, R21, !P0 ;  /* 0x000000150b0b7208 */ /* 0x000fe20004000000 */
[----:B----4-:R0:W-:Y:S01]  /*11400*/  STG.E desc[UR4][R12.64+0x4], R3 ;  /* 0x000004030c007986 */ /* 0x0101e2000c101904 */
[----:B------:R-:W-:Y:S02]  /*11410*/  ISETP.NE.AND P0, PT, R5, RZ, PT ;  /* 0x000000ff0500720c */ /* 0x000fe40003f05270 */
[----:B------:R-:W1:Y:S02]  /*11420*/  F2I.U32.F64.TRUNC R2, R10 ;  /* 0x0000000a00027311 */ /* 0x000e64000030d000 */
[----:B-1----:R0:W-:Y:S09]  /*11430*/  STG.E desc[UR4][R12.64+0x8], R2 ;  /* 0x000008020c007986 */ /* 0x0021f2000c101904 */
[----:B------:R-:W-:Y:S05]  /*11440*/  @!P0 BRA `(.L_x_325) ;  /* 0x000000cc00348947 */ /* 0x000fea0003800000 */
[----:B------:R-:W-:Y:S01]  /*11450*/  BSSY.RECONVERGENT B2, `(.L_x_326) ;  /* 0x0000cc3000027945 */ /* 0x000fe20003800200 */
[----:B------:R-:W-:Y:S01]  /*11460*/  IMAD.MOV.U32 R38, RZ, RZ, RZ ;  /* 0x000000ffff267224 */ /* 0x000fe200078e00ff */
[----:B------:R-:W-:Y:S01]  /*11470*/  MOV R28, 0x1 ;  /* 0x00000001001c7802 */ /* 0x000fe20000000f00 */
[----:B------:R-:W-:Y:S01]  /*11480*/  IMAD.MOV.U32 R30, RZ, RZ, 0x1 ;  /* 0x00000001ff1e7424 */ /* 0x000fe200078e00ff */
[----:B------:R-:W-:Y:S01]  /*11490*/  MOV R0, RZ ;  /* 0x000000ff00007202 */ /* 0x000fe20000000f00 */
[----:B------:R-:W-:Y:S02]  /*114a0*/  IMAD.MOV.U32 R46, RZ, RZ, RZ ;  /* 0x000000ffff2e7224 */ /* 0x000fe400078e00ff */
[----:B------:R-:W-:Y:S02]  /*114b0*/  IMAD.MOV.U32 R32, RZ, RZ, RZ ;  /* 0x000000ffff207224 */ /* 0x000fe400078e00ff */
[----:B------:R-:W-:Y:S02]  /*114c0*/  IMAD.MOV.U32 R48, RZ, RZ, RZ ;  /* 0x000000ffff307224 */ /* 0x000fe400078e00ff */
[----:B------:R-:W-:-:S02]  /*114d0*/  IMAD.MOV.U32 R16, RZ, RZ, RZ ;  /* 0x000000ffff107224 */ /* 0x000fc400078e00ff */
[----:B------:R-:W-:Y:S02]  /*114e0*/  IMAD.MOV.U32 R34, RZ, RZ, RZ ;  /* 0x000000ffff227224 */ /* 0x000fe400078e00ff */
[----:B------:R-:W-:-:S07]  /*114f0*/  IMAD.MOV.U32 R42, RZ, RZ, 0x1 ;  /* 0x00000001ff2a7424 */ /* 0x000fce00078e00ff */
.L_x_509:
[----:B------:R-:W-:Y:S01]  /*11500*/  LOP3.LUT R7, R5, 0x1, RZ, 0xc0, !PT ;  /* 0x0000000105077812 */ /* 0x000fe200078ec0ff */
[----:B------:R-:W-:Y:S03]  /*11510*/  BSSY.RECONVERGENT B1, `(.L_x_327) ;  /* 0x0000cb0000017945 */ /* 0x000fe60003800200 */
[----:B------:R-:W-:-:S04]  /*11520*/  ISETP.NE.U32.AND P0, PT, R7, 0x1, PT ;  /* 0x000000010700780c */ /* 0x000fc80003f05070 */
[----:B------:R-:W-:-:S13]  /*11530*/  ISETP.NE.U32.AND.EX P0, PT, RZ, RZ, PT, P0 ;  /* 0x000000ffff00720c */ /* 0x000fda0003f05100 */
[----:B01----:R-:W-:Y:S05]  /*11540*/  @P0 BRA `(.L_x_328) ;  /* 0x000000c800b00947 */ /* 0x003fea0003800000 */
[----:B------:R-:W1:Y:S02]  /*11550*/  LDC.64 R52, c[0x4][0x28] ;  /* 0x01000a00ff347b82 */ /* 0x000e640000000a00 */
[----:B-1----:R-:W-:-:S05]  /*11560*/  IMAD.WIDE.U32 R52, R0, 0x24, R52 ;  /* 0x0000002400347825 */ /* 0x002fca00078e0034 */
[----:B------:R-:W2:Y:S04]  /*11570*/  LDG.E R24, desc[UR4][R52.64] ;  /* 0x0000000434187981 */ /* 0x000ea8000c1e1900 */
[----:B------:R-:W3:Y:S04]  /*11580*/  LDG.E R20, desc[UR4][R52.64+0x4] ;  /* 0x0000040434147981 */ /* 0x000ee8000c1e1900 */
[----:B------:R-:W4:Y:S01]  /*11590*/  LDG.E R14, desc[UR4][R52.64+0x8] ;  /* 0x00000804340e7981 */ /* 0x000f22000c1e1900 */
[----:B------:R-:W1:Y:S01]  /*115a0*/  MUFU.RCP64H R9, 4.29494272000000000000e+09 ;  /* 0x41effff400097908 */ /* 0x000e620000001800 */
[----:B0-----:R-:W-:Y:S01]  /*115b0*/  IMAD.MOV.U32 R12, RZ, RZ, -0x28a00000 ;  /* 0xd7600000ff0c7424 */ /* 0x001fe200078e00ff */
[----:B------:R-:W-:Y:S01]  /*115c0*/  UMOV UR6, 0x0 ;  /* 0x0000000000067882 */ /* 0x000fe20000000000 */
[----:B------:R-:W-:Y:S01]  /*115d0*/  IMAD.MOV.U32 R13, RZ, RZ, 0x41effff4 ;  /* 0x41effff4ff0d7424 */ /* 0x000fe200078e00ff */
[----:B------:R-:W-:Y:S01]  /*115e0*/  UMOV UR7, 0x3ff00000 ;  /* 0x3ff0000000077882 */ /* 0x000fe20000000000 */
[----:B------:R-:W-:Y:S01]  /*115f0*/  IMAD.MOV.U32 R8, RZ, RZ, 0x1 ;  /* 0x00000001ff087424 */ /* 0x000fe200078e00ff */
[----:B------:R-:W-:Y:S02]  /*11600*/  BSSY.RECONVERGENT B4, `(.L_x_329) ;  /* 0x0000022000047945 */ /* 0x000fe40003800200 */
[----:B------:R-:W-:Y:S03]  /*11610*/  I2F.F64.U32 R50, R42 ;  /* 0x0000002a00327312 */ /* 0x000fe60000201800 */
[----:B-1----:R-:W-:-:S08]  /*11620*/  DFMA R10, R8, -R12, UR6 ;  /* 0x00000006080a7e2b */ /* 0x002fd0000800080c */
        /* <DEDUP_REMOVED lines=21> */
[----:B------:R-:W-:-:S05]  /*11780*/  FFMA R7, RZ, 29.99997711181640625, R9 ;  /* 0x41effff4ff077823 */ /* 0x000fca0000000009 */
        /* <DEDUP_REMOVED lines=9> */
.L_x_330:
[----:B------:R-:W-:Y:S05]  /*11820*/  BSYNC.RECONVERGENT B4 ;  /* 0x0000000000047941 */ /* 0x000fea0003800200 */
.L_x_329:
[----:B------:R-:W0:Y:S01]  /*11830*/  MUFU.RCP64H R13, 4.29494272000000000000e+09 ;  /* 0x41effff4000d7908 */ /* 0x000e220000001800 */
        /* <DEDUP_REMOVED lines=20> */
[----:B------:R-:W-:Y:S02]  /*11980*/  FFMA R7, RZ, 29.99997711181640625, R9 ;  /* 0x41effff4ff077823 */ /* 0x000fe40000000009 */
        /* <DEDUP_REMOVED lines=11> */
.L_x_332:
[----:B------:R-:W-:Y:S05]  /*11a40*/  BSYNC.RECONVERGENT B4 ;  /* 0x0000000000047941 */ /* 0x000fea0003800200 */
.L_x_331:
[----:B------:R-:W0:Y:S01]  /*11a50*/  MUFU.RCP64H R43, 4.29494272000000000000e+09 ;  /* 0x41effff4002b7908 */ /* 0x000e220000001800 */
        /* <DEDUP_REMOVED lines=22> */
[----:B------:R-:W-:-:S05]  /*11bc0*/  FFMA R7, RZ, 29.99997711181640625, R9 ;  /* 0x41effff4ff077823 */ /* 0x000fca0000000009 */
        /* <DEDUP_REMOVED lines=9> */
.L_x_334:
[----:B------:R-:W-:Y:S05]  /*11c60*/  BSYNC.RECONVERGENT B4 ;  /* 0x0000000000047941 */ /* 0x000fea0003800200 */
.L_x_333:
[----:B------:R-:W0:Y:S01]  /*11c70*/  MUFU.RCP64H R11, 4.29494272000000000000e+09 ;  /* 0x41effff4000b7908 */ /* 0x000e220000001800 */
[----:B------:R-:W-:Y:S01]  /*11c80*/  MOV R40, 0xd7600000 ;  /* 0xd760000000287802 */ /* 0x000fe20000000f00 */
[----:B------:R-:W-:Y:S01]  /*11c90*/  IMAD.MOV.U32 R41, RZ, RZ, 0x41effff4 ;  /* 0x41effff4ff297424 */ /* 0x000fe200078e00ff */
[----:B------:R-:W-:Y:S01]  /*11ca0*/  UMOV UR6, 0xd7600000 ;  /* 0xd760000000067882 */ /* 0x000fe20000000000 */
[----:B------:R-:W-:Y:S01]  /*11cb0*/  IMAD.MOV.U32 R10, RZ, RZ, 0x1 ;  /* 0x00000001ff0a7424 */ /* 0x000fe200078e00ff */
[----:B------:R-:W-:Y:S01]  /*11cc0*/  UMOV UR7, 0x41effff4 ;  /* 0x41effff400077882 */ /* 0x000fe20000000000 */
        /* <DEDUP_REMOVED lines=18> */
[----:B------:R-:W-:Y:S01]  /*11df0*/  FFMA R7, RZ, 29.99997711181640625, R9 ;  /* 0x41effff4ff077823 */ /* 0x000fe20000000009 */
        /* <DEDUP_REMOVED lines=13> */
.L_x_336:
[----:B------:R-:W-:Y:S05]  /*11ed0*/  BSYNC.RECONVERGENT B4 ;  /* 0x0000000000047941 */ /* 0x000fea0003800200 */
.L_x_335:
        /* <DEDUP_REMOVED lines=33> */
.L_x_338:
[----:B------:R-:W-:Y:S05]  /*120f0*/  BSYNC.RECONVERGENT B4 ;  /* 0x0000000000047941 */ /* 0x000fea0003800200 */
.L_x_337:
        /* <DEDUP_REMOVED lines=33> */
.L_x_340:
[----:B------:R-:W-:Y:S05]  /*12310*/  BSYNC.RECONVERGENT B4 ;  /* 0x0000000000047941 */ /* 0x000fea0003800200 */
.L_x_339:
[----:B------:R-:W0:Y:S01]  /*12320*/  MUFU.RCP64H R11, 4.29494272000000000000e+09 ;  /* 0x41effff4000b7908 */ /* 0x000e220000001800 */
[----:B------:R-:W-:Y:S01]  /*12330*/  IMAD.MOV.U32 R44, RZ, RZ, -0x28a00000 ;  /* 0xd7600000ff2c7424 */ /* 0x000fe200078e00ff */
[----:B------:R-:W-:Y:S01]  /*12340*/  MOV R45, 0x41effff4 ;  /* 0x41effff4002d7802 */ /* 0x000fe20000000f00 */
[----:B------:R-:W-:Y:S01]  /*12350*/  IMAD.MOV.U32 R10, RZ, RZ, 0x1 ;  /* 0x00000001ff0a7424 */ /* 0x000fe200078e00ff */
[----:B------:R-:W-:Y:S01]  /*12360*/  UMOV UR6, 0xd7600000 ;  /* 0xd760000000067882 */ /* 0x000fe20000000000 */
        /* <DEDUP_REMOVED lines=23> */
[----:B------:R-:W-:-:S04]  /*124e0*/  FFMA R7, RZ, 29.99997711181640625, R9 ;  /* 0x41effff4ff077823 */ /* 0x000fc80000000009 */
[----:B------:R-:W-:Y:S01]  /*124f0*/  DADD R40, R40, R10 ;  /* 0x0000000028287229 */ /* 0x000fe2000000000a */
        /* <DEDUP_REMOVED lines=9> */
.L_x_342:
[----:B------:R-:W-:Y:S05]  /*12590*/  BSYNC.RECONVERGENT B4 ;  /* 0x0000000000047941 */ /* 0x000fea0003800200 */
.L_x_341:
[----:B------:R-:W0:Y:S01]  /*125a0*/  MUFU.RCP64H R11, 4.29494272000000000000e+09 ;  /* 0x41effff4000b7908 */ /* 0x000e220000001800 */
        /* <DEDUP_REMOVED lines=32> */
.L_x_344:
[----:B------:R-:W-:Y:S05]  /*127b0*/  BSYNC.RECONVERGENT B4 ;  /* 0x0000000000047941 */ /* 0x000fea0003800200 */
.L_x_343:
[----:B------:R-:W0:Y:S01]  /*127c0*/  MUFU.RCP64H R45, 4.29494272000000000000e+09 ;  /* 0x41effff4002d7908 */ /* 0x000e220000001800 */
        /* <DEDUP_REMOVED lines=32> */
.L_x_346:
[----:B------:R-:W-:Y:S05]  /*129d0*/  BSYNC.RECONVERGENT B4 ;  /* 0x0000000000047941 */ /* 0x000fea0003800200 */
.L_x_345:
[----:B------:R-:W0:Y:S01]  /*129e0*/  FRND.F64.FLOOR R8, R8 ;  /* 0x0000000800087313 */ /* 0x000e220000305800 */
[----:B------:R-:W-:Y:S02]  /*129f0*/  IMAD.MOV.U32 R10, RZ, RZ, -0x28a00000 ;  /* 0xd7600000ff0a7424 */ /* 0x000fe400078e00ff */
[----:B------:R-:W-:Y:S02]  /*12a00*/  HFMA2 R36, -RZ, RZ, 0, 5.9604644775390625e-08 ;  /* 0x00000001ff247431 */ /* 0x000fe400000001ff */
[----:B------:R-:W-:Y:S01]  /*12a10*/  IMAD.MOV.U32 R11, RZ, RZ, 0x41effff4 ;  /* 0x41effff4ff0b7424 */ /* 0x000fe200078e00ff */
[----:B------:R-:W-:Y:S01]  /*12a20*/  UMOV UR6, 0xd7600000 ;  /* 0xd760000000067882 */ /* 0x000fe20000000000 */
[----:B------:R-:W-:Y:S01]  /*12a30*/  UMOV UR7, 0x41effff4 ;  /* 0x41effff400077882 */ /* 0x000fe20000000000 */
[----:B------:R-:W-:Y:S01]  /*12a40*/  BSSY.RECONVERGENT B4, `(.L_x_347) ;  /* 0x000001f000047945 */ /* 0x000fe20003800200 */
[----:B------:R-:W1:Y:S02]  /*12a50*/  MUFU.RCP64H R37, 4.29494272000000000000e+09 ;  /* 0x41effff400257908 */ /* 0x000e640000001800 */
        /* <DEDUP_REMOVED lines=29> */
.L_x_348:
[----:B------:R-:W-:Y:S05]  /*12c30*/  BSYNC.RECONVERGENT B4 ;  /* 0x0000000000047941 */ /* 0x000fea0003800200 */
.L_x_347:
[----:B------:R-:W0:Y:S01]  /*12c40*/  MUFU.RCP64H R11, 4.29494272000000000000e+09 ;  /* 0x41effff4000b7908 */ /* 0x000e220000001800 */
[----:B------:R-:W-:Y:S01]  /*12c50*/  IMAD.MOV.U32 R54, RZ, RZ, -0x28a00000 ;  /* 0xd7600000ff367424 */ /* 0x000fe200078e00ff */
[----:B------:R-:W-:Y:S01]  /*12c60*/  UMOV UR6, 0xd7600000 ;  /* 0xd760000000067882 */ /* 0x000fe20000000000 */
[----:B------:R-:W-:Y:S01]  /*12c70*/  IMAD.MOV.U32 R55, RZ, RZ, 0x41effff4 ;  /* 0x41effff4ff377424 */ /* 0x000fe200078e00ff */
[----:B------:R-:W-:Y:S01]  /*12c80*/  UMOV UR7, 0x41effff4 ;  /* 0x41effff400077882 */ /* 0x000fe20000000000 */
[----:B------:R-:W-:Y:S01]  /*12c90*/  IMAD.MOV.U32 R10, RZ, RZ, 0x1 ;  /* 0x00000001ff0a7424 */ /* 0x000fe200078e00ff */
[----:B------:R-:W-:Y:S02]  /*12ca0*/  BSSY.RECONVERGENT B4, `(.L_x_349) ;  /* 0x000001c000047945 */ /* 0x000fe40003800200 */
[----:B------:R-:W1:Y:S03]  /*12cb0*/  I2F.F64.U32 R44, R34 ;  /* 0x00000022002c7312 */ /* 0x000e660000201800 */
[----:B0-----:R-:W-:-:S02]  /*12cc0*/  DFMA R12, R10, -R54, 1 ;  /* 0x3ff000000a0c742b */ /* 0x001fc40000000836 */
        /* <DEDUP_REMOVED lines=25> */
.L_x_350:
[----:B------:R-:W-:Y:S05]  /*12e60*/  BSYNC.RECONVERGENT B4 ;  /* 0x0000000000047941 */ /* 0x000fea0003800200 */
.L_x_349:
        /* <DEDUP_REMOVED lines=33> */
.L_x_352:
[----:B------:R-:W-:Y:S05]  /*13080*/  BSYNC.RECONVERGENT B4 ;  /* 0x0000000000047941 */ /* 0x000fea0003800200 */
.L_x_351:
        /* <DEDUP_REMOVED lines=33> */
.L_x_354:
[----:B------:R-:W-:Y:S05]  /*132a0*/  BSYNC.RECONVERGENT B4 ;  /* 0x0000000000047941 */ /* 0x000fea0003800200 */
.L_x_353:
        /* <DEDUP_REMOVED lines=38> */
.L_x_356:
[----:B------:R-:W-:Y:S05]  /*13510*/  BSYNC.RECONVERGENT B4 ;  /* 0x0000000000047941 */ /* 0x000fea0003800200 */
.L_x_355:
        /* <DEDUP_REMOVED lines=33> */
.L_x_358:
[----:B------:R-:W-:Y:S05]  /*13730*/  BSYNC.RECONVERGENT B4 ;  /* 0x0000000000047941 */ /* 0x000fea0003800200 */
.L_x_357:
        /* <DEDUP_REMOVED lines=33> */
.L_x_360:
[----:B------:R-:W-:Y:S05]  /*13950*/  BSYNC.RECONVERGENT B4 ;  /* 0x0000000000047941 */ /* 0x000fea0003800200 */
.L_x_359:
[----:B------:R-:W0:Y:S01]  /*13960*/  MUFU.RCP64H R13, 4.29494272000000000000e+09 ;  /* 0x41effff4000d7908 */ /* 0x000e220000001800 */
[----:B------:R-:W-:Y:S01]  /*13970*/  IMAD.MOV.U32 R10, RZ, RZ, -0x28a00000 ;  /* 0xd7600000ff0a7424 */ /* 0x000fe200078e00ff */
[----:B------:R-:W-:Y:S01]  /*13980*/  MOV R11, 0x41effff4 ;  /* 0x41effff4000b7802 */ /* 0x000fe20000000f00 */
[----:B------:R-:W-:Y:S01]  /*13990*/  IMAD.MOV.U32 R12, RZ, RZ, 0x1 ;  /* 0x00000001ff0c7424 */ /* 0x000fe200078e00ff */
[----:B------:R-:W-:Y:S01]  /*139a0*/  UMOV UR6, 0xd7600000 ;  /* 0xd760000000067882 */ /* 0x000fe20000000000 */
[----:B------:R-:W-:Y:S01]  /*139b0*/  UMOV UR7, 0x41effff4 ;  /* 0x41effff400077882 */ /* 0x000fe20000000000 */
[----:B------:R-:W-:Y:S02]  /*139c0*/  BSSY.RECONVERGENT B4, `(.L_x_361) ;  /* 0x0000021000047945 */ /* 0x000fe40003800200 */
[----:B------:R-:W-:Y:S08]  /*139d0*/  I2F.F64.U32 R38, R38 ;  /* 0x0000002600267312 */ /* 0x000ff00000201800 */
[----:B------:R-:W1:Y:S01]  /*139e0*/  FRND.F64.FLOOR R8, R8 ;  /* 0x0000000800087313 */ /* 0x000e620000305800 */
[----:B0-----:R-:W-:-:S08]  /*139f0*/  DFMA R36, R12, -R10, 1 ;  /* 0x3ff000000c24742b */ /* 0x001fd0000000080a */
[----:B------:R-:W-:Y:S02]  /*13a00*/  DFMA R36, R36, R36, R36 ;  /* 0x000000242424722b */ /* 0x000fe40000000024 */
[----:B-1----:R-:W-:-:S06]  /*13a10*/  DFMA R28, R8, -R10, R28 ;  /* 0x8000000a081c722b */ /* 0x002fcc000000001c */
[----:B------:R-:W-:Y:S02]  /*13a20*/  DFMA R12, R12, R36, R12 ;  /* 0x000000240c0c722b */ /* 0x000fe4000000000c */
[----:B------:R-:W-:Y:S02]  /*13a30*/  DMUL R36, R18, R38 ;  /* 0x0000002612247228 */ /* 0x000fe40000000000 */
[----:B------:R-:W-:-:S04]  /*13a40*/  DSETP.GEU.AND P0, PT, R28, RZ, PT ;  /* 0x000000ff1c00722a */ /* 0x000fc80003f0e000 */
        /* <DEDUP_REMOVED lines=11> */
[----:B------:R-:W-:Y:S02]  /*13b00*/  FFMA R7, RZ, 29.99997711181640625, R9 ;  /* 0x41effff4ff077823 */ /* 0x000fe40000000009 */
[----:B------:R-:W-:Y:S02]  /*13b10*/  FSEL R10, R10, R12, !P0 ;  /* 0x0000000c0a0a7208 */ /* 0x000fe40004000000 */
[----:B------:R-:W-:Y:S02]  /*13b20*/  FSEL R11, R11, R13, !P0 ;  /* 0x0000000d0b0b7208 */ /* 0x000fe40004000000 */
[----:B------:R-:W-:-:S04]  /*13b30*/  FSETP.GT.AND P0, PT, |R7|, 1.469367938527859385e-39, PT ;  /* 0x001000000700780b */ /* 0x000fc80003f04200 */
[----:B------:R-:W-:-:S09]  /*13b40*/  DADD R34, R34, R10 ;  /* 0x0000000022227229 */ /* 0x000fd2000000000a */
        /* <DEDUP_REMOVED lines=8> */
.L_x_362:
[----:B------:R-:W-:Y:S05]  /*13bd0*/  BSYNC.RECONVERGENT B4 ;  /* 0x0000000000047941 */ /* 0x000fea0003800200 */
.L_x_361:
        /* <DEDUP_REMOVED lines=33> */
.L_x_364:
[----:B------:R-:W-:Y:S05]  /*13df0*/  BSYNC.RECONVERGENT B4 ;  /* 0x0000000000047941 */ /* 0x000fea0003800200 */
.L_x_363:
        /* <DEDUP_REMOVED lines=33> */
.L_x_366:
[----:B------:R-:W-:Y:S05]  /*14010*/  BSYNC.RECONVERGENT B4 ;  /* 0x0000000000047941 */ /* 0x000fea0003800200 */
.L_x_365:
        /* <DEDUP_REMOVED lines=37> */
.L_x_368:
[----:B------:R-:W-:Y:S05]  /*14270*/  BSYNC.RECONVERGENT B4 ;  /* 0x0000000000047941 */ /* 0x000fea0003800200 */
.L_x_367:
        /* <DEDUP_REMOVED lines=34> */
.L_x_370:
[----:B------:R-:W-:Y:S05]  /*144a0*/  BSYNC.RECONVERGENT B4 ;  /* 0x0000000000047941 */ /* 0x000fea0003800200 */
.L_x_369:
        /* <DEDUP_REMOVED lines=33> */
.L_x_372:
[----:B------:R-:W-:Y:S05]  /*146c0*/  BSYNC.RECONVERGENT B4 ;  /* 0x0000000000047941 */ /* 0x000fea0003800200 */
.L_x_371:
        /* <DEDUP_REMOVED lines=33> */
.L_x_374:
[----:B------:R-:W-:Y:S05]  /*148e0*/  BSYNC.RECONVERGENT B4 ;  /* 0x0000000000047941 */ /* 0x000fea0003800200 */
.L_x_373:
        /* <DEDUP_REMOVED lines=38> */
.L_x_376:
[----:B------:R-:W-:Y:S05]  /*14b50*/  BSYNC.RECONVERGENT B4 ;  /* 0x0000000000047941 */ /* 0x000fea0003800200 */
.L_x_375:
        /* <DEDUP_REMOVED lines=33> */
.L_x_378:
[----:B------:R-:W-:Y:S05]  /*14d70*/  BSYNC.RECONVERGENT B4 ;  /* 0x0000000000047941 */ /* 0x000fea0003800200 */
.L_x_377:
        /* <DEDUP_REMOVED lines=33> */
.L_x_380:
[----:B------:R-:W-:Y:S05]  /*14f90*/  BSYNC.RECONVERGENT B4 ;  /* 0x0000000000047941 */ /* 0x000fea0003800200 */
.L_x_379:
        /* <DEDUP_REMOVED lines=39> */
.L_x_382:
[----:B------:R-:W-:Y:S05]  /*15210*/  BSYNC.RECONVERGENT B4 ;  /* 0x0000000000047941 */ /* 0x000fea0003800200 */
.L_x_381:
        /* <DEDUP_REMOVED lines=33> */
.L_x_384:
[----:B------:R-:W-:Y:S05]  /*15430*/  BSYNC.RECONVERGENT B4 ;  /* 0x0000000000047941 */ /* 0x000fea0003800200 */
.L_x_383:
        /* <DEDUP_REMOVED lines=33> */
.L_x_386:
[----:B------:R-:W-:Y:S05]  /*15650*/  BSYNC.RECONVERGENT B4 ;  /* 0x0000000000047941 */ /* 0x000fea0003800200 */
.L_x_385:
        /* <DEDUP_REMOVED lines=37> */
.L_x_388:
[----:B------:R-:W-:Y:S05]  /*158b0*/  BSYNC.RECONVERGENT B4 ;  /* 0x0000000000047941 */ /* 0x000fea0003800200 */
.L_x_387:
[----:B------:R-:W2:Y:S04]  /*158c0*/  LDG.E R22, desc[UR4][R52.64+0xc] ;  /* 0x00000c0434167981 */ /* 0x000ea8000c1e1900 */
[----:B------:R-:W3:Y:S04]  /*158d0*/  LDG.E R20, desc[UR4][R52.64+0x10] ;  /* 0x0000100434147981 */ /* 0x000ee8000c1e1900 */
[----:B------:R-:W4:Y:S01]  /*158e0*/  LDG.E R18, desc[UR4][R52.64+0x14] ;  /* 0x0000140434127981 */ /* 0x000f22000c1e1900 */
[----:B------:R-:W0:Y:S01]  /*158f0*/  MUFU.RCP64H R13, 4.29494272000000000000e+09 ;  /* 0x41effff4000d7908 */ /* 0x000e220000001800 */
[----:B------:R-:W-:Y:S01]  /*15900*/  IMAD.MOV.U32 R10, RZ, RZ, -0x28a00000 ;  /* 0xd7600000ff0a7424 */ /* 0x000fe200078e00ff */
[----:B------:R-:W-:Y:S01]  /*15910*/  UMOV UR6, 0xd7600000 ;  /* 0xd760000000067882 */ /* 0x000fe20000000000 */
[----:B------:R-:W-:Y:S01]  /*15920*/  IMAD.MOV.U32 R11, RZ, RZ, 0x41effff4 ;  /* 0x41effff4ff0b7424 */ /* 0x000fe200078e00ff */
[----:B------:R-:W-:Y:S01]  /*15930*/  UMOV UR7, 0x41effff4 ;  /* 0x41effff400077882 */ /* 0x000fe20000000000 */
[----:B------:R-:W-:Y:S01]  /*15940*/  IMAD.MOV.U32 R12, RZ, RZ, 0x1 ;  /* 0x00000001ff0c7424 */ /* 0x000fe200078e00ff */
[----:B------:R-:W-:Y:S05]  /*15950*/  BSSY.RECONVERGENT B4, `(.L_x_389) ;  /* 0x0000027000047945 */ /* 0x000fea0003800200 */
[----:B0-----:R-:W-:-:S08]  /*15960*/  DFMA R16, R12, -R10, 1 ;  /* 0x3ff000000c10742b */ /* 0x001fd0000000080a */
[----:B------:R-:W-:-:S08]  /*15970*/  DFMA R16, R16, R16, R16 ;  /* 0x000000101010722b */ /* 0x000fd00000000010 */
[----:B------:R-:W-:-:S08]  /*15980*/  DFMA R16, R12, R16, R12 ;  /* 0x000000100c10722b */ /* 0x000fd0000000000c */
[----:B------:R-:W-:-:S08]  /*15990*/  DFMA R12, R16, -R10, 1 ;  /* 0x3ff00000100c742b */ /* 0x000fd0000000080a */
[----:B------:R-:W-:Y:S02]  /*159a0*/  DFMA R58, R16, R12, R16 ;  /* 0x0000000c103a722b */ /* 0x000fe40000000010 */
[----:B------:R-:W0:Y:S02]  /*159b0*/  FRND.F64.FLOOR R12, R8 ;  /* 0x00000008000c7313 */ /* 0x000e240000305800 */
[----:B0-----:R-:W-:-:S08]  /*159c0*/  DFMA R12, R12, -R10, R14 ;  /* 0x8000000a0c0c722b */ /* 0x001fd0000000000e */
[----:B------:R-:W-:Y:S01]  /*159d0*/  DSETP.GEU.AND P0, PT, R12, RZ, PT ;  /* 0x000000ff0c00722a */ /* 0x000fe20003f0e000 */
        /* <DEDUP_REMOVED lines=15> */
[----:B------:R-:W-:Y:S02]  /*15ad0*/  DADD R10, R12, UR6 ;  /* 0x000000060c0a7e29 */ /* 0x000fe40008000000 */
[----:B-1----:R-:W-:-:S04]  /*15ae0*/  DFMA R18, R24, -131072, R18 ;  /* 0xc10000001812782b */ /* 0x002fc80000000012 */
[----:B------:R-:W-:-:S04]  /*15af0*/  DFMA R8, R58, R56, R16 ;  /* 0x000000383a08722b */ /* 0x000fc80000000010 */
[----:B------:R-:W-:Y:S02]  /*15b00*/  FSEL R16, R10, R12, !P0 ;  /* 0x0000000c0a107208 */ /* 0x000fe40004000000 */
[----:B------:R-:W-:-:S04]  /*15b10*/  FSEL R17, R11, R13, !P0 ;  /* 0x0000000d0b117208 */ /* 0x000fc80004000000 */
        /* <DEDUP_REMOVED lines=10> */
.L_x_390:
[----:B------:R-:W-:Y:S05]  /*15bc0*/  BSYNC.RECONVERGENT B4 ;  /* 0x0000000000047941 */ /* 0x000fea0003800200 */
.L_x_389:
[----:B------:R-:W0:Y:S01]  /*15bd0*/  MUFU.RCP64H R13, 4.29494272000000000000e+09 ;  /* 0x41effff4000d7908 */ /* 0x000e220000001800 */
[----:B------:R-:W-:Y:S01]  /*15be0*/  IMAD.MOV.U32 R10, RZ, RZ, -0x28a00000 ;  /* 0xd7600000ff0a7424 */ /* 0x000fe200078e00ff */
[----:B------:R-:W-:Y:S01]  /*15bf0*/  MOV R11, 0x41effff4 ;  /* 0x41effff4000b7802 */ /* 0x000fe20000000f00 */
[----:B------:R-:W-:Y:S01]  /*15c00*/  IMAD.MOV.U32 R12, RZ, RZ, 0x1 ;  /* 0x00000001ff0c7424 */ /* 0x000fe200078e00ff */
[----:B------:R-:W-:Y:S01]  /*15c10*/  UMOV UR6, 0xd7600000 ;  /* 0xd760000000067882 */ /* 0x000fe20000000000 */
[----:B------:R-:W-:Y:S01]  /*15c20*/  UMOV UR7, 0x41effff4 ;  /* 0x41effff400077882 */ /* 0x000fe20000000000 */
[----:B------:R-:W-:Y:S03]  /*15c30*/  BSSY.RECONVERGENT B4, `(.L_x_391) ;  /* 0x000001b000047945 */ /* 0x000fe60003800200 */
[----:B0-----:R-:W-:-:S08]  /*15c40*/  DFMA R14, R12, -R10, 1 ;  /* 0x3ff000000c0e742b */ /* 0x001fd0000000080a */
[----:B------:R-:W-:-:S08]  /*15c50*/  DFMA R14, R14, R14, R14 ;  /* 0x0000000e0e0e722b */ /* 0x000fd0000000000e */
[----:B------:R-:W-:Y:S02]  /*15c60*/  DFMA R12, R12, R14, R12 ;  /* 0x0000000e0c0c722b */ /* 0x000fe4000000000c */
[----:B------:R-:W-:-:S06]  /*15c70*/  DMUL R14, R50, R22 ;  /* 0x00000016320e7228 */ /* 0x000fcc0000000000 */
[----:B------:R-:W-:-:S04]  /*15c80*/  DFMA R56, R12, -R10, 1 ;  /* 0x3ff000000c38742b */ /* 0x000fc8000000080a */
[----:B------:R-:W-:-:S04]  /*15c90*/  FSETP.GEU.AND P2, PT, |R15|, 6.5827683646048100446e-37, PT ;  /* 0x036000000f00780b */ /* 0x000fc80003f4e200 */
        /* <DEDUP_REMOVED lines=20> */
.L_x_392:
[----:B------:R-:W-:Y:S05]  /*15de0*/  BSYNC.RECONVERGENT B4 ;  /* 0x0000000000047941 */ /* 0x000fea0003800200 */
.L_x_391:
        /* <DEDUP_REMOVED lines=33> */
.L_x_394:
[----:B------:R-:W-:Y:S05]  /*16000*/  BSYNC.RECONVERGENT B4 ;  /* 0x0000000000047941 */ /* 0x000fea0003800200 */
.L_x_393:
[----:B------:R-:W0:Y:S01]  /*16010*/  MUFU.RCP64H R11, 4.29494272000000000000e+09 ;  /* 0x41effff4000b7908 */ /* 0x000e220000001800 */
        /* <DEDUP_REMOVED lines=36> */
.L_x_396:
[----:B------:R-:W-:Y:S05]  /*16260*/  BSYNC.RECONVERGENT B4 ;  /* 0x0000000000047941 */ /* 0x000fea0003800200 */
.L_x_395:
        /* <DEDUP_REMOVED lines=33> */
.L_x_398:
[----:B------:R-:W-:Y:S05]  /*16480*/  BSYNC.RECONVERGENT B4 ;  /* 0x0000000000047941 */ /* 0x000fea0003800200 */
.L_x_397:
        /* <DEDUP_REMOVED lines=33> */
.L_x_400:
[----:B------:R-:W-:Y:S05]  /*166a0*/  BSYNC.RECONVERGENT B4 ;  /* 0x0000000000047941 */ /* 0x000fea0003800200 */
.L_x_399:
[----:B------:R-:W0:Y:S01]  /*166b0*/  MUFU.RCP64H R13, 4.29494272000000000000e+09 ;  /* 0x41effff4000d7908 */ /* 0x000e220000001800 */
        /* <DEDUP_REMOVED lines=37> */
.L_x_402:
[----:B------:R-:W-:Y:S05]  /*16910*/  BSYNC.RECONVERGENT B4 ;  /* 0x0000000000047941 */ /* 0x000fea0003800200 */
.L_x_401:
        /* <DEDUP_REMOVED lines=33> */
.L_x_404:
[----:B------:R-:W-:Y:S05]  /*16b30*/  BSYNC.RECONVERGENT B4 ;  /* 0x0000000000047941 */ /* 0x000fea0003800200 */
.L_x_403:
        /* <DEDUP_REMOVED lines=33> */
.L_x_406:
[----:B------:R-:W-:Y:S05]  /*16d50*/  BSYNC.RECONVERGENT B4 ;  /* 0x0000000000047941 */ /* 0x000fea0003800200 */
.L_x_405:
        /* <DEDUP_REMOVED lines=37> */
.L_x_408:
[----:B------:R-:W-:Y:S05]  /*16fb0*/  BSYNC.RECONVERGENT B4 ;  /* 0x0000000000047941 */ /* 0x000fea0003800200 */
.L_x_407:
        /* <DEDUP_REMOVED lines=33> */
.L_x_410:
[----:B------:R-:W-:Y:S05]  /*171d0*/  BSYNC.RECONVERGENT B4 ;  /* 0x0000000000047941 */ /* 0x000fea0003800200 */
.L_x_409:
        /* <DEDUP_REMOVED lines=33> */
.L_x_412:
[----:B------:R-:W-:Y:S05]  /*173f0*/  BSYNC.RECONVERGENT B4 ;  /* 0x0000000000047941 */ /* 0x000fea0003800200 */
.L_x_411:
        /* <DEDUP_REMOVED lines=33> */
.L_x_414:
[----:B------:R-:W-:Y:S05]  /*17610*/  BSYNC.RECONVERGENT B4 ;  /* 0x0000000000047941 */ /* 0x000fea0003800200 */
.L_x_413:
        /* <DEDUP_REMOVED lines=18> */
[----:B------:R-:W-:Y:S02]  /*17740*/  DFMA R56, R12, -R10, R58 ;  /* 0x8000000a0c38722b */ /* 0x000fe4000000003a */
[----:B------:R-:W-:-:S06]  /*17750*/  DADD R10, R54, UR6 ;  /* 0x00000006360a7e29 */ /* 0x000fcc0008000000 */
[----:B------:R-:W-:-:S04]  /*17760*/  DFMA R8, R60, R56, R12 ;  /* 0x000000383c08722b */ /* 0x000fc8000000000c */
[----:B------:R-:W-:Y:S02]  /*17770*/  FSEL R12, R10, R54, !P0 ;  /* 0x000000360a0c7208 */ /* 0x000fe40004000000 */
[----:B------:R-:W-:-:S04]  /*17780*/  FSEL R13, R11, R55, !P0 ;  /* 0x000000370b0d7208 */ /* 0x000fc80004000000 */
[----:B------:R-:W-:Y:S02]  /*17790*/  FFMA R7, RZ, 29.99997711181640625, R9 ;  /* 0x41effff4ff077823 */ /* 0x000fe40000000009 */
[C---:B------:R-:W-:Y:S02]  /*177a0*/  DADD R10, R12.reuse, UR6 ;  /* 0x000000060c0a7e29 */ /* 0x040fe40008000000 */
[----:B------:R-:W-:Y:S01]  /*177b0*/  DSETP.GEU.AND P0, PT, R12, RZ, PT ;  /* 0x000000ff0c00722a */ /* 0x000fe20003f0e000 */
[----:B------:R-:W-:-:S07]  /*177c0*/  FSETP.GT.AND P1, PT, |R7|, 1.469367938527859385e-39, PT ;  /* 0x001000000700780b */ /* 0x000fce0003f24200 */
[----:B------:R-:W-:Y:S02]  /*177d0*/  FSEL R60, R10, R12, !P0 ;  /* 0x0000000c0a3c7208 */ /* 0x000fe40004000000 */
[----:B------:R-:W-:-:S04]  /*177e0*/  FSEL R61, R11, R13, !P0 ;  /* 0x0000000d0b3d7208 */ /* 0x000fc80004000000 */
        /* <DEDUP_REMOVED lines=8> */
.L_x_416:
[----:B------:R-:W-:Y:S05]  /*17870*/  BSYNC.RECONVERGENT B4 ;  /* 0x0000000000047941 */ /* 0x000fea0003800200 */
.L_x_415:
        /* <DEDUP_REMOVED lines=33> */
.L_x_418:
[----:B------:R-:W-:Y:S05]  /*17a90*/  BSYNC.RECONVERGENT B4 ;  /* 0x0000000000047941 */ /* 0x000fea0003800200 */
.L_x_417:
        /* <DEDUP_REMOVED lines=33> */
.L_x_420:
[----:B------:R-:W-:Y:S05]  /*17cb0*/  BSYNC.RECONVERGENT B4 ;  /* 0x0000000000047941 */ /* 0x000fea0003800200 */
.L_x_419:
        /* <DEDUP_REMOVED lines=38> */
.L_x_422:
[----:B------:R-:W-:Y:S05]  /*17f20*/  BSYNC.RECONVERGENT B4 ;  /* 0x0000000000047941 */ /* 0x000fea0003800200 */
.L_x_421:
        /* <DEDUP_REMOVED lines=33> */
.L_x_424:
[----:B------:R-:W-:Y:S05]  /*18140*/  BSYNC.RECONVERGENT B4 ;  /* 0x0000000000047941 */ /* 0x000fea0003800200 */
.L_x_423:
        /* <DEDUP_REMOVED lines=33> */
.L_x_426:
[----:B------:R-:W-:Y:S05]  /*18360*/  BSYNC.RECONVERGENT B4 ;  /* 0x0000000000047941 */ /* 0x000fea0003800200 */
.L_x_425:
        /* <DEDUP_REMOVED lines=37> */
.L_x_428:
[----:B------:R-:W-:Y:S05]  /*185c0*/  BSYNC.RECONVERGENT B4 ;  /* 0x0000000000047941 */ /* 0x000fea0003800200 */
.L_x_427:
        /* <DEDUP_REMOVED lines=33> */
.L_x_430:
[----:B------:R-:W-:Y:S05]  /*187e0*/  BSYNC.RECONVERGENT B4 ;  /* 0x0000000000047941 */ /* 0x000fea0003800200 */
.L_x_429:
        /* <DEDUP_REMOVED lines=33> */
.L_x_432:
[----:B------:R-:W-:Y:S05]  /*18a00*/  BSYNC.RECONVERGENT B4 ;  /* 0x0000000000047941 */ /* 0x000fea0003800200 */
.L_x_431:
        /* <DEDUP_REMOVED lines=33> */
.L_x_434:
[----:B------:R-:W-:Y:S05]  /*18c20*/  BSYNC.RECONVERGENT B4 ;  /* 0x0000000000047941 */ /* 0x000fea0003800200 */
.L_x_433:
        /* <DEDUP_REMOVED lines=37> */
.L_x_436:
[----:B------:R-:W-:Y:S05]  /*18e80*/  BSYNC.RECONVERGENT B4 ;  /* 0x0000000000047941 */ /* 0x000fea0003800200 */
.L_x_435:
        /* <DEDUP_REMOVED lines=33> */
.L_x_438:
[----:B------:R-:W-:Y:S05]  /*190a0*/  BSYNC.RECONVERGENT B4 ;  /* 0x0000000000047941 */ /* 0x000fea0003800200 */
.L_x_437:
        /* <DEDUP_REMOVED lines=33> */
.L_x_440:
[----:B------:R-:W-:Y:S05]  /*192c0*/  BSYNC.RECONVERGENT B4 ;  /* 0x0000000000047941 */ /* 0x000fea0003800200 */
.L_x_439:
[----:B------:R-:W0:Y:S01]  /*192d0*/  MUFU.RCP64H R11, 4.29494272000000000000e+09 ;  /* 0x41effff4000b7908 */ /* 0x000e220000001800 */
        /* <DEDUP_REMOVED lines=37> */
.L_x_442:
[----:B------:R-:W-:Y:S05]  /*19530*/  BSYNC.RECONVERGENT B4 ;  /* 0x0000000000047941 */ /* 0x000fea0003800200 */
.L_x_441:
        /* <DEDUP_REMOVED lines=33> */
.L_x_444:
[----:B------:R-:W-:Y:S05]  /*19750*/  BSYNC.RECONVERGENT B4 ;  /* 0x0000000000047941 */ /* 0x000fea0003800200 */
.L_x_443:
        /* <DEDUP_REMOVED lines=33> */
.L_x_446:
[----:B------:R-:W-:Y:S05]  /*19970*/  BSYNC.RECONVERGENT B4 ;  /* 0x0000000000047941 */ /* 0x000fea0003800200 */
.L_x_445:
        /* <DEDUP_REMOVED lines=37> */
.L_x_448:
[----:B------:R-:W-:Y:S05]  /*19bd0*/  BSYNC.RECONVERGENT B4 ;  /* 0x0000000000047941 */ /* 0x000fea0003800200 */
.L_x_447:
        /* <DEDUP_REMOVED lines=48> */
.L_x_450:
[----:B------:R-:W-:Y:S05]  /*19ee0*/  BSYNC.RECONVERGENT B4 ;  /* 0x0000000000047941 */ /* 0x000fea0003800200 */
.L_x_449:
        /* <DEDUP_REMOVED lines=33> */
.L_x_452:
[----:B------:R-:W-:Y:S05]  /*1a100*/  BSYNC.RECONVERGENT B4 ;  /* 0x0000000000047941 */ /* 0x000fea0003800200 */
.L_x_451:
        /* <DEDUP_REMOVED lines=33> */
.L_x_454:
[----:B------:R-:W-:Y:S05]  /*1a320*/  BSYNC.RECONVERGENT B4 ;  /* 0x0000000000047941 */ /* 0x000fea0003800200 */
.L_x_453:
        /* <DEDUP_REMOVED lines=37> */
.L_x_456:
[----:B------:R-:W-:Y:S05]  /*1a580*/  BSYNC.RECONVERGENT B4 ;  /* 0x0000000000047941 */ /* 0x000fea0003800200 */
.L_x_455:
        /* <DEDUP_REMOVED lines=33> */
.L_x_458:
[----:B------:R-:W-:Y:S05]  /*1a7a0*/  BSYNC.RECONVERGENT B4 ;  /* 0x0000000000047941 */ /* 0x000fea0003800200 */
.L_x_457:
        /* <DEDUP_REMOVED lines=33> */
.L_x_460:
[----:B------:R-:W-:Y:S05]  /*1a9c0*/  BSYNC.RECONVERGENT B4 ;  /* 0x0000000000047941 */ /* 0x000fea0003800200 */
.L_x_459:
        /* <DEDUP_REMOVED lines=38> */
.L_x_462:
[----:B------:R-:W-:Y:S05]  /*1ac30*/  BSYNC.RECONVERGENT B4 ;  /* 0x0000000000047941 */ /* 0x000fea0003800200 */
.L_x_461:
        /* <DEDUP_REMOVED lines=33> */
.L_x_464:
[----:B------:R-:W-:Y:S05]  /*1ae50*/  BSYNC.RECONVERGENT B4 ;  /* 0x0000000000047941 */ /* 0x000fea0003800200 */
.L_x_463:
        /* <DEDUP_REMOVED lines=33> */
.L_x_466:
[----:B------:R-:W-:Y:S05]  /*1b070*/  BSYNC.RECONVERGENT B4 ;  /* 0x0000000000047941 */ /* 0x000fea0003800200 */
.L_x_465:
        /* <DEDUP_REMOVED lines=37> */
.L_x_468:
[----:B------:R-:W-:Y:S05]  /*1b2d0*/  BSYNC.RECONVERGENT B4 ;  /* 0x0000000000047941 */ /* 0x000fea0003800200 */
.L_x_467:
        /* <DEDUP_REMOVED lines=33> */
.L_x_470:
[----:B------:R-:W-:Y:S05]  /*1b4f0*/  BSYNC.RECONVERGENT B4 ;  /* 0x0000000000047941 */ /* 0x000fea0003800200 */
.L_x_469:
        /* <DEDUP_REMOVED lines=33> */
.L_x_472:
[----:B------:R-:W-:Y:S05]  /*1b710*/  BSYNC.RECONVERGENT B4 ;  /* 0x0000000000047941 */ /* 0x000fea0003800200 */
.L_x_471:
        /* <DEDUP_REMOVED lines=33> */
.L_x_474:
[----:B------:R-:W-:Y:S05]  /*1b930*/  BSYNC.RECONVERGENT B4 ;  /* 0x0000000000047941 */ /* 0x000fea0003800200 */
.L_x_473:
        /* <DEDUP_REMOVED lines=37> */
.L_x_476:
[----:B------:R-:W-:Y:S05]  /*1bb90*/  BSYNC.RECONVERGENT B4 ;  /* 0x0000000000047941 */ /* 0x000fea0003800200 */
.L_x_475:
        /* <DEDUP_REMOVED lines=33> */
.L_x_478:
[----:B------:R-:W-:Y:S05]  /*1bdb0*/  BSYNC.RECONVERGENT B4 ;  /* 0x0000000000047941 */ /* 0x000fea0003800200 */
.L_x_477:
        /* <DEDUP_REMOVED lines=33> */
.L_x_480:
[----:B------:R-:W-:Y:S05]  /*1bfd0*/  BSYNC.RECONVERGENT B4 ;  /* 0x0000000000047941 */ /* 0x000fea0003800200 */
.L_x_479:
        /* <DEDUP_REMOVED lines=38> */
.L_x_482:
[----:B------:R-:W-:Y:S05]  /*1c240*/  BSYNC.RECONVERGENT B4 ;  /* 0x0000000000047941 */ /* 0x000fea0003800200 */
.L_x_481:
        /* <DEDUP_REMOVED lines=33> */
.L_x_484:
[----:B------:R-:W-:Y:S05]  /*1c460*/  BSYNC.RECONVERGENT B4 ;  /* 0x0000000000047941 */ /* 0x000fea0003800200 */
.L_x_483:
        /* <DEDUP_REMOVED lines=33> */
.L_x_486:
[----:B------:R-:W-:Y:S05]  /*1c680*/  BSYNC.RECONVERGENT B4 ;  /* 0x0000000000047941 */ /* 0x000fea0003800200 */
.L_x_485:
        /* <DEDUP_REMOVED lines=37> */
.L_x_488:
[----:B------:R-:W-:Y:S05]  /*1c8e0*/  BSYNC.RECONVERGENT B4 ;  /* 0x0000000000047941 */ /* 0x000fea0003800200 */
.L_x_487:
        /* <DEDUP_REMOVED lines=33> */
.L_x_490:
[----:B------:R-:W-:Y:S05]  /*1cb00*/  BSYNC.RECONVERGENT B4 ;  /* 0x0000000000047941 */ /* 0x000fea0003800200 */
.L_x_489:
        /* <DEDUP_REMOVED lines=33> */
.L_x_492:
[----:B------:R-:W-:Y:S05]  /*1cd20*/  BSYNC.RECONVERGENT B4 ;  /* 0x0000000000047941 */ /* 0x000fea0003800200 */
.L_x_491:
        /* <DEDUP_REMOVED lines=33> */
.L_x_494:
[----:B------:R-:W-:Y:S05]  /*1cf40*/  BSYNC.RECONVERGENT B4 ;  /* 0x0000000000047941 */ /* 0x000fea0003800200 */
.L_x_493:
        /* <DEDUP_REMOVED lines=37> */
.L_x_496:
[----:B------:R-:W-:Y:S05]  /*1d1a0*/  BSYNC.RECONVERGENT B4 ;  /* 0x0000000000047941 */ /* 0x000fea0003800200 */
.L_x_495:
        /* <DEDUP_REMOVED lines=33> */
.L_x_498:
[----:B------:R-:W-:Y:S05]  /*1d3c0*/  BSYNC.RECONVERGENT B4 ;  /* 0x0000000000047941 */ /* 0x000fea0003800200 */
.L_x_497:
        /* <DEDUP_REMOVED lines=33> */
.L_x_500:
[----:B------:R-:W-:Y:S05]  /*1d5e0*/  BSYNC.RECONVERGENT B4 ;  /* 0x0000000000047941 */ /* 0x000fea0003800200 */
.L_x_499:
        /* <DEDUP_REMOVED lines=38> */
.L_x_502:
[----:B------:R-:W-:Y:S05]  /*1d850*/  BSYNC.RECONVERGENT B4 ;  /* 0x0000000000047941 */ /* 0x000fea0003800200 */
.L_x_501:
        /* <DEDUP_REMOVED lines=33> */
.L_x_504:
[----:B------:R-:W-:Y:S05]  /*1da70*/  BSYNC.RECONVERGENT B4 ;  /* 0x0000000000047941 */ /* 0x000fea0003800200 */
.L_x_503:
        /* <DEDUP_REMOVED lines=33> */
.L_x_506:
[----:B------:R-:W-:Y:S05]  /*1dc90*/  BSYNC.RECONVERGENT B4 ;  /* 0x0000000000047941 */ /* 0x000fea0003800200 */
.L_x_505:
        /* <DEDUP_REMOVED lines=37> */
.L_x_508:
[----:B------:R-:W-:Y:S05]  /*1def0*/  BSYNC.RECONVERGENT B4 ;  /* 0x0000000000047941 */ /* 0x000fea0003800200 */
.L_x_507:
[----:B------:R-:W0:Y:S01]  /*1df00*/  FRND.F64.FLOOR R8, R8 ;  /* 0x0000000800087313 */ /* 0x000e220000305800 */
[----:B------:R-:W-:Y:S01]  /*1df10*/  UMOV UR6, 0xd7600000 ;  /* 0xd760000000067882 */ /* 0x000fe20000000000 */
[----:B------:R-:W-:-:S06]  /*1df20*/  UMOV UR7, 0x41effff4 ;  /* 0x41effff400077882 */ /* 0x000fcc0000000000 */
[----:B------:R1:W2:Y:S01]  /*1df30*/  F2I.U32.F64.TRUNC R42, R42 ;  /* 0x0000002a002a7311 */ /* 0x0002a2000030d000 */
[----:B0-----:R-:W-:-:S07]  /*1df40*/  DFMA R18, R8, -UR6, R18 ;  /* 0x8000000608127c2b */ /* 0x001fce0008000012 */
[----:B------:R1:W3:Y:S01]  /*1df50*/  F2I.U32.F64.TRUNC R34, R34 ;  /* 0x0000002200227311 */ /* 0x0002e2000030d000 */
[----:B------:R-:W-:-:S07]  /*1df60*/  DADD R10, R18, UR6 ;  /* 0x00000006120a7e29 */ /* 0x000fce0008000000 */
[----:B------:R1:W4:Y:S01]  /*1df70*/  F2I.U32.F64.TRUNC R16, R16 ;  /* 0x0000001000107311 */ /* 0x000322000030d000 */
[----:B------:R-:W-:-:S07]  /*1df80*/  DSETP.GEU.AND P0, PT, R18, RZ, PT ;  /* 0x000000ff1200722a */ /* 0x000fce0003f0e000 */
[----:B------:R1:W0:Y:S01]  /*1df90*/  F2I.U32.F64.TRUNC R48, R14 ;  /* 0x0000000e00307311 */ /* 0x000222000030d000 */
[----:B------:R-:W-:Y:S02]  /*1dfa0*/  FSEL R30, R10, R18, !P0 ;  /* 0x000000120a1e7208 */ /* 0x000fe40004000000 */
[----:B------:R-:W-:-:S05]  /*1dfb0*/  FSEL R31, R11, R19, !P0 ;  /* 0x000000130b1f7208 */ /* 0x000fca0004000000 */
[----:B------:R1:W0:Y:S08]  /*1dfc0*/  F2I.U32.F64.TRUNC R28, R28 ;  /* 0x0000001c001c7311 */ /* 0x000230000030d000 */
[----:B------:R1:W0:Y:S08]  /*1dfd0*/  F2I.U32.F64.TRUNC R32, R52 ;  /* 0x0000003400207311 */ /* 0x000230000030d000 */
[----:B------:R1:W0:Y:S08]  /*1dfe0*/  F2I.U32.F64.TRUNC R46, R46 ;  /* 0x0000002e002e7311 */ /* 0x000230000030d000 */
[----:B------:R1:W0:Y:S08]  /*1dff0*/  F2I.U32.F64.TRUNC R38, R38 ;  /* 0x0000002600267311 */ /* 0x000230000030d000 */
[----:B--234-:R1:W0:Y:S02]  /*1e000*/  F2I.U32.F64.TRUNC R30, R30 ;  /* 0x0000001e001e7311 */ /* 0x01c224000030d000 */
.L_x_328:
[----:B------:R-:W-:Y:S05]  /*1e010*/  BSYNC.RECONVERGENT B1 ;  /* 0x0000000000017941 */ /* 0x000fea0003800200 */
.L_x_327:
[C---:B------:R-:W-:Y:S01]  /*1e020*/  ISETP.GT.U32.AND P0, PT, R5.reuse, 0x1, PT ;  /* 0x000000010500780c */ /* 0x040fe20003f04070 */
[----:B------:R-:W-:Y:S01]  /*1e030*/  VIADD R0, R0, 0x1 ;  /* 0x0000000100007836 */ /* 0x000fe20000000000 */
[--C-:B------:R-:W-:Y:S02]  /*1e040*/  SHF.R.U64 R5, R5, 0x1, R6.reuse ;  /* 0x0000000105057819 */ /* 0x100fe40000001206 */
[----:B------:R-:W-:Y:S02]  /*1e050*/  ISETP.GT.U32.AND.EX P0, PT, R6, RZ, PT, P0 ;  /* 0x000000ff0600720c */ /* 0x000fe40003f04100 */
[----:B------:R-:W-:-:S11]  /*1e060*/  SHF.R.U32.HI R6, RZ, 0x1, R6 ;  /* 0x00000001ff067819 */ /* 0x000fd60000011606 */
[----:B------:R-:W-:Y:S05]  /*1e070*/  @P0 BRA `(.L_x_509) ;  /* 0xffffff3400200947 */ /* 0x000fea000383ffff */
[----:B------:R-:W-:Y:S05]  /*1e080*/  BSYNC.RECONVERGENT B2 ;  /* 0x0000000000027941 */ /* 0x000fea0003800200 */
.L_x_326:
[----:B-1----:R1:W2:Y:S08]  /*1e090*/  I2F.F64.U32 R14, R42 ;  /* 0x0000002a000e7312 */ /* 0x0022b00000201800 */
[----:B------:R-:W3:Y:S08]  /*1e0a0*/  I2F.F64.U32 R34, R34 ;  /* 0x0000002200227312 */ /* 0x000ef00000201800 */
[----:B------:R-:W4:Y:S08]  /*1e0b0*/  I2F.F64.U32 R16, R16 ;  /* 0x0000001000107312 */ /* 0x000f300000201800 */
[----:B0-----:R-:W0:Y:S08]  /*1e0c0*/  I2F.F64.U32 R48, R48 ;  /* 0x0000003000307312 */ /* 0x001e300000201800 */
[----:B------:R-:W0:Y:S08]  /*1e0d0*/  I2F.F64.U32 R28, R28 ;  /* 0x0000001c001c7312 */ /* 0x000e300000201800 */
[----:B------:R-:W0:Y:S08]  /*1e0e0*/  I2F.F64.U32 R32, R32 ;  /* 0x0000002000207312 */ /* 0x000e300000201800 */
[----:B------:R-:W0:Y:S08]  /*1e0f0*/  I2F.F64.U32 R46, R46 ;  /* 0x0000002e002e7312 */ /* 0x000e300000201800 */
[----:B------:R-:W0:Y:S08]  /*1e100*/  I2F.F64.U32 R38, R38 ;  /* 0x0000002600267312 */ /* 0x000e300000201800 */
[----:B-1234-:R-:W0:Y:S02]  /*1e110*/  I2F.F64.U32 R30, R30 ;  /* 0x0000001e001e7312 */ /* 0x01ee240000201800 */
.L_x_325:
[----:B------:R-:W-:Y:S05]  /*1e120*/  BSYNC.RECONVERGENT B3 ;  /* 0x0000000000037941 */ /* 0x000fea0003800200 */
.L_x_324:
[----:B------:R-:W1:Y:S01]  /*1e130*/  MUFU.RCP64H R9, 4.29494272000000000000e+09 ;  /* 0x41effff400097908 */ /* 0x000e620000001800 */
[----:B------:R-:W-:Y:S01]  /*1e140*/  IMAD.MOV.U32 R10, RZ, RZ, -0x28a00000 ;  /* 0xd7600000ff0a7424 */ /* 0x000fe200078e00ff */
[----:B------:R-:W-:Y:S01]  /*1e150*/  BSSY.RECONVERGENT B1, `(.L_x_510) ;  /* 0x000001a000017945 */ /* 0x000fe20003800200 */
[----:B------:R-:W-:Y:S02]  /*1e160*/  IMAD.MOV.U32 R11, RZ, RZ, 0x41effff4 ;  /* 0x41effff4ff0b7424 */ /* 0x000fe400078e00ff */
[----:B------:R-:W-:-:S06]  /*1e170*/  IMAD.MOV.U32 R8, RZ, RZ, 0x1 ;  /* 0x00000001ff087424 */ /* 0x000fcc00078e00ff */
[----:B-1----:R-:W-:-:S08]  /*1e180*/  DFMA R6, R8, -R10, 1 ;  /* 0x3ff000000806742b */ /* 0x002fd0000000080a */
[----:B0-----:R-:W-:Y:S02]  /*1e190*/  DFMA R12, R6, R6, R6 ;  /* 0x00000006060c722b */ /* 0x001fe40000000006 */
[----:B------:R-:W-:-:S06]  /*1e1a0*/  DMUL R6, R14, 7.62939453125e-06 ;  /* 0x3ee000000e067828 */ /* 0x000fcc0000000000 */
[----:B------:R-:W-:-:S04]  /*1e1b0*/  DFMA R12, R8, R12, R8 ;  /* 0x0000000c080c722b */ /* 0x000fc80000000008 */
[----:B------:R-:W0:Y:S04]  /*1e1c0*/  FRND.F64.FLOOR R6, R6 ;  /* 0x0000000600067313 */ /* 0x000e280000305800 */
[----:B------:R-:W-:-:S08]  /*1e1d0*/  DFMA R8, R12, -R10, 1 ;  /* 0x3ff000000c08742b */ /* 0x000fd0000000080a */
[----:B------:R-:W-:Y:S02]  /*1e1e0*/  DFMA R12, R12, R8, R12 ;  /* 0x000000080c0c722b */ /* 0x000fe4000000000c */
[C---:B0-----:R-:W-:Y:S02]  /*1e1f0*/  DMUL R18, R6.reuse, 12345 ;  /* 0x40c81c8006127828 */ /* 0x041fe40000000000 */
[----:B------:R-:W-:-:S06]  /*1e200*/  DFMA R14, R6, -131072, R14 ;  /* 0xc1000000060e782b */ /* 0x000fcc000000000e */
        /* <DEDUP_REMOVED lines=14> */
.L_x_511:
[----:B------:R-:W-:Y:S05]  /*1e2f0*/  BSYNC.RECONVERGENT B1 ;  /* 0x0000000000017941 */ /* 0x000fea0003800200 */
.L_x_510:
[----:B------:R-:W0:Y:S01]  /*1e300*/  MUFU.RCP64H R7, 4.29494272000000000000e+09 ;  /* 0x41effff400077908 */ /* 0x000e220000001800 */
[----:B------:R-:W-:Y:S01]  /*1e310*/  MOV R12, 0xd7600000 ;  /* 0xd7600000000c7802 */ /* 0x000fe20000000f00 */
[----:B------:R-:W-:Y:S01]  /*1e320*/  IMAD.MOV.U32 R13, RZ, RZ, 0x41effff4 ;  /* 0x41effff4ff0d7424 */ /* 0x000fe200078e00ff */
[----:B------:R-:W-:Y:S01]  /*1e330*/  DMUL R14, R14, 12345 ;  /* 0x40c81c800e0e7828 */ /* 0x000fe20000000000 */
        /* <DEDUP_REMOVED lines=29> */
.L_x_513:
[----:B------:R-:W-:Y:S05]  /*1e510*/  BSYNC.RECONVERGENT B1 ;  /* 0x0000000000017941 */ /* 0x000fea0003800200 */
.L_x_512:
        /* <DEDUP_REMOVED lines=33> */
.L_x_515:
[----:B------:R-:W-:Y:S05]  /*1e730*/  BSYNC.RECONVERGENT B1 ;  /* 0x0000000000017941 */ /* 0x000fea0003800200 */
.L_x_514:
        /* <DEDUP_REMOVED lines=11> */
[----:B------:R-:W-:Y:S02]  /*1e7f0*/  DMUL R6, R34, 7.62939453125e-06 ;  /* 0x3ee0000022067828 */ /* 0x000fe40000000000 */
[----:B------:R-:W-:-:S04]  /*1e800*/  DSETP.GEU.AND P0, PT, R18, RZ, PT ;  /* 0x000000ff1200722a */ /* 0x000fc80003f0e000 */
[----:B------:R-:W-:Y:S01]  /*1e810*/  DFMA R10, R10, R14, R10 ;  /* 0x0000000e0a0a722b */ /* 0x000fe2000000000a */
[----:B------:R-:W0:Y:S07]  /*1e820*/  FRND.F64.FLOOR R12, R6 ;  /* 0x00000006000c7313 */ /* 0x000e2e0000305800 */
[----:B------:R-:W-:Y:S02]  /*1e830*/  DFMA R20, R10, -R22, 1 ;  /* 0x3ff000000a14742b */ /* 0x000fe40000000816 */
[----:B0-----:R-:W-:-:S06]  /*1e840*/  DMUL R14, R12, 12345 ;  /* 0x40c81c800c0e7828 */ /* 0x001fcc0000000000 */
[----:B------:R-:W-:Y:S02]  /*1e850*/  DFMA R24, R10, R20, R10 ;  /* 0x000000140a18722b */ /* 0x000fe4000000000a */
[----:B------:R-:W-:-:S06]  /*1e860*/  DADD R10, R18, UR6 ;  /* 0x00000006120a7e29 */ /* 0x000fcc0008000000 */
[----:B------:R-:W-:Y:S01]  /*1e870*/  DMUL R20, R24, R14 ;  /* 0x0000000e18147228 */ /* 0x000fe20000000000 */
[----:B------:R-:W-:-:S03]  /*1e880*/  FSETP.GEU.AND P2, PT, |R15|, 6.5827683646048100446e-37, PT ;  /* 0x036000000f00780b */ /* 0x000fc60003f4e200 */
[----:B------:R-:W-:Y:S02]  /*1e890*/  FSEL R10, R10, R18, !P0 ;  /* 0x000000120a0a7208 */ /* 0x000fe40004000000 */
[----:B------:R-:W-:Y:S01]  /*1e8a0*/  FSEL R11, R11, R19, !P0 ;  /* 0x000000130b0b7208 */ /* 0x000fe20004000000 */
[----:B------:R-:W-:Y:S02]  /*1e8b0*/  DFMA R18, R12, -131072, R34 ;  /* 0xc10000000c12782b */ /* 0x000fe40000000022 */
[----:B------:R-:W-:-:S03]  /*1e8c0*/  DFMA R22, R20, -R22, R14 ;  /* 0x800000161416722b */ /* 0x000fc6000000000e */
[C---:B------:R-:W-:Y:S02]  /*1e8d0*/  DADD R8, R10.reuse, UR6 ;  /* 0x000000060a087e29 */ /* 0x040fe40008000000 */
[----:B------:R-:W-:-:S03]  /*1e8e0*/  DSETP.GEU.AND P0, PT, R10, RZ, PT ;  /* 0x000000ff0a00722a */ /* 0x000fc60003f0e000 */
[----:B------:R-:W-:-:S05]  /*1e8f0*/  DFMA R6, R24, R22, R20 ;  /* 0x000000161806722b */ /* 0x000fca0000000014 */
[----:B------:R-:W-:Y:S02]  /*1e900*/  FSEL R20, R8, R10, !P0 ;  /* 0x0000000a08147208 */ /* 0x000fe40004000000 */
[----:B------:R-:W-:-:S03]  /*1e910*/  FSEL R21, R9, R11, !P0 ;  /* 0x0000000b09157208 */ /* 0x000fc60004000000 */
        /* <DEDUP_REMOVED lines=10> */
.L_x_517:
[----:B------:R-:W-:Y:S05]  /*1e9c0*/  BSYNC.RECONVERGENT B1 ;  /* 0x0000000000017941 */ /* 0x000fea0003800200 */
.L_x_516:
[----:B------:R-:W0:Y:S01]  /*1e9d0*/  MUFU.RCP64H R9, 4.29494272000000000000e+09 ;  /* 0x41effff400097908 */ /* 0x000e220000001800 */
[----:B------:R-:W-:Y:S01]  /*1e9e0*/  IMAD.MOV.U32 R12, RZ, RZ, -0x28a00000 ;  /* 0xd7600000ff0c7424 */ /* 0x000fe200078e00ff */
[----:B------:R-:W-:Y:S01]  /*1e9f0*/  MOV R13, 0x41effff4 ;  /* 0x41effff4000d7802 */ /* 0x000fe20000000f00 */
[----:B------:R-:W-:Y:S01]  /*1ea00*/  IMAD.MOV.U32 R8, RZ, RZ, 0x1 ;  /* 0x00000001ff087424 */ /* 0x000fe200078e00ff */
[----:B------:R-:W-:Y:S01]  /*1ea10*/  DMUL R18, R18, 12345 ;  /* 0x40c81c8012127828 */ /* 0x000fe20000000000 */
        /* <DEDUP_REMOVED lines=28> */
.L_x_519:
[----:B------:R-:W-:Y:S05]  /*1ebe0*/  BSYNC.RECONVERGENT B1 ;  /* 0x0000000000017941 */ /* 0x000fea0003800200 */
.L_x_518:
        /* <DEDUP_REMOVED lines=33> */
.L_x_521:
[----:B------:R-:W-:Y:S05]  /*1ee00*/  BSYNC.RECONVERGENT B1 ;  /* 0x0000000000017941 */ /* 0x000fea0003800200 */
.L_x_520:
        /* <DEDUP_REMOVED lines=30> */
[----:B------:R-:W-:Y:S02]  /*1eff0*/  FFMA R0, RZ, 29.99997711181640625, R9 ;  /* 0x41effff4ff007823 */ /* 0x000fe40000000009 */
[----:B------:R-:W-:-:S03]  /*1f000*/  DADD R20, R20, R6 ;  /* 0x0000000014147229 */ /* 0x000fc60000000006 */
        /* <DEDUP_REMOVED lines=9> */
.L_x_523:
[----:B------:R-:W-:Y:S05]  /*1f0a0*/  BSYNC.RECONVERGENT B1 ;  /* 0x0000000000017941 */ /* 0x000fea0003800200 */
.L_x_522:
        /* <DEDUP_REMOVED lines=33> */
.L_x_525:
[----:B------:R-:W-:Y:S05]  /*1f2c0*/  BSYNC.RECONVERGENT B1 ;  /* 0x0000000000017941 */ /* 0x000fea0003800200 */
.L_x_524:
        /* <DEDUP_REMOVED lines=33> */
.L_x_527:
[----:B------:R-:W-:Y:S05]  /*1f4e0*/  BSYNC.RECONVERGENT B1 ;  /* 0x0000000000017941 */ /* 0x000fea0003800200 */
.L_x_526:
[----:B------:R-:W0:Y:S01]  /*1f4f0*/  FRND.F64.FLOOR R8, R8 ;  /* 0x0000000800087313 */ /* 0x000e220000305800 */
[----:B------:R-:W-:Y:S01]  /*1f500*/  MOV R12, 0xd7600000 ;  /* 0xd7600000000c7802 */ /* 0x000fe20000000f00 */
[----:B------:R-:W-:Y:S01]  /*1f510*/  IMAD.MOV.U32 R13, RZ, RZ, 0x41effff4 ;  /* 0x41effff4ff0d7424 */ /* 0x000fe200078e00ff */
[----:B------:R-:W-:Y:S01]  /*1f520*/  UMOV UR6, 0xd7600000 ;  /* 0xd760000000067882 */ /* 0x000fe20000000000 */
[----:B------:R-:W-:Y:S01]  /*1f530*/  IMAD.MOV.U32 R16, RZ, RZ, 0x1 ;  /* 0x00000001ff107424 */ /* 0x000fe200078e00ff */
[----:B------:R-:W-:Y:S01]  /*1f540*/  UMOV UR7, 0x41effff4 ;  /* 0x41effff400077882 */ /* 0x000fe20000000000 */
[----:B------:R-:W-:Y:S02]  /*1f550*/  BSSY.RECONVERGENT B1, `(.L_x_528) ;  /* 0x000001f000017945 */ /* 0x000fe40003800200 */
[----:B------:R-:W1:Y:S01]  /*1f560*/  MUFU.RCP64H R17, 4.29494272000000000000e+09 ;  /* 0x41effff400117908 */ /* 0x000e620000001800 */
        /* <DEDUP_REMOVED lines=29> */
.L_x_529:
[----:B------:R-:W-:Y:S05]  /*1f740*/  BSYNC.RECONVERGENT B1 ;  /* 0x0000000000017941 */ /* 0x000fea0003800200 */
.L_x_528:
        /* <DEDUP_REMOVED lines=13> */
[----:B------:R-:W-:Y:S01]  /*1f820*/  DFMA R12, R6, R12, R6 ;  /* 0x0000000c060c722b */ /* 0x000fe20000000006 */
[----:B------:R0:W1:Y:S07]  /*1f830*/  FRND.F64.FLOOR R18, R10 ;  /* 0x0000000a00127313 */ /* 0x00006e0000305800 */
[----:B------:R-:W-:Y:S02]  /*1f840*/  DFMA R6, R12, -R14, 1 ;  /* 0x3ff000000c06742b */ /* 0x000fe4000000080e */
[----:B0-----:R-:W-:-:S02]  /*1f850*/  DADD R10, R20, UR6 ;  /* 0x00000006140a7e29 */ /* 0x001fc40008000000 */
[----:B-1----:R-:W-:-:S04]  /*1f860*/  DMUL R16, R18, 12345 ;  /* 0x40c81c8012107828 */ /* 0x002fc80000000000 */
[----:B------:R-:W-:Y:S02]  /*1f870*/  DFMA R22, R12, R6, R12 ;  /* 0x000000060c16722b */ /* 0x000fe4000000000c */
[----:B------:R-:W-:-:S06]  /*1f880*/  DFMA R18, R18, -131072, R48 ;  /* 0xc10000001212782b */ /* 0x000fcc0000000030 */
[----:B------:R-:W-:Y:S01]  /*1f890*/  DMUL R6, R22, R16 ;  /* 0x0000001016067228 */ /* 0x000fe20000000000 */
[----:B------:R-:W-:-:S07]  /*1f8a0*/  FSETP.GEU.AND P2, PT, |R17|, 6.5827683646048100446e-37, PT ;  /* 0x036000001100780b */ /* 0x000fce0003f4e200 */
[----:B------:R-:W-:Y:S01]  /*1f8b0*/  DFMA R12, R6, -R14, R16 ;  /* 0x8000000e060c722b */ /* 0x000fe20000000010 */
[----:B------:R-:W-:Y:S02]  /*1f8c0*/  FSEL R14, R10, R20, !P0 ;  /* 0x000000140a0e7208 */ /* 0x000fe40004000000 */
[----:B------:R-:W-:-:S05]  /*1f8d0*/  FSEL R15, R11, R21, !P0 ;  /* 0x000000150b0f7208 */ /* 0x000fca0004000000 */
        /* <DEDUP_REMOVED lines=11> */
.L_x_531:
[----:B------:R-:W-:Y:S05]  /*1f990*/  BSYNC.RECONVERGENT B1 ;  /* 0x0000000000017941 */ /* 0x000fea0003800200 */
.L_x_530:
        /* <DEDUP_REMOVED lines=33> */
.L_x_533:
[----:B------:R-:W-:Y:S05]  /*1fbb0*/  BSYNC.RECONVERGENT B1 ;  /* 0x0000000000017941 */ /* 0x000fea0003800200 */
.L_x_532:
        /* <DEDUP_REMOVED lines=33> */
.L_x_535:
[----:B------:R-:W-:Y:S05]  /*1fdd0*/  BSYNC.RECONVERGENT B1 ;  /* 0x0000000000017941 */ /* 0x000fea0003800200 */
.L_x_534:
        /* <DEDUP_REMOVED lines=40> */
.L_x_537:
[----:B------:R-:W-:Y:S05]  /*20060*/  BSYNC.RECONVERGENT B1 ;  /* 0x0000000000017941 */ /* 0x000fea0003800200 */
.L_x_536:
        /* <DEDUP_REMOVED lines=33> */
.L_x_539:
[----:B------:R-:W-:Y:S05]  /*20280*/  BSYNC.RECONVERGENT B1 ;  /* 0x0000000000017941 */ /* 0x000fea0003800200 */
.L_x_538:
        /* <DEDUP_REMOVED lines=33> */
.L_x_541:
[----:B------:R-:W-:Y:S05]  /*204a0*/  BSYNC.RECONVERGENT B1 ;  /* 0x0000000000017941 */ /* 0x000fea0003800200 */
.L_x_540:
        /* <DEDUP_REMOVED lines=41> */
.L_x_543:
[----:B------:R-:W-:Y:S05]  /*20740*/  BSYNC.RECONVERGENT B1 ;  /* 0x0000000000017941 */ /* 0x000fea0003800200 */
.L_x_542:
        /* <DEDUP_REMOVED lines=33> */
.L_x_545:
[----:B------:R-:W-:Y:S05]  /*20960*/  BSYNC.RECONVERGENT B1 ;  /* 0x0000000000017941 */ /* 0x000fea0003800200 */
.L_x_544:
        /* <DEDUP_REMOVED lines=33> */
.L_x_547:
[----:B------:R-:W-:Y:S05]  /*20b80*/  BSYNC.RECONVERGENT B1 ;  /* 0x0000000000017941 */ /* 0x000fea0003800200 */
.L_x_546:
        /* <DEDUP_REMOVED lines=37> */
.L_x_549:
[----:B------:R-:W-:Y:S05]  /*20de0*/  BSYNC.RECONVERGENT B1 ;  /* 0x0000000000017941 */ /* 0x000fea0003800200 */
.L_x_548:
[----:B------:R-:W0:Y:S01]  /*20df0*/  MUFU.RCP64H R7, 4.29494272000000000000e+09 ;  /* 0x41effff400077908 */ /* 0x000e220000001800 */
[----:B------:R-:W-:Y:S01]  /*20e00*/  MOV R22, 0xd7600000 ;  /* 0xd760000000167802 */ /* 0x000fe20000000f00 */
[----:B------:R-:W-:Y:S01]  /*20e10*/  IMAD.MOV.U32 R23, RZ, RZ, 0x41effff4 ;  /* 0x41effff4ff177424 */ /* 0x000fe200078e00ff */
[----:B------:R-:W-:Y:S01]  /*20e20*/  DMUL R12, R46, 7.62939453125e-06 ;  /* 0x3ee000002e0c7828 */ /* 0x000fe20000000000 */
[----:B------:R-:W-:Y:S01]  /*20e30*/  IMAD.MOV.U32 R6, RZ, RZ, 0x1 ;  /* 0x00000001ff067424 */ /* 0x000fe200078e00ff */
[----:B------:R-:W-:Y:S01]  /*20e40*/  UMOV UR6, 0xd7600000 ;  /* 0xd760000000067882 */ /* 0x000fe20000000000 */
[----:B------:R-:W-:Y:S01]  /*20e50*/  UMOV UR7, 0x41effff4 ;  /* 0x41effff400077882 */ /* 0x000fe20000000000 */
[----:B------:R-:W-:Y:S01]  /*20e60*/  BSSY.RECONVERGENT B1, `(.L_x_550) ;  /* 0x000001d000017945 */ /* 0x000fe20003800200 */
[----:B------:R-:W-:Y:S08]  /*20e70*/  FRND.F64.FLOOR R8, R8 ;  /* 0x0000000800087313 */ /* 0x000ff00000305800 */
[----:B------:R-:W1:Y:S01]  /*20e80*/  FRND.F64.FLOOR R16, R12 ;  /* 0x0000000c00107313 */ /* 0x000e620000305800 */
[----:B0-----:R-:W-:-:S08]  /*20e90*/  DFMA R10, R6, -R22, 1 ;  /* 0x3ff00000060a742b */ /* 0x001fd00000000816 */
[----:B------:R-:W-:Y:S02]  /*20ea0*/  DFMA R10, R10, R10, R10 ;  /* 0x0000000a0a0a722b */ /* 0x000fe4000000000a */
[----:B-1----:R-:W-:-:S06]  /*20eb0*/  DMUL R18, R16, 12345 ;  /* 0x40c81c8010127828 */ /* 0x002fcc0000000000 */
[----:B------:R-:W-:-:S08]  /*20ec0*/  DFMA R10, R6, R10, R6 ;  /* 0x0000000a060a722b */ /* 0x000fd00000000006 */
[----:B------:R-:W-:Y:S01]  /*20ed0*/  DFMA R6, R10, -R22, 1 ;  /* 0x3ff000000a06742b */ /* 0x000fe20000000816 */
[----:B------:R-:W-:-:S07]  /*20ee0*/  FSETP.GEU.AND P2, PT, |R19|, 6.5827683646048100446e-37, PT ;  /* 0x036000001300780b */ /* 0x000fce0003f4e200 */
[----:B------:R-:W-:-:S08]  /*20ef0*/  DFMA R24, R10, R6, R10 ;  /* 0x000000060a18722b */ /* 0x000fd0000000000a */
[----:B------:R-:W-:-:S08]  /*20f00*/  DMUL R6, R24, R18 ;  /* 0x0000001218067228 */ /* 0x000fd00000000000 */
[----:B------:R-:W-:-:S08]  /*20f10*/  DFMA R10, R6, -R22, R18 ;  /* 0x80000016060a722b */ /* 0x000fd00000000012 */
[----:B------:R-:W-:Y:S02]  /*20f20*/  DFMA R6, R24, R10, R6 ;  /* 0x0000000a1806722b */ /* 0x000fe40000000006 */
[----:B------:R-:W-:Y:S02]  /*20f30*/  DFMA R10, R8, -R22, R20 ;  /* 0x80000016080a722b */ /* 0x000fe40000000014 */
[----:B------:R-:W-:-:S06]  /*20f40*/  DFMA R20, R16, -131072, R46 ;  /* 0xc10000001014782b */ /* 0x000fcc000000002e */
        /* <DEDUP_REMOVED lines=14> */
.L_x_551:
[----:B------:R-:W-:Y:S05]  /*21030*/  BSYNC.RECONVERGENT B1 ;  /* 0x0000000000017941 */ /* 0x000fea0003800200 */
.L_x_550:
        /* <DEDUP_REMOVED lines=33> */
.L_x_553:
[----:B------:R-:W-:Y:S05]  /*21250*/  BSYNC.RECONVERGENT B1 ;  /* 0x0000000000017941 */ /* 0x000fea0003800200 */
.L_x_552:
        /* <DEDUP_REMOVED lines=33> */
.L_x_555:
[----:B------:R-:W-:Y:S05]  /*21470*/  BSYNC.RECONVERGENT B1 ;  /* 0x0000000000017941 */ /* 0x000fea0003800200 */
.L_x_554:
        /* <DEDUP_REMOVED lines=40> */
.L_x_557:
[----:B------:R-:W-:Y:S05]  /*21700*/  BSYNC.RECONVERGENT B1 ;  /* 0x0000000000017941 */ /* 0x000fea0003800200 */
.L_x_556:
        /* <DEDUP_REMOVED lines=33> */
.L_x_559:
[----:B------:R-:W-:Y:S05]  /*21920*/  BSYNC.RECONVERGENT B1 ;  /* 0x0000000000017941 */ /* 0x000fea0003800200 */
.L_x_558:
        /* <DEDUP_REMOVED lines=33> */
.L_x_561:
[----:B------:R-:W-:Y:S05]  /*21b40*/  BSYNC.RECONVERGENT B1 ;  /* 0x0000000000017941 */ /* 0x000fea0003800200 */
.L_x_560:
        /* <DEDUP_REMOVED lines=41> */
.L_x_563:
[----:B------:R-:W-:Y:S05]  /*21de0*/  BSYNC.RECONVERGENT B1 ;  /* 0x0000000000017941 */ /* 0x000fea0003800200 */
.L_x_562:
        /* <DEDUP_REMOVED lines=33> */
.L_x_565:
[----:B------:R-:W-:Y:S05]  /*22000*/  BSYNC.RECONVERGENT B1 ;  /* 0x0000000000017941 */ /* 0x000fea0003800200 */
.L_x_564:
        /* <DEDUP_REMOVED lines=33> */
.L_x_567:
[----:B------:R-:W-:Y:S05]  /*22220*/  BSYNC.RECONVERGENT B1 ;  /* 0x0000000000017941 */ /* 0x000fea0003800200 */
.L_x_566:
        /* <DEDUP_REMOVED lines=37> */
.L_x_569:
[----:B------:R-:W-:Y:S05]  /*22480*/  BSYNC.RECONVERGENT B1 ;  /* 0x0000000000017941 */ /* 0x000fea0003800200 */
.L_x_568:
[----:B------:R-:W0:Y:S01]  /*22490*/  MUFU.RCP64H R7, 4.29496524800000000000e+09 ;  /* 0x41efffff00077908 */ /* 0x000e220000001800 */
        /* <DEDUP_REMOVED lines=8> */
[----:B0-----:R-:W-:Y:S01]  /*22520*/  DFMA R10, R6, -R20, UR6 ;  /* 0x00000006060a7e2b */ /* 0x001fe20008000814 */
[----:B------:R-:W-:Y:S01]  /*22530*/  UMOV UR6, 0xd7600000 ;  /* 0xd760000000067882 */ /* 0x000fe20000000000 */
[----:B------:R-:W-:Y:S01]  /*22540*/  UMOV UR7, 0x41effff4 ;  /* 0x41effff400077882 */ /* 0x000fe20000000000 */
[----:B-1----:R-:W-:-:S04]  /*22550*/  FSETP.GEU.AND P1, PT, |R19|, 6.5827683646048100446e-37, PT ;  /* 0x036000001300780b */ /* 0x002fc80003f2e200 */
[----:B------:R0:W1:Y:S01]  /*22560*/  F2I.U32.F64.TRUNC R5, R16 ;  /* 0x0000001000057311 */ /* 0x000062000030d000 */
[----:B------:R-:W-:Y:S02]  /*22570*/  DFMA R10, R10, R10, R10 ;  /* 0x0000000a0a0a722b */ /* 0x000fe4000000000a */
[----:B--2---:R-:W-:-:S06]  /*22580*/  DFMA R22, R8, -UR6, R22 ;  /* 0x8000000608167c2b */ /* 0x004fcc0008000016 */
[----:B------:R-:W-:Y:S02]  /*22590*/  DFMA R10, R6, R10, R6 ;  /* 0x0000000a060a722b */ /* 0x000fe40000000006 */
[----:B------:R-:W-:-:S06]  /*225a0*/  DSETP.GEU.AND P0, PT, R22, RZ, PT ;  /* 0x000000ff1600722a */ /* 0x000fcc0003f0e000 */
[----:B------:R-:W-:-:S08]  /*225b0*/  DFMA R6, R10, -R20, 1 ;  /* 0x3ff000000a06742b */ /* 0x000fd00000000814 */
[----:B------:R-:W-:Y:S02]  /*225c0*/  DFMA R24, R10, R6, R10 ;  /* 0x000000060a18722b */ /* 0x000fe4000000000a */
[----:B------:R-:W-:Y:S01]  /*225d0*/  DADD R10, R22, UR6 ;  /* 0x00000006160a7e29 */ /* 0x000fe20008000000 */
[----:B------:R0:W2:Y:S05]  /*225e0*/  F2I.U32.F64.TRUNC R6, R14 ;  /* 0x0000000e00067311 */ /* 0x0000aa000030d000 */
[----:B------:R-:W-:-:S04]  /*225f0*/  DMUL R12, R24, R18 ;  /* 0x00000012180c7228 */ /* 0x000fc80000000000 */
[----:B------:R-:W-:Y:S02]  /*22600*/  FSEL R10, R10, R22, !P0 ;  /* 0x000000160a0a7208 */ /* 0x000fe40004000000 */
[----:B------:R-:W-:Y:S02]  /*22610*/  FSEL R11, R11, R23, !P0 ;  /* 0x000000170b0b7208 */ /* 0x000fe40004000000 */
[----:B------:R-:W-:Y:S01]  /*22620*/  DFMA R20, R12, -R20, R18 ;  /* 0x800000140c14722b */ /* 0x000fe20000000012 */
[----:B------:R0:W3:Y:S07]  /*22630*/  I2F.F64.U32 R22, R3 ;  /* 0x0000000300167312 */ /* 0x0000ee0000201800 */
[----:B------:R-:W-:Y:S01]  /*22640*/  DFMA R8, R24, R20, R12 ;  /* 0x000000141808722b */ /* 0x000fe2000000000c */
[----:B------:R0:W4:Y:S08]  /*22650*/  F2I.U32.F64.TRUNC R0, R10 ;  /* 0x0000000a00007311 */ /* 0x000130000030d000 */
[----:B------:R0:W0:Y:S01]  /*22660*/  I2F.F64.U32 R20, R2 ;  /* 0x0000000200147312 */ /* 0x0000220000201800 */
[----:B------:R-:W-:-:S05]  /*22670*/  FFMA R4, RZ, 29.999998092651367188, R9 ;  /* 0x41efffffff047823 */ /* 0x000fca0000000009 */
[----:B------:R-:W-:-:S13]  /*22680*/  FSETP.GT.AND P0, PT, |R4|, 1.469367938527859385e-39, PT ;  /* 0x001000000400780b */ /* 0x000fda0003f04200 */
[----:B01234-:R-:W-:Y:S05]  /*22690*/  @P0 BRA P1, `(.L_x_571) ;  /* 0x00000000001c0947 */ /* 0x01ffea0000800000 */
[----:B------:R-:W-:Y:S01]  /*226a0*/  IMAD.MOV.U32 R12, RZ, RZ, R18 ;  /* 0x000000ffff0c7224 */ /* 0x000fe200078e0012 */
[----:B------:R-:W-:Y:S01]  /*226b0*/  MOV R7, R19 ;  /* 0x0000001300077202 */ /* 0x000fe20000000f00 */
[----:B------:R-:W-:Y:S01]  /*226c0*/  IMAD.MOV.U32 R8, RZ, RZ, -0x1a200000 ;  /* 0xe5e00000ff087424 */ /* 0x000fe200078e00ff */
[----:B------:R-:W-:Y:S01]  /*226d0*/  MOV R10, 0x22700 ;  /* 0x00022700000a7802 */ /* 0x000fe20000000f00 */
[----:B------:R-:W-:-:S07]  /*226e0*/  IMAD.MOV.U32 R57, RZ, RZ, 0x41efffff ;  /* 0x41efffffff397424 */ /* 0x000fce00078e00ff */
[----:B------:R-:W-:Y:S05]  /*226f0*/  CALL.REL.NOINC `($__internal_3_$__cuda_sm20_div_rn_f64_full) ;  /* 0x0000002400ec7944 */ /* 0x000fea0003c00000 */
[----:B------:R-:W-:-:S07]  /*22700*/  IMAD.MOV.U32 R9, RZ, RZ, R7 ;  /* 0x000000ffff097224 */ /* 0x000fce00078e0007 */
.L_x_571:
[----:B------:R-:W-:Y:S05]  /*22710*/  BSYNC.RECONVERGENT B1 ;  /* 0x0000000000017941 */ /* 0x000fea0003800200 */
.L_x_570:
        /* <DEDUP_REMOVED lines=13> */
[----:B------:R-:W-:-:S06]  /*227f0*/  DADD R2, R18, UR6 ;  /* 0x0000000612027e29 */ /* 0x000fcc0008000000 */
[----:B------:R-:W-:-:S04]  /*22800*/  DFMA R14, R12, -R10, 1 ;  /* 0x3ff000000c0e742b */ /* 0x000fc8000000080a */
[----:B------:R-:W-:Y:S02]  /*22810*/  FSEL R2, R2, R18, !P0 ;  /* 0x0000001202027208 */ /* 0x000fe40004000000 */
[----:B------:R-:W-:Y:S02]  /*22820*/  FSEL R3, R3, R19, !P0 ;  /* 0x0000001303037208 */ /* 0x000fe40004000000 */
[----:B------:R-:W-:Y:S02]  /*22830*/  DFMA R14, R12, R14, R12 ;  /* 0x0000000e0c0e722b */ /* 0x000fe4000000000c */
[----:B------:R-:W-:-:S06]  /*22840*/  FSETP.GEU.AND P1, PT, |R3|, 6.5827683646048100446e-37, PT ;  /* 0x036000000300780b */ /* 0x000fcc0003f2e200 */
[----:B------:R-:W-:-:S08]  /*22850*/  DMUL R8, R14, R2 ;  /* 0x000000020e087228 */ /* 0x000fd00000000000 */
        /* <DEDUP_REMOVED lines=12> */
.L_x_573:
[----:B------:R-:W-:Y:S05]  /*22920*/  BSYNC.RECONVERGENT B1 ;  /* 0x0000000000017941 */ /* 0x000fea0003800200 */
.L_x_572:
        /* <DEDUP_REMOVED lines=11> */
[C---:B------:R-:W-:Y:S02]  /*229e0*/  DADD R10, R2.reuse, UR6 ;  /* 0x00000006020a7e29 */ /* 0x040fe40008000000 */
[----:B------:R-:W-:-:S04]  /*229f0*/  DSETP.GEU.AND P0, PT, R2, RZ, PT ;  /* 0x000000ff0200722a */ /* 0x000fc80003f0e000 */
[----:B------:R-:W-:-:S04]  /*22a00*/  DFMA R16, R14, R16, R14 ;  /* 0x000000100e10722b */ /* 0x000fc8000000000e */
[----:B------:R-:W-:Y:S02]  /*22a10*/  FSEL R8, R10, R2, !P0 ;  /* 0x000000020a087208 */ /* 0x000fe40004000000 */
[----:B------:R-:W-:Y:S02]  /*22a20*/  FSEL R9, R11, R3, !P0 ;  /* 0x000000030b097208 */ /* 0x000fe40004000000 */
[----:B------:R-:W-:-:S04]  /*22a30*/  DFMA R10, R16, -R12, 1 ;  /* 0x3ff00000100a742b */ /* 0x000fc8000000080c */
[C---:B------:R-:W-:Y:S02]  /*22a40*/  DADD R2, R8.reuse, UR6 ;  /* 0x0000000608027e29 */ /* 0x040fe40008000000 */
[----:B------:R-:W-:Y:S02]  /*22a50*/  DSETP.GEU.AND P0, PT, R8, RZ, PT ;  /* 0x000000ff0800722a */ /* 0x000fe40003f0e000 */
[----:B------:R-:W-:-:S06]  /*22a60*/  DFMA R16, R16, R10, R16 ;  /* 0x0000000a1010722b */ /* 0x000fcc0000000010 */
[----:B------:R-:W-:Y:S02]  /*22a70*/  FSEL R2, R2, R8, !P0 ;  /* 0x0000000802027208 */ /* 0x000fe40004000000 */
[----:B------:R-:W-:-:S04]  /*22a80*/  FSEL R3, R3, R9, !P0 ;  /* 0x0000000903037208 */ /* 0x000fc80004000000 */
[----:B------:R-:W-:Y:S02]  /*22a90*/  FSETP.GEU.AND P1, PT, |R3|, 6.5827683646048100446e-37, PT ;  /* 0x036000000300780b */ /* 0x000fe40003f2e200 */
        /* <DEDUP_REMOVED lines=13> */
.L_x_575:
[----:B------:R-:W-:Y:S05]  /*22b70*/  BSYNC.RECONVERGENT B1 ;  /* 0x0000000000017941 */ /* 0x000fea0003800200 */
.L_x_574:
[----:B------:R-:W0:Y:S01]  /*22b80*/  MUFU.RCP64H R11, 4.29496524800000000000e+09 ;  /* 0x41efffff000b7908 */ /* 0x000e220000001800 */
[----:B------:R-:W-:Y:S01]  /*22b90*/  MOV R16, 0xe5e00000 ;  /* 0xe5e0000000107802 */ /* 0x000fe20000000f00 */
[----:B------:R-:W-:Y:S01]  /*22ba0*/  IMAD.MOV.U32 R17, RZ, RZ, 0x41efffff ;  /* 0x41efffffff117424 */ /* 0x000fe200078e00ff */
[----:B------:R-:W-:Y:S01]  /*22bb0*/  FSETP.GEU.AND P2, PT, |R23|, 6.5827683646048100446e-37, PT ;  /* 0x036000001700780b */ /* 0x000fe20003f4e200 */
[----:B------:R-:W-:Y:S01]  /*22bc0*/  IMAD.MOV.U32 R10, RZ, RZ, 0x1 ;  /* 0x00000001ff0a7424 */ /* 0x000fe200078e00ff */
[----:B------:R-:W-:Y:S01]  /*22bd0*/  UMOV UR6, 0xe5e00000 ;  /* 0xe5e0000000067882 */ /* 0x000fe20000000000 */
[----:B------:R-:W-:Y:S01]  /*22be0*/  UMOV UR7, 0x41efffff ;  /* 0x41efffff00077882 */ /* 0x000fe20000000000 */
[----:B------:R-:W-:Y:S03]  /*22bf0*/  BSSY.RECONVERGENT B1, `(.L_x_576) ;  /* 0x0000019000017945 */ /* 0x000fe60003800200 */
        /* <DEDUP_REMOVED lines=24> */
.L_x_577:
[----:B------:R-:W-:Y:S05]  /*22d80*/  BSYNC.RECONVERGENT B1 ;  /* 0x0000000000017941 */ /* 0x000fea0003800200 */
.L_x_576:
        /* <DEDUP_REMOVED lines=14> */
[----:B------:R-:W-:-:S08]  /*22e70*/  DFMA R16, R14, -R12, 1 ;  /* 0x3ff000000e10742b */ /* 0x000fd0000000080c */
[----:B------:R-:W-:Y:S01]  /*22e80*/  DFMA R16, R14, R16, R14 ;  /* 0x000000100e10722b */ /* 0x000fe2000000000e */
        /* <DEDUP_REMOVED lines=16> */
.L_x_579:
[----:B------:R-:W-:Y:S05]  /*22f90*/  BSYNC.RECONVERGENT B1 ;  /* 0x0000000000017941 */ /* 0x000fea0003800200 */
.L_x_578:
[----:B------:R-:W0:Y:S01]  /*22fa0*/  MUFU.RCP64H R19, 4.29496524800000000000e+09 ;  /* 0x41efffff00137908 */ /* 0x000e220000001800 */
[----:B------:R-:W-:Y:S01]  /*22fb0*/  MOV R16, 0xe5e00000 ;  /* 0xe5e0000000107802 */ /* 0x000fe20000000f00 */
[----:B------:R-:W-:Y:S01]  /*22fc0*/  IMAD.MOV.U32 R17, RZ, RZ, 0x41efffff ;  /* 0x41efffffff117424 */ /* 0x000fe200078e00ff */
[----:B------:R-:W-:Y:S01]  /*22fd0*/  MOV R18, 0x1 ;  /* 0x0000000100127802 */ /* 0x000fe20000000f00 */
[----:B------:R-:W-:Y:S01]  /*22fe0*/  IMAD.MOV.U32 R10, RZ, RZ, R14 ;  /* 0x000000ffff0a7224 */ /* 0x000fe200078e000e */
[----:B------:R-:W-:Y:S01]  /*22ff0*/  UMOV UR6, 0xe5e00000 ;  /* 0xe5e0000000067882 */ /* 0x000fe20000000000 */
[----:B------:R-:W-:Y:S01]  /*23000*/  IMAD.MOV.U32 R11, RZ, RZ, R15 ;  /* 0x000000ffff0b7224 */ /* 0x000fe200078e000f */
[----:B------:R-:W-:Y:S01]  /*23010*/  UMOV UR7, 0x41efffff ;  /* 0x41efffff00077882 */ /* 0x000fe20000000000 */
[----:B------:R-:W1:Y:S01]  /*23020*/  FRND.F64.FLOOR R8, R8 ;  /* 0x0000000800087313 */ /* 0x000e620000305800 */
[----:B------:R-:W-:Y:S01]  /*23030*/  BSSY.RECONVERGENT B1, `(.L_x_580) ;  /* 0x000001d000017945 */ /* 0x000fe20003800200 */
        /* <DEDUP_REMOVED lines=28> */
.L_x_581:
[----:B------:R-:W-:Y:S05]  /*23200*/  BSYNC.RECONVERGENT B1 ;  /* 0x0000000000017941 */ /* 0x000fea0003800200 */
.L_x_580:
[----:B------:R-:W0:Y:S01]  /*23210*/  MUFU.RCP64H R11, 4.29496524800000000000e+09 ;  /* 0x41efffff000b7908 */ /* 0x000e220000001800 */
[----:B------:R-:W-:Y:S01]  /*23220*/  IMAD.MOV.U32 R18, RZ, RZ, -0x1a200000 ;  /* 0xe5e00000ff127424 */ /* 0x000fe200078e00ff */
[----:B------:R-:W-:Y:S01]  /*23230*/  MOV R10, 0x1 ;  /* 0x00000001000a7802 */ /* 0x000fe20000000f00 */
[----:B------:R-:W-:Y:S01]  /*23240*/  IMAD.MOV.U32 R19, RZ, RZ, 0x41efffff ;  /* 0x41efffffff137424 */ /* 0x000fe200078e00ff */
[----:B------:R-:W-:Y:S01]  /*23250*/  FSETP.GEU.AND P2, PT, |R21|, 6.5827683646048100446e-37, PT ;  /* 0x036000001500780b */ /* 0x000fe20003f4e200 */
[----:B------:R-:W-:Y:S01]  /*23260*/  UMOV UR6, 0xe5e00000 ;  /* 0xe5e0000000067882 */ /* 0x000fe20000000000 */
[----:B------:R-:W-:Y:S01]  /*23270*/  UMOV UR7, 0x41efffff ;  /* 0x41efffff00077882 */ /* 0x000fe20000000000 */
[----:B------:R-:W-:Y:S02]  /*23280*/  BSSY.RECONVERGENT B1, `(.L_x_582) ;  /* 0x0000019000017945 */ /* 0x000fe40003800200 */
        /* <DEDUP_REMOVED lines=24> */
.L_x_583:
[----:B------:R-:W-:Y:S05]  /*23410*/  BSYNC.RECONVERGENT B1 ;  /* 0x0000000000017941 */ /* 0x000fea0003800200 */
.L_x_582:
        /* <DEDUP_REMOVED lines=32> */
.L_x_585:
[----:B------:R-:W-:Y:S05]  /*23620*/  BSYNC.RECONVERGENT B1 ;  /* 0x0000000000017941 */ /* 0x000fea0003800200 */
.L_x_584:
[----:B------:R-:W0:Y:S01]  /*23630*/  MUFU.RCP64H R21, 4.29496524800000000000e+09 ;  /* 0x41efffff00157908 */ /* 0x000e220000001800 */
[----:B------:R-:W-:Y:S01]  /*23640*/  IMAD.MOV.U32 R18, RZ, RZ, -0x1a200000 ;  /* 0xe5e00000ff127424 */ /* 0x000fe200078e00ff */
[----:B------:R-:W-:Y:S01]  /*23650*/  MOV R10, R16 ;  /* 0x00000010000a7202 */ /* 0x000fe20000000f00 */
[----:B------:R-:W-:Y:S01]  /*23660*/  IMAD.MOV.U32 R19, RZ, RZ, 0x41efffff ;  /* 0x41efffffff137424 */ /* 0x000fe200078e00ff */
[----:B------:R-:W-:Y:S01]  /*23670*/  UMOV UR6, 0xe5e00000 ;  /* 0xe5e0000000067882 */ /* 0x000fe20000000000 */
[----:B------:R-:W-:Y:S01]  /*23680*/  IMAD.MOV.U32 R11, RZ, RZ, R17 ;  /* 0x000000ffff0b7224 */ /* 0x000fe200078e0011 */
[----:B------:R-:W-:Y:S01]  /*23690*/  UMOV UR7, 0x41efffff ;  /* 0x41efffff00077882 */ /* 0x000fe20000000000 */
[----:B------:R-:W-:Y:S01]  /*236a0*/  IMAD.MOV.U32 R20, RZ, RZ, 0x1 ;  /* 0x00000001ff147424 */ /* 0x000fe200078e00ff */
[----:B------:R-:W1:Y:S01]  /*236b0*/  FRND.F64.FLOOR R8, R8 ;  /* 0x0000000800087313 */ /* 0x000e620000305800 */
[----:B------:R-:W-:Y:S04]  /*236c0*/  BSSY.RECONVERGENT B1, `(.L_x_586) ;  /* 0x000001d000017945 */ /* 0x000fe80003800200 */
        /* <DEDUP_REMOVED lines=28> */
.L_x_587:
[----:B------:R-:W-:Y:S05]  /*23890*/  BSYNC.RECONVERGENT B1 ;  /* 0x0000000000017941 */ /* 0x000fea0003800200 */
.L_x_586:
[----:B------:R-:W0:Y:S01]  /*238a0*/  MUFU.RCP64H R11, 4.29494272000000000000e+09 ;  /* 0x41effff4000b7908 */ /* 0x000e220000001800 */
[----:B------:R-:W-:Y:S01]  /*238b0*/  MOV R18, 0xd7600000 ;  /* 0xd760000000127802 */ /* 0x000fe20000000f00 */
[----:B------:R-:W-:Y:S01]  /*238c0*/  IMAD.MOV.U32 R19, RZ, RZ, 0x41effff4 ;  /* 0x41effff4ff137424 */ /* 0x000fe200078e00ff */
[----:B------:R-:W-:Y:S01]  /*238d0*/  UMOV UR6, 0x0 ;  /* 0x0000000000067882 */ /* 0x000fe20000000000 */
[----:B------:R-:W-:Y:S01]  /*238e0*/  IMAD.MOV.U32 R10, RZ, RZ, 0x1 ;  /* 0x00000001ff0a7424 */ /* 0x000fe200078e00ff */
[----:B------:R-:W-:Y:S01]  /*238f0*/  UMOV UR7, 0x3ff00000 ;  /* 0x3ff0000000077882 */ /* 0x000fe20000000000 */
[----:B------:R-:W1:Y:S01]  /*23900*/  S2R R4, SR_CTAID.X ;  /* 0x0000000000047919 */ /* 0x000e620000002500 */
[----:B------:R-:W-:Y:S01]  /*23910*/  BSSY.RECONVERGENT B1, `(.L_x_588) ;  /* 0x000002b000017945 */ /* 0x000fe20003800200 */
[----:B------:R-:W2:Y:S01]  /*23920*/  FRND.F64.FLOOR R8, R8 ;  /* 0x0000000800087313 */ /* 0x000ea20000305800 */
[----:B------:R-:W1:Y:S07]  /*23930*/  S2R R27, SR_TID.X ;  /* 0x00000000001b7919 */ /* 0x000e6e0000002100 */
[----:B------:R-:W-:Y:S01]  /*23940*/  F2I.U32.F64.TRUNC R23, R2 ;  /* 0x0000000200177311 */ /* 0x000fe2000030d000 */
[----:B0-----:R-:W-:Y:S01]  /*23950*/  DFMA R12, R10, -R18, UR6 ;  /* 0x000000060a0c7e2b */ /* 0x001fe20008000812 */
[----:B------:R-:W-:Y:S01]  /*23960*/  UMOV UR6, 0xe5e00000 ;  /* 0xe5e0000000067882 */ /* 0x000fe20000000000 */
[----:B------:R-:W-:-:S05]  /*23970*/  UMOV UR7, 0x41efffff ;  /* 0x41efffff00077882 */ /* 0x000fca0000000000 */
[----:B------:R-:W-:Y:S01]  /*23980*/  F2I.U32.F64.TRUNC R25, R14 ;  /* 0x0000000e00197311 */ /* 0x000fe2000030d000 */
[----:B------:R-:W-:-:S07]  /*23990*/  DFMA R12, R12, R12, R12 ;  /* 0x0000000c0c0c722b */ /* 0x000fce000000000c */
[----:B------:R-:W-:Y:S01]  /*239a0*/  I2F.F64.U32 R14, R0 ;  /* 0x00000000000e7312 */ /* 0x000fe20000201800 */
[----:B------:R-:W-:Y:S01]  /*239b0*/  DFMA R12, R10, R12, R10 ;  /* 0x0000000c0a0c722b */ /* 0x000fe2000000000a */
[----:B------:R-:W-:Y:S01]  /*239c0*/  IMAD.MOV.U32 R10, RZ, RZ, R16 ;  /* 0x000000ffff0a7224 */ /* 0x000fe200078e0010 */
[----:B------:R-:W-:-:S05]  /*239d0*/  MOV R11, R17 ;  /* 0x00000011000b7202 */ /* 0x000fca0000000f00 */
[----:B------:R-:W0:Y:S01]  /*239e0*/  I2F.F64.U32 R16, R6 ;  /* 0x0000000600107312 */ /* 0x000e220000201800 */
[----:B------:R-:W-:Y:S01]  /*239f0*/  DFMA R20, R12, -R18, 1 ;  /* 0x3ff000000c14742b */ /* 0x000fe20000000812 */
[----:B-1----:R-:W-:Y:S01]  /*23a00*/  IMAD R27, R4, 0x40, R27 ;  /* 0x00000040041b7824 */ /* 0x002fe200078e021b */
[----:B--2---:R-:W-:-:S05]  /*23a10*/  DFMA R10, R8, -UR6, R10 ;  /* 0x80000006080a7c2b */ /* 0x004fca000800000a */
[----:B------:R-:W-:Y:S01]  /*23a20*/  I2F.F64.U32 R4, R5 ;  /* 0x0000000500047312 */ /* 0x000fe20000201800 */
[----:B------:R-:W-:Y:S02]  /*23a30*/  DFMA R20, R12, R20, R12 ;  /* 0x000000140c14722b */ /* 0x000fe4000000000c */
[C---:B------:R-:W-:Y:S01]  /*23a40*/  DADD R8, R10.reuse, UR6 ;  /* 0x000000060a087e29 */ /* 0x040fe20008000000 */
[----:B------:R-:W1:Y:S01]  /*23a50*/  LDC.64 R12, c[0x0][0x380] ;  /* 0x0000e000ff0c7b82 */ /* 0x000e620000000a00 */
[----:B------:R-:W-:Y:S01]  /*23a60*/  DSETP.GEU.AND P0, PT, R10, RZ, PT ;  /* 0x000000ff0a00722a */ /* 0x000fe20003f0e000 */
[----:B0-----:R-:W-:-:S07]  /*23a70*/  FSETP.GEU.AND P1, PT, |R17|, 6.5827683646048100446e-37, PT ;  /* 0x036000001100780b */ /* 0x001fce0003f2e200 */
[----:B------:R-:W-:Y:S02]  /*23a80*/  FSEL R10, R8, R10, !P0 ;  /* 0x0000000a080a7208 */ /* 0x000fe40004000000 */
[----:B------:R-:W-:Y:S01]  /*23a90*/  FSEL R11, R9, R11, !P0 ;  /* 0x0000000b090b7208 */ /* 0x000fe20004000000 */
[----:B------:R-:W-:-:S05]  /*23aa0*/  DMUL R8, R20, R16 ;  /* 0x0000001014087228 */ /* 0x000fca0000000000 */
[----:B------:R-:W0:Y:S03]  /*23ab0*/  F2I.U32.F64.TRUNC R11, R10 ;  /* 0x0000000a000b7311 */ /* 0x000e26000030d000 */
[----:B------:R-:W-:Y:S01]  /*23ac0*/  DFMA R6, R8, -R18, R16 ;  /* 0x800000120806722b */ /* 0x000fe20000000010 */
[----:B-1----:R-:W-:-:S07]  /*23ad0*/  IMAD.WIDE R2, R27, 0x30, R12 ;  /* 0x000000301b027825 */ /* 0x002fce00078e020c */
[----:B------:R-:W-:Y:S01]  /*23ae0*/  DFMA R8, R20, R6, R8 ;  /* 0x000000061408722b */ /* 0x000fe20000000008 */
[----:B------:R1:W-:Y:S04]  /*23af0*/  STG.E desc[UR4][R2.64], R23 ;  /* 0x0000001702007986 */ /* 0x0003e8000c101904 */
[----:B------:R1:W-:Y:S04]  /*23b00*/  STG.E desc[UR4][R2.64+0x4], R25 ;  /* 0x0000041902007986 */ /* 0x0003e8000c101904 */
[----:B0-----:R1:W-:Y:S01]  /*23b10*/  STG.E desc[UR4][R2.64+0x8], R11 ;  /* 0x0000080b02007986 */ /* 0x0013e2000c101904 */
[----:B------:R-:W-:-:S05]  /*23b20*/  FFMA R6, RZ, 29.99997711181640625, R9 ;  /* 0x41effff4ff067823 */ /* 0x000fca0000000009 */
[----:B------:R-:W-:-:S13]  /*23b30*/  FSETP.GT.AND P0, PT, |R6|, 1.469367938527859385e-39, PT ;  /* 0x001000000600780b */ /* 0x000fda0003f04200 */
[----:B-1----:R-:W-:Y:S05]  /*23b40*/  @P0 BRA P1, `(.L_x_589) ;  /* 0x00000000001c0947 */ /* 0x002fea0000800000 */
[----:B------:R-:W-:Y:S01]  /*23b50*/  IMAD.MOV.U32 R12, RZ, RZ, R16 ;  /* 0x000000ffff0c7224 */ /* 0x000fe200078e0010 */
[----:B------:R-:W-:Y:S01]  /*23b60*/  MOV R8, 0xd7600000 ;  /* 0xd760000000087802 */ /* 0x000fe20000000f00 */
[----:B------:R-:W-:Y:S01]  /*23b70*/  IMAD.MOV.U32 R7, RZ, RZ, R17 ;  /* 0x000000ffff077224 */ /* 0x000fe200078e0011 */
[----:B------:R-:W-:Y:S01]  /*23b80*/  MOV R10, 0x23bb0 ;  /* 0x00023bb0000a7802 */ /* 0x000fe20000000f00 */
[----:B------:R-:W-:-:S07]  /*23b90*/  IMAD.MOV.U32 R57, RZ, RZ, 0x41effff4 ;  /* 0x41effff4ff397424 */ /* 0x000fce00078e00ff */
[----:B------:R-:W-:Y:S05]  /*23ba0*/  CALL.REL.NOINC `($__internal_3_$__cuda_sm20_div_rn_f64_full) ;  /* 0x0000001000c07944 */ /* 0x000fea0003c00000 */
[----:B------:R-:W-:-:S07]  /*23bb0*/  IMAD.MOV.U32 R9, RZ, RZ, R7 ;  /* 0x000000ffff097224 */ /* 0x000fce00078e0007 */
.L_x_589:
[----:B------:R-:W-:Y:S05]  /*23bc0*/  BSYNC.RECONVERGENT B1 ;  /* 0x0000000000017941 */ /* 0x000fea0003800200 */
.L_x_588:
        /* <DEDUP_REMOVED lines=32> */
.L_x_591:
[----:B------:R-:W-:Y:S05]  /*23dd0*/  BSYNC.RECONVERGENT B1 ;  /* 0x0000000000017941 */ /* 0x000fea0003800200 */
.L_x_590:
[----:B------:R-:W0:Y:S01]  /*23de0*/  MUFU.RCP64H R19, 4.29494272000000000000e+09 ;  /* 0x41effff400137908 */ /* 0x000e220000001800 */
[----:B------:R-:W-:Y:S01]  /*23df0*/  IMAD.MOV.U32 R12, RZ, RZ, -0x28a00000 ;  /* 0xd7600000ff0c7424 */ /* 0x000fe200078e00ff */
[----:B------:R-:W-:Y:S01]  /*23e00*/  MOV R13, 0x41effff4 ;  /* 0x41effff4000d7802 */ /* 0x000fe20000000f00 */
[----:B------:R-:W-:Y:S01]  /*23e10*/  IMAD.MOV.U32 R6, RZ, RZ, R16 ;  /* 0x000000ffff067224 */ /* 0x000fe200078e0010 */
        /* <DEDUP_REMOVED lines=33> */
[----:B------:R-:W-:-:S07]  /*24030*/  MOV R9, R7 ;  /* 0x0000000700097202 */ /* 0x000fce0000000f00 */
.L_x_593:
[----:B------:R-:W-:Y:S05]  /*24040*/  BSYNC.RECONVERGENT B1 ;  /* 0x0000000000017941 */ /* 0x000fea0003800200 */
.L_x_592:
[----:B------:R-:W0:Y:S01]  /*24050*/  MUFU.RCP64H R7, 4.29494272000000000000e+09 ;  /* 0x41effff400077908 */ /* 0x000e220000001800 */
[----:B------:R-:W-:Y:S01]  /*24060*/  IMAD.MOV.U32 R12, RZ, RZ, -0x28a00000 ;  /* 0xd7600000ff0c7424 */ /* 0x000fe200078e00ff */
[----:B------:R-:W-:Y:S01]  /*24070*/  FSETP.GEU.AND P2, PT, |R5|, 6.5827683646048100446e-37, PT ;  /* 0x036000000500780b */ /* 0x000fe20003f4e200 */
[----:B------:R-:W-:Y:S01]  /*24080*/  IMAD.MOV.U32 R13, RZ, RZ, 0x41effff4 ;  /* 0x41effff4ff0d7424 */ /* 0x000fe200078e00ff */
[----:B------:R-:W-:Y:S01]  /*24090*/  UMOV UR6, 0xd7600000 ;  /* 0xd760000000067882 */ /* 0x000fe20000000000 */
[----:B------:R-:W-:Y:S01]  /*240a0*/  IMAD.MOV.U32 R6, RZ, RZ, 0x1 ;  /* 0x00000001ff067424 */ /* 0x000fe200078e00ff */
[----:B------:R-:W-:Y:S01]  /*240b0*/  UMOV UR7, 0x41effff4 ;  /* 0x41effff400077882 */ /* 0x000fe20000000000 */
[----:B------:R-:W-:Y:S01]  /*240c0*/  BSSY.RECONVERGENT B1, `(.L_x_594) ;  /* 0x000001b000017945 */ /* 0x000fe20003800200 */
[----:B------:R-:W1:Y:S03]  /*240d0*/  FRND.F64.FLOOR R8, R8 ;  /* 0x0000000800087313 */ /* 0x000e660000305800 */
[----:B0-----:R-:W-:-:S08]  /*240e0*/  DFMA R10, R6, -R12, 1 ;  /* 0x3ff00000060a742b */ /* 0x001fd0000000080c */
[----:B------:R-:W-:-:S08]  /*240f0*/  DFMA R10, R10, R10, R10 ;  /* 0x0000000a0a0a722b */ /* 0x000fd0000000000a */
[----:B------:R-:W-:-:S08]  /*24100*/  DFMA R10, R6, R10, R6 ;  /* 0x0000000a060a722b */ /* 0x000fd00000000006 */
[----:B------:R-:W-:-:S08]  /*24110*/  DFMA R6, R10, -R12, 1 ;  /* 0x3ff000000a06742b */ /* 0x000fd0000000080c */
[----:B------:R-:W-:-:S08]  /*24120*/  DFMA R18, R10, R6, R10 ;  /* 0x000000060a12722b */ /* 0x000fd0000000000a */
[----:B------:R-:W-:-:S08]  /*24130*/  DMUL R6, R18, R4 ;  /* 0x0000000412067228 */ /* 0x000fd00000000000 */
[----:B------:R-:W-:-:S08]  /*24140*/  DFMA R10, R6, -R12, R4 ;  /* 0x8000000c060a722b */ /* 0x000fd00000000004 */
[----:B------:R-:W-:Y:S01]  /*24150*/  DFMA R6, R18, R10, R6 ;  /* 0x0000000a1206722b */ /* 0x000fe20000000006 */
[----:B------:R-:W-:Y:S01]  /*24160*/  MOV R10, R16 ;  /* 0x00000010000a7202 */ /* 0x000fe20000000f00 */
[----:B------:R-:W-:-:S06]  /*24170*/  IMAD.MOV.U32 R11, RZ, RZ, R17 ;  /* 0x000000ffff0b7224 */ /* 0x000fcc00078e0011 */
[----:B-1----:R-:W-:Y:S02]  /*24180*/  DFMA R10, R8, -R12, R10 ;  /* 0x8000000c080a722b */ /* 0x002fe4000000000a */
[----:B------:R-:W-:-:S05]  /*24190*/  FFMA R0, RZ, 29.99997711181640625, R7 ;  /* 0x41effff4ff007823 */ /* 0x000fca0000000007 */
[----:B------:R-:W-:Y:S01]  /*241a0*/  FSETP.GT.AND P1, PT, |R0|, 1.469367938527859385e-39, PT ;  /* 0x001000000000780b */ /* 0x000fe20003f24200 */
[C---:B------:R-:W-:Y:S02]  /*241b0*/  DADD R12, R10.reuse, UR6 ;  /* 0x000000060a0c7e29 */ /* 0x040fe40008000000 */
[----:B------:R-:W-:-:S08]  /*241c0*/  DSETP.GEU.AND P0, PT, R10, RZ, PT ;  /* 0x000000ff0a00722a */ /* 0x000fd00003f0e000 */
[----:B------:R-:W-:Y:S02]  /*241d0*/  FSEL R16, R12, R10, !P0 ;  /* 0x0000000a0c107208 */ /* 0x000fe40004000000 */
[----:B------:R-:W-:Y:S01]  /*241e0*/  FSEL R17, R13, R11, !P0 ;  /* 0x0000000b0d117208 */ /* 0x000fe20004000000 */
[----:B------:R-:W-:Y:S06]  /*241f0*/  @P1 BRA P2, `(.L_x_595) ;  /* 0x00000000001c1947 */ /* 0x000fec0001000000 */
[----:B------:R-:W-:Y:S01]  /*24200*/  IMAD.MOV.U32 R12, RZ, RZ, R4 ;  /* 0x000000ffff0c7224 */ /* 0x000fe200078e0004 */
[----:B------:R-:W-:Y:S01]  /*24210*/  MOV R8, 0xd7600000 ;  /* 0xd760000000087802 */ /* 0x000fe20000000f00 */
[----:B------:R-:W-:Y:S01]  /*24220*/  IMAD.MOV.U32 R7, RZ, RZ, R5 ;  /* 0x000000ffff077224 */ /* 0x000fe200078e0005 */
[----:B------:R-:W-:Y:S01]  /*24230*/  MOV R10, 0x24260 ;  /* 0x00024260000a7802 */ /* 0x000fe20000000f00 */
[----:B------:R-:W-:-:S07]  /*24240*/  IMAD.MOV.U32 R57, RZ, RZ, 0x41effff4 ;  /* 0x41effff4ff397424 */ /* 0x000fce00078e00ff */
[----:B------:R-:W-:Y:S05]  /*24250*/  CALL.REL.NOINC `($__internal_3_$__cuda_sm20_div_rn_f64_full) ;  /* 0x0000000c00147944 */ /* 0x000fea0003c00000 */
[----:B------:R-:W-:-:S07]  /*24260*/  IMAD.MOV.U32 R6, RZ, RZ, R8 ;  /* 0x000000ffff067224 */ /* 0x000fce00078e0008 */
.L_x_595:
[----:B------:R-:W-:Y:S05]  /*24270*/  BSYNC.RECONVERGENT B1 ;  /* 0x0000000000017941 */ /* 0x000fea0003800200 */
.L_x_594:
        /* <DEDUP_REMOVED lines=32> */
.L_x_597:
[----:B------:R-:W-:Y:S05]  /*24480*/  BSYNC.RECONVERGENT B1 ;  /* 0x0000000000017941 */ /* 0x000fea0003800200 */
.L_x_596:
        /* <DEDUP_REMOVED lines=36> */
.L_x_599:
[----:B------:R-:W-:Y:S05]  /*246d0*/  BSYNC.RECONVERGENT B1 ;  /* 0x0000000000017941 */ /* 0x000fea0003800200 */
.L_x_598:
[----:B------:R-:W0:Y:S01]  /*246e0*/  MUFU.RCP64H R7, 4.29494272000000000000e+09 ;  /* 0x41effff400077908 */ /* 0x000e220000001800 */
[----:B------:R-:W-:Y:S01]  /*246f0*/  IMAD.MOV.U32 R12, RZ, RZ, -0x28a00000 ;  /* 0xd7600000ff0c7424 */ /* 0x000fe200078e00ff */
[----:B------:R-:W-:Y:S01]  /*24700*/  MOV R13, 0x41effff4 ;  /* 0x41effff4000d7802 */ /* 0x000fe20000000f00 */
[----:B------:R-:W-:Y:S01]  /*24710*/  IMAD.MOV.U32 R6, RZ, RZ, 0x1 ;  /* 0x00000001ff067424 */ /* 0x000fe200078e00ff */
[----:B------:R-:W-:Y:S01]  /*24720*/  FSETP.GEU.AND P2, PT, |R15|, 6.5827683646048100446e-37, PT ;  /* 0x036000000f00780b */ /* 0x000fe20003f4e200 */
[----:B------:R-:W-:Y:S01]  /*24730*/  UMOV UR6, 0xd7600000 ;  /* 0xd760000000067882 */ /* 0x000fe20000000000 */
[----:B------:R-:W-:Y:S01]  /*24740*/  UMOV UR7, 0x41effff4 ;  /* 0x41effff400077882 */ /* 0x000fe20000000000 */
[----:B------:R-:W-:Y:S01]  /*24750*/  BSSY.RECONVERGENT B1, `(.L_x_600) ;  /* 0x0000019000017945 */ /* 0x000fe20003800200 */
[----:B------:R-:W1:Y:S01]  /*24760*/  FRND.F64.FLOOR R8, R8 ;  /* 0x0000000800087313 */ /* 0x000e620000305800 */
[-C--:B0-----:R-:W-:Y:S02]  /*24770*/  DFMA R10, R6, -R12.reuse, 1 ;  /* 0x3ff00000060a742b */ /* 0x081fe4000000080c */
        /* <DEDUP_REMOVED lines=22> */
.L_x_601:
[----:B------:R-:W-:Y:S05]  /*248e0*/  BSYNC.RECONVERGENT B1 ;  /* 0x0000000000017941 */ /* 0x000fea0003800200 */
.L_x_600:
        /* <DEDUP_REMOVED lines=32> */
.L_x_603:
[----:B------:R-:W-:Y:S05]  /*24af0*/  BSYNC.RECONVERGENT B1 ;  /* 0x0000000000017941 */ /* 0x000fea0003800200 */
.L_x_602:
        /* <DEDUP_REMOVED lines=38> */
.L_x_605:
[----:B------:R-:W-:Y:S05]  /*24d60*/  BSYNC.RECONVERGENT B1 ;  /* 0x0000000000017941 */ /* 0x000fea0003800200 */
.L_x_604:
[----:B------:R-:W0:Y:S01]  /*24d70*/  FRND.F64.FLOOR R8, R8 ;  /* 0x0000000800087313 */ /* 0x000e220000305800 */
[----:B------:R-:W-:Y:S01]  /*24d80*/  IMAD.MOV.U32 R6, RZ, RZ, R14 ;  /* 0x000000ffff067224 */ /* 0x000fe200078e000e */
[----:B------:R-:W-:Y:S01]  /*24d90*/  UMOV UR6, 0xd7600000 ;  /* 0xd760000000067882 */ /* 0x000fe20000000000 */
[----:B------:R-:W-:Y:S01]  /*24da0*/  IMAD.MOV.U32 R7, RZ, RZ, R15 ;  /* 0x000000ffff077224 */ /* 0x000fe200078e000f */
[----:B------:R-:W-:Y:S01]  /*24db0*/  UMOV UR7, 0x41effff4 ;  /* 0x41effff400077882 */ /* 0x000fe20000000000 */
[----:B------:R-:W-:Y:S03]  /*24dc0*/  STG.E.64 desc[UR4][R2.64+0x18], RZ ;  /* 0x000018ff02007986 */ /* 0x000fe6000c101b04 */
[----:B------:R-:W1:Y:S01]  /*24dd0*/  F2I.U32.F64.TRUNC R17, R16 ;  /* 0x0000001000117311 */ /* 0x000e62000030d000 */
[----:B------:R-:W-:Y:S04]  /*24de0*/  STG.E desc[UR4][R2.64+0x20], RZ ;  /* 0x000020ff02007986 */ /* 0x000fe8000c101904 */
[----:B------:R-:W-:Y:S01]  /*24df0*/  STG.E.64 desc[UR4][R2.64+0x28], RZ ;  /* 0x000028ff02007986 */ /* 0x000fe2000c101b04 */
[----:B0-----:R-:W-:-:S02]  /*24e00*/  DFMA R6, R8, -UR6, R6 ;  /* 0x8000000608067c2b */ /* 0x001fc40008000006 */
[----:B------:R-:W0:Y:S06]  /*24e10*/  F2I.U32.F64.TRUNC R5, R4 ;  /* 0x0000000400057311 */ /* 0x000e2c000030d000 */
[C---:B------:R-:W-:Y:S01]  /*24e20*/  DADD R10, R6.reuse, UR6 ;  /* 0x00000006060a7e29 */ /* 0x040fe20008000000 */
[----:B-1----:R-:W-:Y:S01]  /*24e30*/  STG.E desc[UR4][R2.64+0xc], R17 ;  /* 0x00000c1102007986 */ /* 0x002fe2000c101904 */
[----:B------:R-:W-:-:S03]  /*24e40*/  DSETP.GEU.AND P0, PT, R6, RZ, PT ;  /* 0x000000ff0600722a */ /* 0x000fc60003f0e000 */
[----:B0-----:R-:W-:Y:S05]  /*24e50*/  STG.E desc[UR4][R2.64+0x10], R5 ;  /* 0x0000100502007986 */ /* 0x001fea000c101904 */
[----:B------:R-:W-:Y:S02]  /*24e60*/  FSEL R7, R11, R7, !P0 ;  /* 0x000000070b077208 */ /* 0x000fe40004000000 */
[----:B------:R-:W-:-:S04]  /*24e70*/  FSEL R6, R10, R6, !P0 ;  /* 0x000000060a067208 */ /* 0x000fc80004000000 */
[----:B------:R-:W0:Y:S02]  /*24e80*/  F2I.U32.F64.TRUNC R7, R6 ;  /* 0x0000000600077311 */ /* 0x000e24000030d000 */
[----:B0-----:R-:W-:Y:S01]  /*24e90*/  STG.E desc[UR4][R2.64+0x14], R7 ;  /* 0x0000140702007986 */ /* 0x001fe2000c101904 */
[----:B------:R-:W-:Y:S05]  /*24ea0*/  EXIT ;  /* 0x000000000000794d */ /* 0x000fea0003800000 */
        .weak           $__internal_3_$__cuda_sm20_div_rn_f64_full
        .type           $__internal_3_$__cuda_sm20_div_rn_f64_full,@function
        .size           $__internal_3_$__cuda_sm20_div_rn_f64_full,(.L_x_625 - $__internal_3_$__cuda_sm20_div_rn_f64_full)
$__internal_3_$__cuda_sm20_div_rn_f64_full:
[----:B------:R-:W-:Y:S01]  /*24eb0*/  MOV R65, R7 ;  /* 0x0000000700417202 */ /* 0x000fe20000000f00 */
[----:B------:R-:W-:Y:S01]  /*24ec0*/  IMAD.MOV.U32 R56, RZ, RZ, R8 ;  /* 0x000000ffff387224 */ /* 0x000fe200078e0008 */
[----:B------:R-:W-:Y:S01]  /*24ed0*/  FSETP.GEU.AND P0, PT, |R57|, 1.469367938527859385e-39, PT ;  /* 0x001000003900780b */ /* 0x000fe20003f0e200 */
[----:B------:R-:W-:Y:S01]  /*24ee0*/  IMAD.MOV.U32 R64, RZ, RZ, R12 ;  /* 0x000000ffff407224 */ /* 0x000fe200078e000c */
[----:B------:R-:W-:Y:S01]  /*24ef0*/  FSETP.GEU.AND P2, PT, |R65|, 1.469367938527859385e-39, PT ;  /* 0x001000004100780b */ /* 0x000fe20003f4e200 */
[----:B------:R-:W-:Y:S01]  /*24f00*/  IMAD.MOV.U32 R62, RZ, RZ, R8 ;  /* 0x000000ffff3e7224 */ /* 0x000fe200078e0008 */
[----:B------:R-:W-:Y:S01]  /*24f10*/  LOP3.LUT R11, R57, 0x800fffff, RZ, 0xc0, !PT ;  /* 0x800fffff390b7812 */ /* 0x000fe200078ec0ff */
[----:B------:R-:W-:Y:S01]  /*24f20*/  IMAD.MOV.U32 R9, RZ, RZ, 0x1ca00000 ;  /* 0x1ca00000ff097424 */ /* 0x000fe200078e00ff */
[----:B------:R-:W-:Y:S01]  /*24f30*/  LOP3.LUT R7, R65, 0x7ff00000, RZ, 0xc0, !PT ;  /* 0x7ff0000041077812 */ /* 0x000fe200078ec0ff */
[----:B------:R-:W-:Y:S01]  /*24f40*/  IMAD.MOV.U32 R70, RZ, RZ, 0x1 ;  /* 0x00000001ff467424 */ /* 0x000fe200078e00ff */
[----:B------:R-:W-:Y:S01]  /*24f50*/  LOP3.LUT R63, R11, 0x3ff00000, RZ, 0xfc, !PT ;  /* 0x3ff000000b3f7812 */ /* 0x000fe200078efcff */
[----:B------:R-:W-:Y:S01]  /*24f60*/  BSSY.RECONVERGENT B0, `(.L_x_606) ;  /* 0x0000054000007945 */ /* 0x000fe20003800200 */
[----:B------:R-:W-:Y:S01]  /*24f70*/  MOV R68, R64 ;  /* 0x0000004000447202 */ /* 0x000fe20000000f00 */
[----:B------:R-:W-:-:S02]  /*24f80*/  IMAD.MOV.U32 R8, RZ, RZ, R7 ;  /* 0x000000ffff087224 */ /* 0x000fc400078e0007 */
[----:B------:R-:W-:Y:S02]  /*24f90*/  @!P0 DMUL R62, R56, 8.98846567431157953865e+307 ;  /* 0x7fe00000383e8828 */ /* 0x000fe40000000000 */
[----:B------:R-:W-:Y:S01]  /*24fa0*/  @!P2 LOP3.LUT R12, R57, 0x7ff00000, RZ, 0xc0, !PT ;  /* 0x7ff00000390ca812 */ /* 0x000fe200078ec0ff */
[----:B------:R-:W-:-:S03]  /*24fb0*/  @!P2 IMAD.MOV.U32 R66, RZ, RZ, RZ ;  /* 0x000000ffff42a224 */ /* 0x000fc600078e00ff */
[----:B------:R-:W-:Y:S01]  /*24fc0*/  @!P2 ISETP.GE.U32.AND P3, PT, R7, R12, PT ;  /* 0x0000000c0700a20c */ /* 0x000fe20003f66070 */
[----:B------:R-:W0:Y:S01]  /*24fd0*/  MUFU.RCP64H R71, R63 ;  /* 0x0000003f00477308 */ /* 0x000e220000001800 */
[----:B------:R-:W-:Y:S02]  /*24fe0*/  LOP3.LUT R12, R57, 0x7ff00000, RZ, 0xc0, !PT ;  /* 0x7ff00000390c7812 */ /* 0x000fe400078ec0ff */
[----:B------:R-:W-:Y:S02]  /*24ff0*/  @!P2 SEL R13, R9, 0x63400000, !P3 ;  /* 0x63400000090da807 */ /* 0x000fe40005800000 */
[----:B------:R-:W-:Y:S02]  /*25000*/  ISETP.GE.U32.AND P1, PT, R7, R12, PT ;  /* 0x0000000c0700720c */ /* 0x000fe40003f26070 */
[----:B------:R-:W-:Y:S02]  /*25010*/  @!P2 LOP3.LUT R13, R13, 0x80000000, R65, 0xf8, !PT ;  /* 0x800000000d0da812 */ /* 0x000fe400078ef841 */
[----:B------:R-:W-:-:S02]  /*25020*/  SEL R11, R9, 0x63400000, !P1 ;  /* 0x63400000090b7807 */ /* 0x000fc40004800000 */
[----:B------:R-:W-:Y:S02]  /*25030*/  @!P2 LOP3.LUT R67, R13, 0x100000, RZ, 0xfc, !PT ;  /* 0x001000000d43a812 */ /* 0x000fe400078efcff */
[----:B------:R-:W-:Y:S02]  /*25040*/  LOP3.LUT R69, R11, 0x800fffff, R65, 0xf8, !PT ;  /* 0x800fffff0b457812 */ /* 0x000fe400078ef841 */
[----:B------:R-:W-:-:S04]  /*25050*/  @!P0 LOP3.LUT R12, R63, 0x7ff00000, RZ, 0xc0, !PT ;  /* 0x7ff000003f0c8812 */ /* 0x000fc800078ec0ff */
[----:B------:R-:W-:Y:S02]  /*25060*/  @!P2 DFMA R68, R68, 2, -R66 ;  /* 0x400000004444a82b */ /* 0x000fe40000000842 */
[----:B0-----:R-:W-:-:S08]  /*25070*/  DFMA R66, R70, -R62, 1 ;  /* 0x3ff000004642742b */ /* 0x001fd0000000083e */
[----:B------:R-:W-:Y:S01]  /*25080*/  DFMA R66, R66, R66, R66 ;  /* 0x000000424242722b */ /* 0x000fe20000000042 */
[----:B------:R-:W-:-:S04]  /*25090*/  @!P2 LOP3.LUT R8, R69, 0x7ff00000, RZ, 0xc0, !PT ;  /* 0x7ff000004508a812 */ /* 0x000fc800078ec0ff */
[----:B------:R-:W-:-:S03]  /*250a0*/  IADD3 R11, PT, PT, R8, -0x1, RZ ;  /* 0xffffffff080b7810 */ /* 0x000fc60007ffe0ff */
[----:B------:R-:W-:Y:S01]  /*250b0*/  DFMA R66, R70, R66, R70 ;  /* 0x000000424642722b */ /* 0x000fe20000000046 */
[----:B------:R-:W-:Y:S01]  /*250c0*/  ISETP.GT.U32.AND P0, PT, R11, 0x7feffffe, PT ;  /* 0x7feffffe0b00780c */ /* 0x000fe20003f04070 */
[----:B------:R-:W-:-:S05]  /*250d0*/  VIADD R11, R12, 0xffffffff ;  /* 0xffffffff0c0b7836 */ /* 0x000fca0000000000 */
[----:B------:R-:W-:Y:S01]  /*250e0*/  ISETP.GT.U32.OR P0, PT, R11, 0x7feffffe, P0 ;  /* 0x7feffffe0b00780c */ /* 0x000fe20000704470 */
[----:B------:R-:W-:-:S08]  /*250f0*/  DFMA R72, R66, -R62, 1 ;  /* 0x3ff000004248742b */ /* 0x000fd0000000083e */
[----:B------:R-:W-:-:S08]  /*25100*/  DFMA R72, R66, R72, R66 ;  /* 0x000000484248722b */ /* 0x000fd00000000042 */
[----:B------:R-:W-:-:S08]  /*25110*/  DMUL R70, R72, R68 ;  /* 0x0000004448467228 */ /* 0x000fd00000000000 */
[----:B------:R-:W-:-:S08]  /*25120*/  DFMA R66, R70, -R62, R68 ;  /* 0x8000003e4642722b */ /* 0x000fd00000000044 */
[----:B------:R-:W-:Y:S01]  /*25130*/  DFMA R66, R72, R66, R70 ;  /* 0x000000424842722b */ /* 0x000fe20000000046 */
[----:B------:R-:W-:Y:S10]  /*25140*/  @P0 BRA `(.L_x_607) ;  /* 0x0000000000740947 */ /* 0x000ff40003800000 */
[----:B------:R-:W-:-:S04]  /*25150*/  LOP3.LUT R8, R57, 0x7ff00000, RZ, 0xc0, !PT ;  /* 0x7ff0000039087812 */ /* 0x000fc800078ec0ff */
[CC--:B------:R-:W-:Y:S02]  /*25160*/  ISETP.GE.U32.AND P0, PT, R7.reuse, R8.reuse, PT ;  /* 0x000000080700720c */ /* 0x0c0fe40003f06070 */
[----:B------:R-:W-:Y:S02]  /*25170*/  VIADDMNMX R7, R7, -R8, 0xb9600000, !PT ;  /* 0xb960000007077446 */ /* 0x000fe40007800908 */
[----:B------:R-:W-:Y:S02]  /*25180*/  SEL R8, R9, 0x63400000, !P0 ;  /* 0x6340000009087807 */ /* 0x000fe40004000000 */
[----:B------:R-:W-:-:S05]  /*25190*/  VIMNMX R7, PT, PT, R7, 0x46a00000, PT ;  /* 0x46a0000007077848 */ /* 0x000fca0003fe0100 */
[----:B------:R-:W-:Y:S01]  /*251a0*/  IMAD.IADD R7, R7, 0x1, -R8 ;  /* 0x0000000107077824 */ /* 0x000fe200078e0a08 */
[----:B------:R-:W-:-:S03]  /*251b0*/  MOV R8, RZ ;  /* 0x000000ff00087202 */ /* 0x000fc60000000f00 */
[----:B------:R-:W-:-:S06]  /*251c0*/  VIADD R9, R7, 0x7fe00000 ;  /* 0x7fe0000007097836 */ /* 0x000fcc0000000000 */
[----:B------:R-:W-:-:S10]  /*251d0*/  DMUL R70, R66, R8 ;  /* 0x0000000842467228 */ /* 0x000fd40000000000 */
[----:B------:R-:W-:-:S13]  /*251e0*/  FSETP.GTU.AND P0, PT, |R71|, 1.469367938527859385e-39, PT ;  /* 0x001000004700780b */ /* 0x000fda0003f0c200 */
[----:B------:R-:W-:Y:S05]  /*251f0*/  @P0 BRA `(.L_x_608) ;  /* 0x0000000000a80947 */ /* 0x000fea0003800000 */
[----:B------:R-:W-:Y:S01]  /*25200*/  DFMA R62, R66, -R62, R68 ;  /* 0x8000003e423e722b */ /* 0x000fe20000000044 */
[----:B------:R-:W-:-:S09]  /*25210*/  IMAD.MOV.U32 R8, RZ, RZ, RZ ;  /* 0x000000ffff087224 */ /* 0x000fd200078e00ff */
[C---:B------:R-:W-:Y:S02]  /*25220*/  FSETP.NEU.AND P0, PT, R63.reuse, RZ, PT ;  /* 0x000000ff3f00720b */ /* 0x040fe40003f0d000 */
[----:B------:R-:W-:-:S04]  /*25230*/  LOP3.LUT R56, R63, 0x80000000, R57, 0x48, !PT ;  /* 0x800000003f387812 */ /* 0x000fc800078e4839 */
[----:B------:R-:W-:-:S07]  /*25240*/  LOP3.LUT R9, R56, R9, RZ, 0xfc, !PT ;  /* 0x0000000938097212 */ /* 0x000fce00078efcff */
[----:B------:R-:W-:Y:S05]  /*25250*/  @!P0 BRA `(.L_x_608) ;  /* 0x0000000000908947 */ /* 0x000fea0003800000 */
[----:B------:R-:W-:Y:S01]  /*25260*/  IMAD.MOV R13, RZ, RZ, -R7 ;  /* 0x000000ffff0d7224 */ /* 0x000fe200078e0a07 */
[----:B------:R-:W-:Y:S01]  /*25270*/  DMUL.RP R8, R66, R8 ;  /* 0x0000000842087228 */ /* 0x000fe20000008000 */
[----:B------:R-:W-:Y:S01]  /*25280*/  IMAD.MOV.U32 R12, RZ, RZ, RZ ;  /* 0x000000ffff0c7224 */ /* 0x000fe200078e00ff */
[----:B------:R-:W-:-:S05]  /*25290*/  IADD3 R7, PT, PT, -R7, -0x43300000, RZ ;  /* 0xbcd0000007077810 */ /* 0x000fca0007ffe1ff */
[----:B------:R-:W-:-:S03]  /*252a0*/  DFMA R12, R70, -R12, R66 ;  /* 0x8000000c460c722b */ /* 0x000fc60000000042 */
[----:B------:R-:W-:-:S07]  /*252b0*/  LOP3.LUT R56, R9, R56, RZ, 0x3c, !PT ;  /* 0x0000003809387212 */ /* 0x000fce00078e3cff */
[----:B------:R-:W-:-:S04]  /*252c0*/  FSETP.NEU.AND P0, PT, |R13|, R7, PT ;  /* 0x000000070d00720b */ /* 0x000fc80003f0d200 */
[----:B------:R-:W-:Y:S02]  /*252d0*/  FSEL R9, R56, R71, !P0 ;  /* 0x0000004738097208 */ /* 0x000fe40004000000 */
[----:B------:R-:W-:-:S03]  /*252e0*/  FSEL R8, R8, R70, !P0 ;  /* 0x0000004608087208 */ /* 0x000fc60004000000 */
[----:B------:R-:W-:Y:S01]  /*252f0*/  IMAD.MOV.U32 R71, RZ, RZ, R9 ;  /* 0x000000ffff477224 */ /* 0x000fe200078e0009 */
[----:B------:R-:W-:Y:S01]  /*25300*/  MOV R70, R8 ;  /* 0x0000000800467202 */ /* 0x000fe20000000f00 */
[----:B------:R-:W-:Y:S06]  /*25310*/  BRA `(.L_x_608) ;  /* 0x0000000000607947 */ /* 0x000fec0003800000 */
.L_x_607:
[----:B------:R-:W-:-:S14]  /*25320*/  DSETP.NAN.AND P0, PT, R64, R64, PT ;  /* 0x000000404000722a */ /* 0x000fdc0003f08000 */
[----:B------:R-:W-:Y:S05]  /*25330*/  @P0 BRA `(.L_x_609) ;  /* 0x00000000004c0947 */ /* 0x000fea0003800000 */
[----:B------:R-:W-:-:S14]  /*25340*/  DSETP.NAN.AND P0, PT, R56, R56, PT ;  /* 0x000000383800722a */ /* 0x000fdc0003f08000 */
[----:B------:R-:W-:Y:S05]  /*25350*/  @P0 BRA `(.L_x_610) ;  /* 0x0000000000340947 */ /* 0x000fea0003800000 */
[----:B------:R-:W-:Y:S01]  /*25360*/  ISETP.NE.AND P0, PT, R8, R12, PT ;  /* 0x0000000c0800720c */ /* 0x000fe20003f05270 */
[----:B------:R-:W-:Y:S02]  /*25370*/  IMAD.MOV.U32 R70, RZ, RZ, 0x0 ;  /* 0x00000000ff467424 */ /* 0x000fe400078e00ff */
[----:B------:R-:W-:-:S10]  /*25380*/  IMAD.MOV.U32 R71, RZ, RZ, -0x80000 ;  /* 0xfff80000ff477424 */ /* 0x000fd400078e00ff */
[----:B------:R-:W-:Y:S05]  /*25390*/  @!P0 BRA `(.L_x_608) ;  /* 0x0000000000408947 */ /* 0x000fea0003800000 */
[----:B------:R-:W-:Y:S02]  /*253a0*/  ISETP.NE.AND P0, PT, R8, 0x7ff00000, PT ;  /* 0x7ff000000800780c */ /* 0x000fe40003f05270 */
[----:B------:R-:W-:Y:S02]  /*253b0*/  LOP3.LUT R57, R65, 0x80000000, R57, 0x48, !PT ;  /* 0x8000000041397812 */ /* 0x000fe400078e4839 */
[----:B------:R-:W-:-:S13]  /*253c0*/  ISETP.EQ.OR P0, PT, R12, RZ, !P0 ;  /* 0x000000ff0c00720c */ /* 0x000fda0004702670 */
[----:B------:R-:W-:Y:S01]  /*253d0*/  @P0 LOP3.LUT R7, R57, 0x7ff00000, RZ, 0xfc, !PT ;  /* 0x7ff0000039070812 */ /* 0x000fe200078efcff */
[----:B------:R-:W-:Y:S01]  /*253e0*/  @!P0 IMAD.MOV.U32 R71, RZ, RZ, R57 ;  /* 0x000000ffff478224 */ /* 0x000fe200078e0039 */
[----:B------:R-:W-:Y:S01]  /*253f0*/  @!P0 MOV R70, RZ ;  /* 0x000000ff00468202 */ /* 0x000fe20000000f00 */
[----:B------:R-:W-:Y:S02]  /*25400*/  @P0 IMAD.MOV.U32 R70, RZ, RZ, RZ ;  /* 0x000000ffff460224 */ /* 0x000fe400078e00ff */
[----:B------:R-:W-:Y:S01]  /*25410*/  @P0 IMAD.MOV.U32 R71, RZ, RZ, R7 ;  /* 0x000000ffff470224 */ /* 0x000fe200078e0007 */
[----:B------:R-:W-:Y:S06]  /*25420*/  BRA `(.L_x_608) ;  /* 0x00000000001c7947 */ /* 0x000fec0003800000 */
.L_x_610:
[----:B------:R-:W-:Y:S02]  /*25430*/  LOP3.LUT R7, R57, 0x80000, RZ, 0xfc, !PT ;  /* 0x0008000039077812 */ /* 0x000fe400078efcff */
[----:B------:R-:W-:-:S03]  /*25440*/  MOV R70, R56 ;  /* 0x0000003800467202 */ /* 0x000fc60000000f00 */
[----:B------:R-:W-:Y:S01]  /*25450*/  IMAD.MOV.U32 R71, RZ, RZ, R7 ;  /* 0x000000ffff477224 */ /* 0x000fe200078e0007 */
[----:B------:R-:W-:Y:S06]  /*25460*/  BRA `(.L_x_608) ;  /* 0x00000000000c7947 */ /* 0x000fec0003800000 */
.L_x_609:
[----:B------:R-:W-:Y:S01]  /*25470*/  LOP3.LUT R7, R65, 0x80000, RZ, 0xfc, !PT ;  /* 0x0008000041077812 */ /* 0x000fe200078efcff */
[----:B------:R-:W-:-:S04]  /*25480*/  IMAD.MOV.U32 R70, RZ, RZ, R64 ;  /* 0x000000ffff467224 */ /* 0x000fc800078e0040 */
[----:B------:R-:W-:-:S07]  /*25490*/  IMAD.MOV.U32 R71, RZ, RZ, R7 ;  /* 0x000000ffff477224 */ /* 0x000fce00078e0007 */
.L_x_608:
[----:B------:R-:W-:Y:S05]  /*254a0*/  BSYNC.RECONVERGENT B0 ;  /* 0x0000000000007941 */ /* 0x000fea0003800200 */
.L_x_606:
[----:B------:R-:W-:Y:S01]  /*254b0*/  IMAD.MOV.U32 R11, RZ, RZ, 0x0 ;  /* 0x00000000ff0b7424 */ /* 0x000fe200078e00ff */
[----:B------:R-:W-:Y:S01]  /*254c0*/  MOV R8, R70 ;  /* 0x0000004600087202 */ /* 0x000fe20000000f00 */
[----:B------:R-:W-:Y:S02]  /*254d0*/  IMAD.MOV.U32 R7, RZ, RZ, R71 ;  /* 0x000000ffff077224 */ /* 0x000fe400078e0047 */
[----:B------:R-:W-:Y:S05]  /*254e0*/  RET.REL.NODEC R10 `(_Z12setup_kernelP19curandStateMRG32k3a) ;  /* 0xfffffda80ac47950 */ /* 0x000fea0003c3ffff */
.L_x_611:
        /* <DEDUP_REMOVED lines=9> */
.L_x_625:


//--------------------- .text._Z12setup_kernelP24curandStatePhilox4_32_10 --------------------------
	.section	.text._Z12setup_kernelP24curandStatePhilox4_32_10,"ax",@progbits
	.align	128
        .global         _Z12setup_kernelP24curandStatePhilox4_32_10
        .type           _Z12setup_kernelP24curandStatePhilox4_32_10,@function
        .size           _Z12setup_kernelP24curandStatePhilox4_32_10,(.L_x_636 - _Z12setup_kernelP24curandStatePhilox4_32_10)
        .other          _Z12setup_kernelP24curandStatePhilox4_32_10,@"STO_CUDA_ENTRY STV_DEFAULT"
_Z12setup_kernelP24curandStatePhilox4_32_10:
.text._Z12setup_kernelP24curandStatePhilox4_32_10:
[----:B------:R-:W-:Y:S01]  /*0000*/  LDC R1, c[0x0][0x37c] ;  /* 0x0000df00ff017b82 */ /* 0x000fe20000000800 */
[----:B------:R-:W0:Y:S01]  /*0010*/  S2R R6, SR_TID.X ;  /* 0x0000000000067919 */ /* 0x000e220000002100 */
[----:B------:R-:W1:Y:S01]  /*0020*/  LDCU.64 UR4, c[0x0][0x358] ;  /* 0x00006b00ff0477ac */ /* 0x000e620008000a00 */
[----:B------:R-:W0:Y:S02]  /*0030*/  S2R R3, SR_CTAID.X ;  /* 0x0000000000037919 */ /* 0x000e240000002500 */
[----:B0-----:R-:W-:-:S04]  /*0040*/  IMAD R6, R3, 0x40, R6 ;  /* 0x0000004003067824 */ /* 0x001fc800078e0206 */
[----:B------:R-:W-:Y:S01]  /*0050*/  IMAD.WIDE.U32 R2, R6, -0x326172a9, RZ ;  /* 0xcd9e8d5706027825 */ /* 0x000fe200078e00ff */
[----:B------:R-:W-:-:S04]  /*0060*/  SHF.R.S32.HI R7, RZ, 0x1f, R6 ;  /* 0x0000001fff077819 */ /* 0x000fc80000011406 */
[----:B------:R-:W-:Y:S01]  /*0070*/  LOP3.LUT R3, R3, 0x4d2, RZ, 0x3c, !PT ;  /* 0x000004d203037812 */ /* 0x000fe200078e3cff */
[----:B------:R-:W-:-:S05]  /*0080*/  IMAD.WIDE.U32 R4, R7, -0x326172a9, RZ ;  /* 0xcd9e8d5707047825 */ /* 0x000fca00078e00ff */
[----:B------:R-:W-:Y:S01]  /*0090*/  LOP3.LUT R8, R2, 0x9e377e8b, R5, 0x96, !PT ;  /* 0x9e377e8b02087812 */ /* 0x000fe200078e9605 */
[----:B------:R-:W-:-:S04]  /*00a0*/  IMAD.WIDE.U32 R2, R3, -0x2daee0ad, RZ ;  /* 0xd2511f5303027825 */ /* 0x000fc800078e00ff */
[----:B------:R-:W-:Y:S01]  /*00b0*/  IMAD.WIDE.U32 R8, R8, -0x2daee0ad, RZ ;  /* 0xd2511f5308087825 */ /* 0x000fe200078e00ff */
[----:B------:R-:W-:-:S04]  /*00c0*/  LOP3.LUT R3, R3, 0xbb67ae85, RZ, 0x3c, !PT ;  /* 0xbb67ae8503037812 */ /* 0x000fc800078e3cff */
[----:B------:R-:W-:Y:S01]  /*00d0*/  LOP3.LUT R10, R2, 0x76cf5d0a, R9, 0x96, !PT ;  /* 0x76cf5d0a020a7812 */ /* 0x000fe200078e9609 */
[----:B------:R-:W-:-:S04]  /*00e0*/  IMAD.WIDE.U32 R2, R3, -0x326172a9, RZ ;  /* 0xcd9e8d5703027825 */ /* 0x000fc800078e00ff */
[----:B------:R-:W-:Y:S01]  /*00f0*/  IMAD.WIDE.U32 R10, R10, -0x326172a9, RZ ;  /* 0xcd9e8d570a0a7825 */ /* 0x000fe200078e00ff */
[----:B------:R-:W-:-:S04]  /*0100*/  LOP3.LUT R3, R4, 0x3c6ef844, R3, 0x96, !PT ;  /* 0x3c6ef84404037812 */ /* 0x000fc800078e9603 */
        /* <DEDUP_REMOVED lines=11> */
[----:B------:R-:W-:-:S03]  /*01c0*/  LOP3.LUT R3, R4, 0xa9066899, R3, 0x96, !PT ;  /* 0xa906689904037812 */ /* 0x000fc600078e9603 */
[----:B------:R-:W-:Y:S01]  /*01d0*/  IMAD.MOV.U32 R9, RZ, RZ, RZ ;  /* 0x000000ffff097224 */ /* 0x000fe200078e00ff */
[----:B------:R-:W-:Y:S01]  /*01e0*/  LOP3.LUT R12, R2, 0x646e171e, R11, 0x96, !PT ;  /* 0x646e171e020c7812 */ /* 0x000fe200078e960b */
[----:B------:R-:W-:-:S04]  /*01f0*/  IMAD.WIDE.U32 R2, R3, -0x326172a9, RZ ;  /* 0xcd9e8d5703027825 */ /* 0x000fc800078e00ff */
[----:B------:R-:W-:Y:S01]  /*0200*/  IMAD.WIDE.U32 R12, R12, -0x326172a9, RZ ;  /* 0xcd9e8d570c0c7825 */ /* 0x000fe200078e00ff */
[----:B------:R-:W-:-:S03]  /*0210*/  LOP3.LUT R4, R8, 0xb54cdf28, R3, 0x96, !PT ;  /* 0xb54cdf2808047812 */ /* 0x000fc600078e9603 */
[----:B------:R-:W-:Y:S01]  /*0220*/  HFMA2 R8, -RZ, RZ, 0, 7.355213165283203125e-05 ;  /* 0x000004d2ff087431 */ /* 0x000fe200000001ff */
[----:B------:R-:W-:Y:S01]  /*0230*/  LOP3.LUT R14, R2, 0x538458e1, R13, 0x96, !PT ;  /* 0x538458e1020e7812 */ /* 0x000fe200078e960d */
[----:B------:R-:W-:Y:S01]  /*0240*/  IMAD.WIDE.U32 R4, R4, -0x2daee0ad, RZ ;  /* 0xd2511f5304047825 */ /* 0x000fe200078e00ff */
[----:B------:R-:W0:Y:S03]  /*0250*/  LDC.64 R2, c[0x0][0x380] ;  /* 0x0000e000ff027b82 */ /* 0x000e260000000a00 */
[----:B------:R-:W-:Y:S01]  /*0260*/  IMAD.WIDE.U32 R14, R14, -0x2daee0ad, RZ ;  /* 0xd2511f530e0e7825 */ /* 0x000fe200078e00ff */
[----:B------:R-:W-:Y:S02]  /*0270*/  LOP3.LUT R5, R10, 0x1fd5c5a3, R5, 0x96, !PT ;  /* 0x1fd5c5a30a057812 */ /* 0x000fe400078e9605 */
[----:B------:R-:W-:Y:S02]  /*0280*/  CS2R R10, SRZ ;  /* 0x00000000000a7805 */ /* 0x000fe4000001ff00 */
[----:B------:R-:W-:Y:S01]  /*0290*/  LOP3.LUT R18, R4, 0xdb3d7428, R15, 0x96, !PT ;  /* 0xdb3d742804127812 */ /* 0x000fe200078e960f */
[----:B------:R-:W-:-:S04]  /*02a0*/  IMAD.WIDE.U32 R4, R5, -0x326172a9, RZ ;  /* 0xcd9e8d5705047825 */ /* 0x000fc800078e00ff */
[----:B------:R-:W-:Y:S01]  /*02b0*/  IMAD.WIDE.U32 R18, R18, -0x326172a9, RZ ;  /* 0xcd9e8d5712127825 */ /* 0x000fe200078e00ff */
[----:B------:R-:W-:-:S04]  /*02c0*/  LOP3.LUT R16, R12, 0xf1bbd29a, R5, 0x96, !PT ;  /* 0xf1bbd29a0c107812 */ /* 0x000fc800078e9605 */
[----:B------:R-:W-:Y:S01]  /*02d0*/  LOP3.LUT R12, R4, 0x8ff34c53, R19, 0x96, !PT ;  /* 0x8ff34c53040c7812 */ /* 0x000fe200078e9613 */
[----:B------:R-:W-:Y:S01]  /*02e0*/  IMAD.WIDE.U32 R16, R16, -0x2daee0ad, RZ ;  /* 0xd2511f5310107825 */ /* 0x000fe200078e00ff */
[----:B------:R-:W-:Y:S02]  /*02f0*/  CS2R R4, SRZ ;  /* 0x0000000000047805 */ /* 0x000fe4000001ff00 */
[----:B------:R-:W-:Y:S01]  /*0300*/  MOV R13, R18 ;  /* 0x00000012000d7202 */ /* 0x000fe20000000f00 */
[----:B------:R-:W-:Y:S01]  /*0310*/  IMAD.MOV.U32 R15, RZ, RZ, R16 ;  /* 0x000000ffff0f7224 */ /* 0x000fe200078e0010 */
[----:B------:R-:W-:Y:S01]  /*0320*/  LOP3.LUT R14, R14, 0x96a522ad, R17, 0x96, !PT ;  /* 0x96a522ad0e0e7812 */ /* 0x000fe200078e9611 */
[----:B0-----:R-:W-:-:S05]  /*0330*/  IMAD.WIDE R2, R6, 0x40, R2 ;  /* 0x0000004006027825 */ /* 0x001fca00078e0202 */
[----:B-1----:R-:W-:Y:S04]  /*0340*/  STG.E.128 desc[UR4][R2.64+0x20], R8 ;  /* 0x0000200802007986 */ /* 0x002fe8000c101d04 */
[----:B------:R-:W-:Y:S04]  /*0350*/  STG.E.128 desc[UR4][R2.64], R4 ;  /* 0x0000000402007986 */ /* 0x000fe8000c101d04 */
[----:B------:R-:W-:Y:S04]  /*0360*/  STG.E.64 desc[UR4][R2.64+0x30], RZ ;  /* 0x000030ff02007986 */ /* 0x000fe8000c101b04 */
[----:B------:R-:W-:Y:S04]  /*0370*/  STG.E.64 desc[UR4][R2.64+0x38], RZ ;  /* 0x000038ff02007986 */ /* 0x000fe8000c101b04 */
[----:B------:R-:W-:Y:S01]  /*0380*/  STG.E.128 desc[UR4][R2.64+0x10], R12 ;  /* 0x0000100c02007986 */ /* 0x000fe2000c101d04 */
[----:B------:R-:W-:Y:S05]  /*0390*/  EXIT ;  /* 0x000000000000794d */ /* 0x000fea0003800000 */
.L_x_612:
        /* <DEDUP_REMOVED lines=14> */
.L_x_636:


//--------------------- .text._Z12setup_kernelP17curandStateXORWOW --------------------------
	.section	.text._Z12setup_kernelP17curandStateXORWOW,"ax",@progbits
	.align	128
        .global         _Z12setup_kernelP17curandStateXORWOW
        .type           _Z12setup_kernelP17curandStateXORWOW,@function
        .size           _Z12setup_kernelP17curandStateXORWOW,(.L_x_637 - _Z12setup_kernelP17curandStateXORWOW)
        .other          _Z12setup_kernelP17curandStateXORWOW,@"STO_CUDA_ENTRY STV_DEFAULT"
_Z12setup_kernelP17curandStateXORWOW:
.text._Z12setup_kernelP17curandStateXORWOW:
[----:B------:R-:W-:Y:S01]  /*0000*/  LDC R1, c[0x0][0x37c] ;  /* 0x0000df00ff017b82 */ /* 0x000fe20000000800 */
[----:B------:R-:W0:Y:S07]  /*0010*/  S2R R11, SR_TID.X ;  /* 0x00000000000b7919 */ /* 0x000e2e0000002100 */
[----:B------:R-:W1:Y:S01]  /*0020*/  LDC.64 R2, c[0x0][0x380] ;  /* 0x0000e000ff027b82 */ /* 0x000e620000000a00 */
[----:B------:R-:W2:Y:S01]  /*0030*/  LDCU.64 UR4, c[0x0][0x358] ;  /* 0x00006b00ff0477ac */ /* 0x000ea20008000a00 */
[----:B------:R-:W-:Y:S01]  /*0040*/  IMAD.MOV.U32 R4, RZ, RZ, 0x3198c20f ;  /* 0x3198c20fff047424 */ /* 0x000fe200078e00ff */
[----:B------:R-:W0:Y:S01]  /*0050*/  S2R R0, SR_CTAID.X ;  /* 0x0000000000007919 */ /* 0x000e220000002500 */
[----:B------:R-:W-:Y:S01]  /*0060*/  IMAD.MOV.U32 R5, RZ, RZ, 0x5efdb30c ;  /* 0x5efdb30cff057424 */ /* 0x000fe200078e00ff */
[----:B------:R-:W-:Y:S01]  /*0070*/  BSSY.RECONVERGENT B0, `(.L_x_613) ;  /* 0x00000e3000007945 */ /* 0x000fe20003800200 */
[----:B------:R-:W-:-:S02]  /*0080*/  IMAD.MOV.U32 R6, RZ, RZ, 0x423bb012 ;  /* 0x423bb012ff067424 */ /* 0x000fc400078e00ff */
[----:B------:R-:W-:Y:S02]  /*0090*/  IMAD.MOV.U32 R7, RZ, RZ, -0x75bd8fc ;  /* 0xf8a42704ff077424 */ /* 0x000fe400078e00ff */
[----:B------:R-:W-:Y:S02]  /*00a0*/  IMAD.MOV.U32 R8, RZ, RZ, -0x23270784 ;  /* 0xdcd8f87cff087424 */ /* 0x000fe400078e00ff */
[----:B------:R-:W-:Y:S02]  /*00b0*/  IMAD.MOV.U32 R9, RZ, RZ, 0x57fa2510 ;  /* 0x57fa2510ff097424 */ /* 0x000fe400078e00ff */
[----:B0-----:R-:W-:-:S04]  /*00c0*/  IMAD R11, R0, 0x40, R11 ;  /* 0x00000040000b7824 */ /* 0x001fc800078e020b */
[C---:B-1----:R-:W-:Y:S01]  /*00d0*/  IMAD.WIDE R2, R11.reuse, 0x30, R2 ;  /* 0x000000300b027825 */ /* 0x042fe200078e0202 */
[----:B------:R-:W-:-:S04]  /*00e0*/  ISETP.NE.AND P0, PT, R11, RZ, PT ;  /* 0x000000ff0b00720c */ /* 0x000fc80003f05270 */
[----:B--2---:R0:W-:Y:S04]  /*00f0*/  STG.E.64 desc[UR4][R2.64], R4 ;  /* 0x0000000402007986 */ /* 0x0041e8000c101b04 */
[----:B------:R0:W-:Y:S04]  /*0100*/  STG.E.64 desc[UR4][R2.64+0x8], R6 ;  /* 0x0000080602007986 */ /* 0x0001e8000c101b04 */
[----:B------:R0:W-:Y:S01]  /*0110*/  STG.E.64 desc[UR4][R2.64+0x10], R8 ;  /* 0x0000100802007986 */ /* 0x0001e2000c101b04 */
[----:B------:R-:W-:Y:S05]  /*0120*/  @!P0 BRA `(.L_x_614) ;  /* 0x0000000c005c8947 */ /* 0x000fea0003800000 */
[----:B------:R-:W-:Y:S01]  /*0130*/  SHF.R.S32.HI R10, RZ, 0x1f, R11 ;  /* 0x0000001fff0a7819 */ /* 0x000fe2000001140b */
[----:B------:R-:W-:-:S07]  /*0140*/  IMAD.MOV.U32 R12, RZ, RZ, RZ ;  /* 0x000000ffff0c7224 */ /* 0x000fce00078e00ff */
.L_x_620:
[----:B0-----:R-:W-:Y:S01]  /*0150*/  LOP3.LUT R2, R11, 0x3, RZ, 0xc0, !PT ;  /* 0x000000030b027812 */ /* 0x001fe200078ec0ff */
[----:B------:R-:W-:Y:S03]  /*0160*/  BSSY.RECONVERGENT B1, `(.L_x_615) ;  /* 0x00000cd000017945 */ /* 0x000fe60003800200 */
[----:B------:R-:W-:-:S04]  /*0170*/  ISETP.NE.U32.AND P0, PT, R2, RZ, PT ;  /* 0x000000ff0200720c */ /* 0x000fc80003f05070 */
[----:B------:R-:W-:-:S13]  /*0180*/  ISETP.NE.AND.EX P0, PT, RZ, RZ, PT, P0 ;  /* 0x000000ffff00720c */ /* 0x000fda0003f05300 */
[----:B------:R-:W-:Y:S05]  /*0190*/  @!P0 BRA `(.L_x_616) ;  /* 0x0000000c00248947 */ /* 0x000fea0003800000 */
[----:B------:R-:W0:Y:S01]  /*01a0*/  LDC.64 R4, c[0x4][RZ] ;  /* 0x01000000ff047b82 */ /* 0x000e220000000a00 */
[----:B------:R-:W-:Y:S02]  /*01b0*/  IMAD.MOV.U32 R13, RZ, RZ, RZ ;  /* 0x000000ffff0d7224 */ /* 0x000fe400078e00ff */
[----:B0-----:R-:W-:-:S07]  /*01c0*/  IMAD.WIDE.U32 R4, R12, 0xc80, R4 ;  /* 0x00000c800c047825 */ /* 0x001fce00078e0004 */
.L_x_619:
[----:B0-----:R-:W-:Y:S01]  /*01d0*/  IMAD.MOV.U32 R14, RZ, RZ, RZ ;  /* 0x000000ffff0e7224 */ /* 0x001fe200078e00ff */
[----:B------:R-:W-:Y:S01]  /*01e0*/  CS2R R6, SRZ ;  /* 0x0000000000067805 */ /* 0x000fe2000001ff00 */
[----:B------:R-:W-:Y:S01]  /*01f0*/  IMAD.MOV.U32 R16, RZ, RZ, RZ ;  /* 0x000000ffff107224 */ /* 0x000fe200078e00ff */
[----:B------:R-:W-:-:S07]  /*0200*/  CS2R R2, SRZ ;  /* 0x0000000000027805 */ /* 0x000fce000001ff00 */
.L_x_618:
[----:B------:R-:W0:Y:S01]  /*0210*/  S2R R15, SR_TID.X ;  /* 0x00000000000f7919 */ /* 0x000e220000002100 */
[----:B------:R-:W1:Y:S01]  /*0220*/  LDC.64 R8, c[0x0][0x380] ;  /* 0x0000e000ff087b82 */ /* 0x000e620000000a00 */
[----:B0-----:R-:W-:-:S04]  /*0230*/  IMAD R17, R0, 0x40, R15 ;  /* 0x0000004000117824 */ /* 0x001fc800078e020f */
[----:B-1----:R-:W-:-:S04]  /*0240*/  IMAD.WIDE R8, R17, 0x30, R8 ;  /* 0x0000003011087825 */ /* 0x002fc800078e0208 */
[----:B------:R-:W-:-:S05]  /*0250*/  IMAD.WIDE.U32 R8, R16, 0x4, R8 ;  /* 0x0000000410087825 */ /* 0x000fca00078e0008 */
[----:B------:R0:W5:Y:S01]  /*0260*/  LDG.E R17, desc[UR4][R8.64+0x4] ;  /* 0x0000040408117981 */ /* 0x000162000c1e1900 */
[----:B------:R-:W-:-:S07]  /*0270*/  IMAD.MOV.U32 R18, RZ, RZ, RZ ;  /* 0x000000ffff127224 */ /* 0x000fce00078e00ff */
.L_x_617:
[----:B-----5:R-:W-:Y:S01]  /*0280*/  SHF.R.U32.HI R22, RZ, R18, R17 ;  /* 0x00000012ff167219 */ /* 0x020fe20000011611 */
[----:B0-----:R-:W-:-:S03]  /*0290*/  IMAD.SHL.U32 R9, R16, 0x20, RZ ;  /* 0x0000002010097824 */ /* 0x001fc600078e00ff */
[----:B------:R-:W-:Y:S01]  /*02a0*/  LOP3.LUT R19, R22, 0x1, RZ, 0xc0, !PT ;  /* 0x0000000116137812 */ /* 0x000fe200078ec0ff */
[----:B------:R-:W-:-:S03]  /*02b0*/  IMAD.IADD R8, R9, 0x1, R18 ;  /* 0x0000000109087824 */ /* 0x000fc600078e0212 */
[----:B------:R-:W-:Y:S01]  /*02c0*/  ISETP.NE.U32.AND P0, PT, R19, 0x1, PT ;  /* 0x000000011300780c */ /* 0x000fe20003f05070 */
[----:B------:R-:W-:-:S03]  /*02d0*/  IMAD R9, R8, 0x5, RZ ;  /* 0x0000000508097824 */ /* 0x000fc600078e02ff */
[----:B------:R-:W-:Y:S01]  /*02e0*/  R2P PR, R22, 0x7e ;  /* 0x0000007e16007804 */ /* 0x000fe20000000000 */
[----:B------:R-:W-:-:S08]  /*02f0*/  IMAD.WIDE.U32 R8, R9, 0x4, R4 ;  /* 0x0000000409087825 */ /* 0x000fd000078e0004 */
[----:B------:R-:W2:Y:S04]  /*0300*/  @!P0 LDG.E R19, desc[UR4][R8.64] ;  /* 0x0000000408138981 */ /* 0x000ea8000c1e1900 */
[----:B------:R-:W3:Y:S04]  /*0310*/  @!P0 LDG.E R20, desc[UR4][R8.64+0x10] ;  /* 0x0000100408148981 */ /* 0x000ee8000c1e1900 */
[----:B------:R-:W4:Y:S04]  /*0320*/  @P1 LDG.E R21, desc[UR4][R8.64+0x14] ;  /* 0x0000140408151981 */ /* 0x000f28000c1e1900 */
[----:B------:R-:W4:Y:S04]  /*0330*/  @P2 LDG.E R23, desc[UR4][R8.64+0x28] ;  /* 0x0000280408172981 */ /* 0x000f28000c1e1900 */
[----:B------:R-:W4:Y:S04]  /*0340*/  @P1 LDG.E R24, desc[UR4][R8.64+0x24] ;  /* 0x0000240408181981 */ /* 0x000f28000c1e1900 */
[----:B------:R-:W4:Y:S04]  /*0350*/  @P2 LDG.E R26, desc[UR4][R8.64+0x38] ;  /* 0x00003804081a2981 */ /* 0x000f28000c1e1900 */
[----:B------:R-:W4:Y:S04]  /*0360*/  @P3 LDG.E R25, desc[UR4][R8.64+0x3c] ;  /* 0x00003c0408193981 */ /* 0x000f28000c1e1900 */
[----:B------:R-:W4:Y:S01]  /*0370*/  @P4 LDG.E R27, desc[UR4][R8.64+0x50] ;  /* 0x00005004081b4981 */ /* 0x000f22000c1e1900 */
[----:B--2---:R-:W-:-:S03]  /*0380*/  @!P0 LOP3.LUT R14, R14, R19, RZ, 0x3c, !PT ;  /* 0x000000130e0e8212 */ /* 0x004fc600078e3cff */
[----:B------:R-:W2:Y:S01]  /*0390*/  @!P0 LDG.E R19, desc[UR4][R8.64+0x4] ;  /* 0x0000040408138981 */ /* 0x000ea2000c1e1900 */
[----:B---3--:R-:W-:-:S03]  /*03a0*/  @!P0 LOP3.LUT R7, R7, R20, RZ, 0x3c, !PT ;  /* 0x0000001407078212 */ /* 0x008fc600078e3cff */
[----:B------:R-:W3:Y:S01]  /*03b0*/  @!P0 LDG.E R20, desc[UR4][R8.64+0x8] ;  /* 0x0000080408148981 */ /* 0x000ee2000c1e1900 */
[----:B----4-:R-:W-:-:S03]  /*03c0*/  @P1 LOP3.LUT R14, R14, R21, RZ, 0x3c, !PT ;  /* 0x000000150e0e1212 */ /* 0x010fc600078e3cff */
[----:B------:R-:W4:Y:S01]  /*03d0*/  @!P0 LDG.E R21, desc[UR4][R8.64+0xc] ;  /* 0x00000c0408158981 */ /* 0x000f22000c1e1900 */
[----:B------:R-:W-:-:S03]  /*03e0*/  @P2 LOP3.LUT R14, R14, R23, RZ, 0x3c, !PT ;  /* 0x000000170e0e2212 */ /* 0x000fc600078e3cff */
[----:B------:R-:W4:Y:S01]  /*03f0*/  @P1 LDG.E R23, desc[UR4][R8.64+0x18] ;  /* 0x0000180408171981 */ /* 0x000f22000c1e1900 */
[----:B------:R-:W-:-:S03]  /*0400*/  @P1 LOP3.LUT R7, R7, R24, RZ, 0x3c, !PT ;  /* 0x0000001807071212 */ /* 0x000fc600078e3cff */
[----:B------:R-:W4:Y:S01]  /*0410*/  @P2 LDG.E R24, desc[UR4][R8.64+0x30] ;  /* 0x0000300408182981 */ /* 0x000f22000c1e1900 */
[----:B--2---:R-:W-:-:S03]  /*0420*/  @!P0 LOP3.LUT R2, R2, R19, RZ, 0x3c, !PT ;  /* 0x0000001302028212 */ /* 0x004fc600078e3cff */
[----:B------:R-:W2:Y:S01]  /*0430*/  @P1 LDG.E R19, desc[UR4][R8.64+0x20] ;  /* 0x0000200408131981 */ /* 0x000ea2000c1e1900 */
[----:B---3--:R-:W-:-:S03]  /*0440*/  @!P0 LOP3.LUT R3, R3, R20, RZ, 0x3c, !PT ;  /* 0x0000001403038212 */ /* 0x008fc600078e3cff */
[----:B------:R-:W3:Y:S01]  /*0450*/  @P1 LDG.E R20, desc[UR4][R8.64+0x1c] ;  /* 0x00001c0408141981 */ /* 0x000ee2000c1e1900 */
[----:B----4-:R-:W-:-:S03]  /*0460*/  @!P0 LOP3.LUT R6, R6, R21, RZ, 0x3c, !PT ;  /* 0x0000001506068212 */ /* 0x010fc600078e3cff */
[----:B------:R-:W4:Y:S01]  /*0470*/  @P2 LDG.E R21, desc[UR4][R8.64+0x2c] ;  /* 0x00002c0408152981 */ /* 0x000f22000c1e1900 */
[----:B------:R-:W-:-:S03]  /*0480*/  @P1 LOP3.LUT R2, R2, R23, RZ, 0x3c, !PT ;  /* 0x0000001702021212 */ /* 0x000fc600078e3cff */
[----:B------:R-:W4:Y:S01]  /*0490*/  @P2 LDG.E R23, desc[UR4][R8.64+0x34] ;  /* 0x0000340408172981 */ /* 0x000f22000c1e1900 */
[----:B------:R-:W-:-:S03]  /*04a0*/  @P2 LOP3.LUT R7, R7, R26, RZ, 0x3c, !PT ;  /* 0x0000001a07072212 */ /* 0x000fc600078e3cff */
[----:B------:R-:W4:Y:S01]  /*04b0*/  @P3 LDG.E R26, desc[UR4][R8.64+0x4c] ;  /* 0x00004c04081a3981 */ /* 0x000f22000c1e1900 */
[----:B------:R-:W-:-:S03]  /*04c0*/  @P3 LOP3.LUT R14, R14, R25, RZ, 0x3c, !PT ;  /* 0x000000190e0e3212 */ /* 0x000fc600078e3cff */
[----:B------:R-:W4:Y:S01]  /*04d0*/  @P5 LDG.E R25, desc[UR4][R8.64+0x64] ;  /* 0x0000640408195981 */ /* 0x000f22000c1e1900 */
[----:B--2---:R-:W-:-:S03]  /*04e0*/  @P1 LOP3.LUT R6, R6, R19, RZ, 0x3c, !PT ;  /* 0x0000001306061212 */ /* 0x004fc600078e3cff */
[----:B------:R-:W2:Y:S01]  /*04f0*/  @P3 LDG.E R19, desc[UR4][R8.64+0x40] ;  /* 0x0000400408133981 */ /* 0x000ea2000c1e1900 */
[----:B---3--:R-:W-:-:S03]  /*0500*/  @P1 LOP3.LUT R3, R3, R20, RZ, 0x3c, !PT ;  /* 0x0000001403031212 */ /* 0x008fc600078e3cff */
[----:B------:R-:W3:Y:S01]  /*0510*/  @P3 LDG.E R20, desc[UR4][R8.64+0x44] ;  /* 0x0000440408143981 */ /* 0x000ee2000c1e1900 */
[----:B------:R-:W-:-:S03]  /*0520*/  @P2 LOP3.LUT R3, R3, R24, RZ, 0x3c, !PT ;  /* 0x0000001803032212 */ /* 0x000fc600078e3cff */
[----:B------:R-:W3:Y:S01]  /*0530*/  @P4 LDG.E R24, desc[UR4][R8.64+0x58] ;  /* 0x0000580408184981 */ /* 0x000ee2000c1e1900 */
[----:B----4-:R-:W-:Y:S02]  /*0540*/  @P2 LOP3.LUT R2, R2, R21, RZ, 0x3c, !PT ;  /* 0x0000001502022212 */ /* 0x010fe400078e3cff */
[----:B------:R-:W-:Y:S01]  /*0550*/  @P2 LOP3.LUT R6, R6, R23, RZ, 0x3c, !PT ;  /* 0x0000001706062212 */ /* 0x000fe200078e3cff */
[----:B------:R-:W4:Y:S04]  /*0560*/  @P3 LDG.E R21, desc[UR4][R8.64+0x48] ;  /* 0x0000480408153981 */ /* 0x000f28000c1e1900 */
[----:B------:R-:W4:Y:S01]  /*0570*/  @P4 LDG.E R23, desc[UR4][R8.64+0x54] ;  /* 0x0000540408174981 */ /* 0x000f22000c1e1900 */
[----:B------:R-:W-:Y:S02]  /*0580*/  @P4 LOP3.LUT R14, R14, R27, RZ, 0x3c, !PT ;  /* 0x0000001b0e0e4212 */ /* 0x000fe400078e3cff */
[----:B------:R-:W-:-:S02]  /*0590*/  @P3 LOP3.LUT R7, R7, R26, RZ, 0x3c, !PT ;  /* 0x0000001a07073212 */ /* 0x000fc400078e3cff */
        /* <DEDUP_REMOVED lines=9> */
[----:B----4-:R-:W-:-:S03]  /*0630*/  @P3 LOP3.LUT R6, R6, R21, RZ, 0x3c, !PT ;  /* 0x0000001506063212 */ /* 0x010fc600078e3cff */
[----:B------:R-:W4:Y:S01]  /*0640*/  @P5 LDG.E R21, desc[UR4][R8.64+0x68] ;  /* 0x0000680408155981 */ /* 0x000f22000c1e1900 */
[----:B------:R-:W-:-:S03]  /*0650*/  @P4 LOP3.LUT R2, R2, R23, RZ, 0x3c, !PT ;  /* 0x0000001702024212 */ /* 0x000fc600078e3cff */
[----:B------:R-:W4:Y:S01]  /*0660*/  @P5 LDG.E R23, desc[UR4][R8.64+0x70] ;  /* 0x0000700408175981 */ /* 0x000f22000c1e1900 */
[----:B------:R-:W-:Y:S02]  /*0670*/  LOP3.LUT P0, RZ, R22, 0x80, RZ, 0xc0, !PT ;  /* 0x0000008016ff7812 */ /* 0x000fe4000780c0ff */
[----:B------:R-:W-:Y:S02]  /*0680*/  @P4 LOP3.LUT R7, R7, R26, RZ, 0x3c, !PT ;  /* 0x0000001a07074212 */ /* 0x000fe400078e3cff */
[----:B------:R-:W-:Y:S02]  /*0690*/  @P6 LOP3.LUT R14, R14, R25, RZ, 0x3c, !PT ;  /* 0x000000190e0e6212 */ /* 0x000fe400078e3cff */
[----:B------:R-:W4:Y:S07]  /*06a0*/  @P6 LDG.E R25, desc[UR4][R8.64+0x7c] ;  /* 0x00007c0408196981 */ /* 0x000f2e000c1e1900 */
[----:B------:R-:W4:Y:S04]  /*06b0*/  @P0 LDG.E R27, desc[UR4][R8.64+0x8c] ;  /* 0x00008c04081b0981 */ /* 0x000f28000c1e1900 */
[----:B------:R-:W4:Y:S04]  /*06c0*/  @P0 LDG.E R26, desc[UR4][R8.64+0x94] ;  /* 0x00009404081a0981 */ /* 0x000f28000c1e1900 */
        /* <DEDUP_REMOVED lines=11> */
[----:B------:R-:W-:Y:S02]  /*0780*/  @P6 LOP3.LUT R2, R2, R25, RZ, 0x3c, !PT ;  /* 0x0000001902026212 */ /* 0x000fe400078e3cff */
[----:B------:R-:W-:Y:S02]  /*0790*/  @P0 LOP3.LUT R14, R14, R27, RZ, 0x3c, !PT ;  /* 0x0000001b0e0e0212 */ /* 0x000fe400078e3cff */
[----:B--2---:R-:W-:Y:S02]  /*07a0*/  @P6 LOP3.LUT R6, R6, R19, RZ, 0x3c, !PT ;  /* 0x0000001306066212 */ /* 0x004fe400078e3cff */
[----:B---3--:R-:W-:Y:S02]  /*07b0*/  @P6 LOP3.LUT R3, R3, R20, RZ, 0x3c, !PT ;  /* 0x0000001403036212 */ /* 0x008fe400078e3cff */
[----:B------:R-:W-:Y:S02]  /*07c0*/  @P6 LOP3.LUT R7, R7, R24, RZ, 0x3c, !PT ;  /* 0x0000001807076212 */ /* 0x000fe400078e3cff */
[----:B------:R-:W-:-:S02]  /*07d0*/  @P0 LOP3.LUT R3, R3, R26, RZ, 0x3c, !PT ;  /* 0x0000001a03030212 */ /* 0x000fc400078e3cff */
[----:B----4-:R-:W-:Y:S02]  /*07e0*/  @P0 LOP3.LUT R2, R2, R21, RZ, 0x3c, !PT ;  /* 0x0000001502020212 */ /* 0x010fe400078e3cff */
[----:B------:R-:W-:Y:S02]  /*07f0*/  @P0 LOP3.LUT R7, R7, R28, RZ, 0x3c, !PT ;  /* 0x0000001c07070212 */ /* 0x000fe400078e3cff */
[----:B------:R-:W-:Y:S02]  /*0800*/  @P0 LOP3.LUT R6, R6, R23, RZ, 0x3c, !PT ;  /* 0x0000001706060212 */ /* 0x000fe400078e3cff */
[----:B------:R-:W-:-:S13]  /*0810*/  R2P PR, R22.B1, 0x7f ;  /* 0x0000007f16007804 */ /* 0x000fda0000001000 */
[----:B------:R-:W2:Y:S04]  /*0820*/  @P0 LDG.E R19, desc[UR4][R8.64+0xa0] ;  /* 0x0000a00408130981 */ /* 0x000ea8000c1e1900 */
[----:B------:R-:W3:Y:S04]  /*0830*/  @P1 LDG.E R23, desc[UR4][R8.64+0xb4] ;  /* 0x0000b40408171981 */ /* 0x000ee8000c1e1900 */
[----:B------:R-:W4:Y:S04]  /*0840*/  @P0 LDG.E R21, desc[UR4][R8.64+0xa4] ;  /* 0x0000a40408150981 */ /* 0x000f28000c1e1900 */
[----:B------:R-:W4:Y:S04]  /*0850*/  @P2 LDG.E R25, desc[UR4][R8.64+0xc8] ;  /* 0x0000c80408192981 */ /* 0x000f28000c1e1900 */
[----:B------:R-:W4:Y:S04]  /*0860*/  @P3 LDG.E R27, desc[UR4][R8.64+0xdc] ;  /* 0x0000dc04081b3981 */ /* 0x000f28000c1e1900 */
[----:B------:R-:W4:Y:S04]  /*0870*/  @P0 LDG.E R20, desc[UR4][R8.64+0xa8] ;  /* 0x0000a80408140981 */ /* 0x000f28000c1e1900 */
[----:B------:R-:W4:Y:S04]  /*0880*/  @P0 LDG.E R24, desc[UR4][R8.64+0xb0] ;  /* 0x0000b00408180981 */ /* 0x000f28000c1e1900 */
[----:B------:R-:W4:Y:S04]  /*0890*/  @P4 LDG.E R29, desc[UR4][R8.64+0xf0] ;  /* 0x0000f004081d4981 */ /* 0x000f28000c1e1900 */
[----:B------:R-:W4:Y:S01]  /*08a0*/  @P1 LDG.E R26, desc[UR4][R8.64+0xc4] ;  /* 0x0000c404081a1981 */ /* 0x000f22000c1e1900 */
[----:B--2---:R-:W-:-:S03]  /*08b0*/  @P0 LOP3.LUT R14, R14, R19, RZ, 0x3c, !PT ;  /* 0x000000130e0e0212 */ /* 0x004fc600078e3cff */
[----:B------:R-:W2:Y:S01]  /*08c0*/  @P0 LDG.E R19, desc[UR4][R8.64+0xac] ;  /* 0x0000ac0408130981 */ /* 0x000ea2000c1e1900 */
[----:B---3--:R-:W-:-:S03]  /*08d0*/  @P1 LOP3.LUT R14, R14, R23, RZ, 0x3c, !PT ;  /* 0x000000170e0e1212 */ /* 0x008fc600078e3cff */
[----:B------:R-:W3:Y:S01]  /*08e0*/  @P1 LDG.E R23, desc[UR4][R8.64+0xc0] ;  /* 0x0000c00408171981 */ /* 0x000ee2000c1e1900 */
[----:B----4-:R-:W-:-:S03]  /*08f0*/  @P0 LOP3.LUT R2, R2, R21, RZ, 0x3c, !PT ;  /* 0x0000001502020212 */ /* 0x010fc600078e3cff */
[----:B------:R-:W4:Y:S01]  /*0900*/  @P1 LDG.E R21, desc[UR4][R8.64+0xb8] ;  /* 0x0000b80408151981 */ /* 0x000f22000c1e1900 */
[----:B------:R-:W-:-:S03]  /*0910*/  @P2 LOP3.LUT R14, R14, R25, RZ, 0x3c, !PT ;  /* 0x000000190e0e2212 */ /* 0x000fc600078e3cff */
[----:B------:R-:W4:Y:S01]  /*0920*/  @P5 LDG.E R25, desc[UR4][R8.64+0x104] ;  /* 0x0001040408195981 */ /* 0x000f22000c1e1900 */
[----:B------:R-:W-:-:S03]  /*0930*/  @P3 LOP3.LUT R14, R14, R27, RZ, 0x3c, !PT ;  /* 0x0000001b0e0e3212 */ /* 0x000fc600078e3cff */
[----:B------:R-:W4:Y:S01]  /*0940*/  @P6 LDG.E R27, desc[UR4][R8.64+0x118] ;  /* 0x00011804081b6981 */ /* 0x000f22000c1e1900 */
[----:B------:R-:W-:-:S03]  /*0950*/  @P0 LOP3.LUT R3, R3, R20, RZ, 0x3c, !PT ;  /* 0x0000001403030212 */ /* 0x000fc600078e3cff */
[----:B------:R-:W4:Y:S01]  /*0960*/  @P1 LDG.E R20, desc[UR4][R8.64+0xbc] ;  /* 0x0000bc0408141981 */ /* 0x000f22000c1e1900 */
[----:B------:R-:W-:-:S03]  /*0970*/  @P0 LOP3.LUT R7, R7, R24, RZ, 0x3c, !PT ;  /* 0x0000001807070212 */ /* 0x000fc600078e3cff */
[----:B------:R-:W4:Y:S01]  /*0980*/  @P2 LDG.E R24, desc[UR4][R8.64+0xd8] ;  /* 0x0000d80408182981 */ /* 0x000f22000c1e1900 */
[----:B------:R-:W-:Y:S02]  /*0990*/  @P4 LOP3.LUT R14, R14, R29, RZ, 0x3c, !PT ;  /* 0x0000001d0e0e4212 */ /* 0x000fe400078e3cff */
[----:B------:R-:W-:Y:S02]  /*09a0*/  @P1 LOP3.LUT R7, R7, R26, RZ, 0x3c, !PT ;  /* 0x0000001a07071212 */ /* 0x000fe400078e3cff */
[----:B------:R-:W4:Y:S01]  /*09b0*/  @P3 LDG.E R26, desc[UR4][R8.64+0xe4] ;  /* 0x0000e404081a3981 */ /* 0x000f22000c1e1900 */
[----:B--2---:R-:W-:Y:S02]  /*09c0*/  @P0 LOP3.LUT R6, R6, R19, RZ, 0x3c, !PT ;  /* 0x0000001306060212 */ /* 0x004fe400078e3cff */
[----:B------:R-:W-:Y:S01]  /*09d0*/  LOP3.LUT P0, RZ, R22, 0x8000, RZ, 0xc0, !PT ;  /* 0x0000800016ff7812 */ /* 0x000fe2000780c0ff */
[----:B------:R-:W2:Y:S01]  /*09e0*/  @P2 LDG.E R19, desc[UR4][R8.64+0xcc] ;  /* 0x0000cc0408132981 */ /* 0x000ea2000c1e1900 */
[----:B---3--:R-:W-:-:S03]  /*09f0*/  @P1 LOP3.LUT R6, R6, R23, RZ, 0x3c, !PT ;  /* 0x0000001706061212 */ /* 0x008fc600078e3cff */
[----:B------:R-:W3:Y:S01]  /*0a00*/  @P2 LDG.E R22, desc[UR4][R8.64+0xd0] ;  /* 0x0000d00408162981 */ /* 0x000ee2000c1e1900 */
[----:B----4-:R-:W-:-:S03]  /*0a10*/  @P1 LOP3.LUT R2, R2, R21, RZ, 0x3c, !PT ;  /* 0x0000001502021212 */ /* 0x010fc600078e3cff */
[----:B------:R-:W4:Y:S01]  /*0a20*/  @P2 LDG.E R21, desc[UR4][R8.64+0xd4] ;  /* 0x0000d40408152981 */ /* 0x000f22000c1e1900 */
[----:B------:R-:W-:-:S03]  /*0a30*/  @P5 LOP3.LUT R14, R14, R25, RZ, 0x3c, !PT ;  /* 0x000000190e0e5212 */ /* 0x000fc600078e3cff */
[----:B------:R-:W4:Y:S04]  /*0a40*/  @P3 LDG.E R23, desc[UR4][R8.64+0xe0] ;  /* 0x0000e00408173981 */ /* 0x000f28000c1e1900 */
[----:B------:R-:W4:Y:S01]  /*0a50*/  @P3 LDG.E R25, desc[UR4][R8.64+0xe8] ;  /* 0x0000e80408193981 */ /* 0x000f22000c1e1900 */
[----:B------:R-:W-:-:S03]  /*0a60*/  @P1 LOP3.LUT R3, R3, R20, RZ, 0x3c, !PT ;  /* 0x0000001403031212 */ /* 0x000fc600078e3cff */
[----:B------:R-:W4:Y:S01]  /*0a70*/  @P3 LDG.E R20, desc[UR4][R8.64+0xec] ;  /* 0x0000ec0408143981 */ /* 0x000f22000c1e1900 */
[----:B------:R-:W-:-:S03]  /*0a80*/  @P2 LOP3.LUT R7, R7, R24, RZ, 0x3c, !PT ;  /* 0x0000001807072212 */ /* 0x000fc600078e3cff */
        /* <DEDUP_REMOVED lines=8> */
[----:B------:R-:W-:Y:S02]  /*0b10*/  @P3 LOP3.LUT R3, R3, R26, RZ, 0x3c, !PT ;  /* 0x0000001a03033212 */ /* 0x000fe400078e3cff */
[----:B------:R-:W-:Y:S01]  /*0b20*/  @P3 LOP3.LUT R2, R2, R23, RZ, 0x3c, !PT ;  /* 0x0000001702023212 */ /* 0x000fe200078e3cff */
[----:B------:R-:W4:Y:S01]  /*0b30*/  @P5 LDG.E R26, desc[UR4][R8.64+0x10c] ;  /* 0x00010c04081a5981 */ /* 0x000f22000c1e1900 */
[----:B------:R-:W-:-:S03]  /*0b40*/  @P3 LOP3.LUT R6, R6, R25, RZ, 0x3c, !PT ;  /* 0x0000001906063212 */ /* 0x000fc600078e3cff */
[----:B------:R-:W4:Y:S04]  /*0b50*/  @P5 LDG.E R23, desc[UR4][R8.64+0x108] ;  /* 0x0001080408175981 */ /* 0x000f28000c1e1900 */
        /* <DEDUP_REMOVED lines=19> */
[----:B------:R-:W-:-:S05]  /*0c90*/  VIADD R18, R18, 0x10 ;  /* 0x0000001012127836 */ /* 0x000fca0000000000 */
[----:B------:R-:W-:Y:S02]  /*0ca0*/  ISETP.NE.AND P1, PT, R18, 0x20, PT ;  /* 0x000000201200780c */ /* 0x000fe40003f25270 */
[----:B------:R-:W-:-:S04]  /*0cb0*/  @P5 LOP3.LUT R7, R7, R20, RZ, 0x3c, !PT ;  /* 0x0000001407075212 */ /* 0x000fc800078e3cff */
[----:B------:R-:W-:Y:S02]  /*0cc0*/  @P6 LOP3.LUT R7, R7, R24, RZ, 0x3c, !PT ;  /* 0x0000001807076212 */ /* 0x000fe400078e3cff */
[----:B------:R-:W-:Y:S02]  /*0cd0*/  @P0 LOP3.LUT R14, R14, R27, RZ, 0x3c, !PT ;  /* 0x0000001b0e0e0212 */ /* 0x000fe400078e3cff */
[----:B------:R-:W-:Y:S02]  /*0ce0*/  @P0 LOP3.LUT R7, R7, R28, RZ, 0x3c, !PT ;  /* 0x0000001c07070212 */ /* 0x000fe400078e3cff */
[----:B--2---:R-:W-:Y:S02]  /*0cf0*/  @P6 LOP3.LUT R2, R2, R19, RZ, 0x3c, !PT ;  /* 0x0000001302026212 */ /* 0x004fe400078e3cff */
[----:B---3--:R-:W-:Y:S02]  /*0d00*/  @P6 LOP3.LUT R3, R3, R22, RZ, 0x3c, !PT ;  /* 0x0000001603036212 */ /* 0x008fe400078e3cff */
[----:B----4-:R-:W-:-:S02]  /*0d10*/  @P6 LOP3.LUT R6, R6, R21, RZ, 0x3c, !PT ;  /* 0x0000001506066212 */ /* 0x010fc400078e3cff */
[----:B------:R-:W-:Y:S02]  /*0d20*/  @P0 LOP3.LUT R3, R3, R26, RZ, 0x3c, !PT ;  /* 0x0000001a03030212 */ /* 0x000fe400078e3cff */
[----:B------:R-:W-:Y:S02]  /*0d30*/  @P0 LOP3.LUT R2, R2, R23, RZ, 0x3c, !PT ;  /* 0x0000001702020212 */ /* 0x000fe400078e3cff */
[----:B------:R-:W-:Y:S01]  /*0d40*/  @P0 LOP3.LUT R6, R6, R25, RZ, 0x3c, !PT ;  /* 0x0000001906060212 */ /* 0x000fe200078e3cff */
[----:B------:R-:W-:Y:S06]  /*0d50*/  @P1 BRA `(.L_x_617) ;  /* 0xfffffff400481947 */ /* 0x000fec000383ffff */
[----:B------:R-:W-:-:S05]  /*0d60*/  VIADD R16, R16, 0x1 ;  /* 0x0000000110107836 */ /* 0x000fca0000000000 */
[----:B------:R-:W-:-:S13]  /*0d70*/  ISETP.NE.AND P0, PT, R16, 0x5, PT ;  /* 0x000000051000780c */ /* 0x000fda0003f05270 */
[----:B------:R-:W-:Y:S05]  /*0d80*/  @P0 BRA `(.L_x_618) ;  /* 0xfffffff400200947 */ /* 0x000fea000383ffff */
[----:B------:R-:W0:Y:S01]  /*0d90*/  LDC.64 R8, c[0x0][0x380] ;  /* 0x0000e000ff087b82 */ /* 0x000e220000000a00 */
[----:B------:R-:W-:Y:S01]  /*0da0*/  IMAD R15, R0, 0x40, R15 ;  /* 0x00000040000f7824 */ /* 0x000fe200078e020f */
[----:B------:R-:W-:Y:S01]  /*0db0*/  LOP3.LUT R16, R11, 0x3, RZ, 0xc0, !PT ;  /* 0x000000030b107812 */ /* 0x000fe200078ec0ff */
[----:B------:R-:W-:-:S05]  /*0dc0*/  VIADD R13, R13, 0x1 ;  /* 0x000000010d0d7836 */ /* 0x000fca0000000000 */
[----:B------:R-:W-:Y:S01]  /*0dd0*/  ISETP.GE.U32.AND P0, PT, R13, R16, PT ;  /* 0x000000100d00720c */ /* 0x000fe20003f06070 */
[----:B0-----:R-:W-:-:S05]  /*0de0*/  IMAD.WIDE R8, R15, 0x30, R8 ;  /* 0x000000300f087825 */ /* 0x001fca00078e0208 */
[----:B------:R0:W-:Y:S04]  /*0df0*/  STG.E.64 desc[UR4][R8.64+0x8], R2 ;  /* 0x0000080208007986 */ /* 0x0001e8000c101b04 */
[----:B------:R0:W-:Y:S04]  /*0e00*/  STG.E.64 desc[UR4][R8.64+0x10], R6 ;  /* 0x0000100608007986 */ /* 0x0001e8000c101b04 */
[----:B------:R0:W-:Y:S01]  /*0e10*/  STG.E desc[UR4][R8.64+0x4], R14 ;  /* 0x0000040e08007986 */ /* 0x0001e2000c101904 */
[----:B------:R-:W-:Y:S05]  /*0e20*/  @!P0 BRA `(.L_x_619) ;  /* 0xfffffff000e88947 */ /* 0x000fea000383ffff */
.L_x_616:
[----:B------:R-:W-:Y:S05]  /*0e30*/  BSYNC.RECONVERGENT B1 ;  /* 0x0000000000017941 */ /* 0x000fea0003800200 */
.L_x_615:
[C---:B------:R-:W-:Y:S01]  /*0e40*/  ISETP.GT.U32.AND P0, PT, R11.reuse, 0x3, PT ;  /* 0x000000030b00780c */ /* 0x040fe20003f04070 */
[----:B------:R-:W-:Y:S01]  /*0e50*/  VIADD R12, R12, 0x1 ;  /* 0x000000010c0c7836 */ /* 0x000fe20000000000 */
[--C-:B------:R-:W-:Y:S02]  /*0e60*/  SHF.R.U64 R11, R11, 0x2, R10.reuse ;  /* 0x000000020b0b7819 */ /* 0x100fe4000000120a */
[----:B------:R-:W-:Y:S02]  /*0e70*/  ISETP.GT.U32.AND.EX P0, PT, R10, RZ, PT, P0 ;  /* 0x000000ff0a00720c */ /* 0x000fe40003f04100 */
[----:B------:R-:W-:-:S11]  /*0e80*/  SHF.R.U32.HI R10, RZ, 0x2, R10 ;  /* 0x00000002ff0a7819 */ /* 0x000fd6000001160a */
[----:B------:R-:W-:Y:S05]  /*0e90*/  @P0 BRA `(.L_x_620) ;  /* 0xfffffff000ac0947 */ /* 0x000fea000383ffff */
.L_x_614:
[----:B------:R-:W-:Y:S05]  /*0ea0*/  BSYNC.RECONVERGENT B0 ;  /* 0x0000000000007941 */ /* 0x000fea0003800200 */
.L_x_613:
[----:B0-----:R-:W0:Y:S01]  /*0eb0*/  S2R R5, SR_TID.X ;  /* 0x0000000000057919 */ /* 0x001e220000002100 */
[----:B------:R-:W1:Y:S01]  /*0ec0*/  LDC.64 R2, c[0x0][0x380] ;  /* 0x0000e000ff027b82 */ /* 0x000e620000000a00 */
[----:B0-----:R-:W-:-:S04]  /*0ed0*/  IMAD R5, R0, 0x40, R5 ;  /* 0x0000004000057824 */ /* 0x001fc800078e0205 */
[----:B-1----:R-:W-:-:S05]  /*0ee0*/  IMAD.WIDE R2, R5, 0x30, R2 ;  /* 0x0000003005027825 */ /* 0x002fca00078e0202 */
[----:B------:R-:W-:Y:S04]  /*0ef0*/  STG.E.64 desc[UR4][R2.64+0x18], RZ ;  /* 0x000018ff02007986 */ /* 0x000fe8000c101b04 */
[----:B------:R-:W-:Y:S04]  /*0f00*/  STG.E desc[UR4][R2.64+0x20], RZ ;  /* 0x000020ff02007986 */ /* 0x000fe8000c101904 */
[----:B------:R-:W-:Y:S01]  /*0f10*/  STG.E.64 desc[UR4][R2.64+0x28], RZ ;  /* 0x000028ff02007986 */ /* 0x000fe2000c101b04 */
[----:B------:R-:W-:Y:S05]  /*0f20*/  EXIT ;  /* 0x000000000000794d */ /* 0x000fea0003800000 */
.L_x_621:
        /* <DEDUP_REMOVED lines=13> */
.L_x_637:


//--------------------- .nv.global.init           --------------------------
	.section	.nv.global.init,"aw",@progbits
	.align	4
.nv.global.init:
	.type		mrg32k3aM1SubSeq,@object
	.size		mrg32k3aM1SubSeq,(mrg32k3aM2SubSeq - mrg32k3aM1SubSeq)
mrg32k3aM1SubSeq:
        /*0000*/ 	.byte	0x0b, 0xcc, 0xee, 0x04, 0x73, 0x29, 0x8b, 0x6f, 0xf6, 0x53, 0x03, 0xf6, 0x23, 0xf6, 0xea, 0xda
        /* <DEDUP_REMOVED lines=125> */
	.type		mrg32k3aM2SubSeq,@object
	.size		mrg32k3aM2SubSeq,(mrg32k3aM1 - mrg32k3aM2SubSeq)
mrg32k3aM2SubSeq:
        /* <DEDUP_REMOVED lines=126> */
	.type		mrg32k3aM1,@object
	.size		mrg32k3aM1,(mrg32k3aM1Seq - mrg32k3aM1)
mrg32k3aM1:
        /* <DEDUP_REMOVED lines=144> */
	.type		mrg32k3aM1Seq,@object
	.size		mrg32k3aM1Seq,(mrg32k3aM2 - mrg32k3aM1Seq)
mrg32k3aM1Seq:
        /* <DEDUP_REMOVED lines=144> */
	.type		mrg32k3aM2,@object
	.size		mrg32k3aM2,(mrg32k3aM2Seq - mrg32k3aM2)
mrg32k3aM2:
        /* <DEDUP_REMOVED lines=144> */
	.type		mrg32k3aM2Seq,@object
	.size		mrg32k3aM2Seq,(precalc_xorwow_matrix - mrg32k3aM2Seq)
mrg32k3aM2Seq:
        /* <DEDUP_REMOVED lines=144> */
	.type		precalc_xorwow_matrix,@object
	.size		precalc_xorwow_matrix,(precalc_xorwow_offset_matrix - precalc_xorwow_matrix)
precalc_xorwow_matrix:
        /* <DEDUP_REMOVED lines=6400> */
	.type		precalc_xorwow_offset_matrix,@object
	.size		precalc_xorwow_offset_matrix,(.L_1 - precalc_xorwow_offset_matrix)
precalc_xorwow_offset_matrix:
        /* <DEDUP_REMOVED lines=6400> */
.L_1:


//--------------------- .nv.shared.reserved.0     --------------------------
	.section	.nv.shared.reserved.0,"aw",@nobits
	.weak		__nv_reservedSMEM_offset_0_alias
	.size		__nv_reservedSMEM_offset_0_alias, 0, 64
	.other		__nv_reservedSMEM_offset_0_alias,@"STO_CUDA_RESERVED_SHARED STV_DEFAULT"
__nv_reservedSMEM_offset_0_alias:
	.zero		0
	.zero		64


//--------------------- .nv.constant0._Z22generate_normal_kernelP19curandStateMRG32k3aiPj --------------------------
	.section	.nv.constant0._Z22generate_normal_kernelP19curandStateMRG32k3aiPj,"a",@progbits
	.sectionflags	@""
	.align	4
.nv.constant0._Z22generate_normal_kernelP19curandStateMRG32k3aiPj:
	.zero		920


//--------------------- .nv.constant0._Z23generate_uniform_kernelP19curandStateMRG32k3aiPj --------------------------
	.section	.nv.constant0._Z23generate_uniform_kernelP19curandStateMRG32k3aiPj,"a",@progbits
	.sectionflags	@""
	.align	4
.nv.constant0._Z23generate_uniform_kernelP19curandStateMRG32k3aiPj:
	.zero		920


//--------------------- .nv.constant0._Z15generate_kernelP19curandStateMRG32k3aiPj --------------------------
	.section	.nv.constant0._Z15generate_kernelP19curandStateMRG32k3aiPj,"a",@progbits
	.sectionflags	@""
	.align	4
.nv.constant0._Z15generate_kernelP19curandStateMRG32k3aiPj:
	.zero		920


//--------------------- .nv.constant0._Z22generate_normal_kernelP24curandStatePhilox4_32_10iPj --------------------------
	.section	.nv.constant0._Z22generate_normal_kernelP24curandStatePhilox4_32_10iPj,"a",@progbits
	.sectionflags	@""
	.align	4
.nv.constant0._Z22generate_normal_kernelP24curandStatePhilox4_32_10iPj:
	.zero		920


//--------------------- .nv.constant0._Z22generate_normal_kernelP17curandStateXORWOWiPj --------------------------
	.section	.nv.constant0._Z22generate_normal_kernelP17curandStateXORWOWiPj,"a",@progbits
	.sectionflags	@""
	.align	4
.nv.constant0._Z22generate_normal_kernelP17curandStateXORWOWiPj:
	.zero		920


//--------------------- .nv.constant0._Z23generate_uniform_kernelP24curandStatePhilox4_32_10iPj --------------------------
	.section	.nv.constant0._Z23generate_uniform_kernelP24curandStatePhilox4_32_10iPj,"a",@progbits
	.sectionflags	@""
	.align	4
.nv.constant0._Z23generate_uniform_kernelP24curandStatePhilox4_32_10iPj:
	.zero		920


//--------------------- .nv.constant0._Z23generate_uniform_kernelP17curandStateXORWOWiPj --------------------------
	.section	.nv.constant0._Z23generate_uniform_kernelP17curandStateXORWOWiPj,"a",@progbits
	.sectionflags	@""
	.align	4
.nv.constant0._Z23generate_uniform_kernelP17curandStateXORWOWiPj:
	.zero		920


//--------------------- .nv.constant0._Z15generate_kernelP24curandStatePhilox4_32_10iPj --------------------------
	.section	.nv.constant0._Z15generate_kernelP24curandStatePhilox4_32_10iPj,"a",@progbits
	.sectionflags	@""
	.align	4
.nv.constant0._Z15generate_kernelP24curandStatePhilox4_32_10iPj:
	.zero		920


//--------------------- .nv.constant0._Z15generate_kernelP17curandStateXORWOWiPj --------------------------
	.section	.nv.constant0._Z15generate_kernelP17curandStateXORWOWiPj,"a",@progbits
	.sectionflags	@""
	.align	4
.nv.constant0._Z15generate_kernelP17curandStateXORWOWiPj:
	.zero		920


//--------------------- .nv.constant0._Z12setup_kernelP19curandStateMRG32k3a --------------------------
	.section	.nv.constant0._Z12setup_kernelP19curandStateMRG32k3a,"a",@progbits
	.sectionflags	@""
	.align	4
.nv.constant0._Z12setup_kernelP19curandStateMRG32k3a:
	.zero		904


//--------------------- .nv.constant0._Z12setup_kernelP24curandStatePhilox4_32_10 --------------------------
	.section	.nv.constant0._Z12setup_kernelP24curandStatePhilox4_32_10,"a",@progbits
	.sectionflags	@""
	.align	4
.nv.constant0._Z12setup_kernelP24curandStatePhilox4_32_10:
	.zero		904


//--------------------- .nv.constant0._Z12setup_kernelP17curandStateXORWOW --------------------------
	.section	.nv.constant0._Z12setup_kernelP17curandStateXORWOW,"a",@progbits
	.sectionflags	@""
	.align	4
.nv.constant0._Z12setup_kernelP17curandStateXORWOW:
	.zero		904


//--------------------- SYMBOLS --------------------------

	.type		.nv.reservedSmem.offset0,@object
	.size		.nv.reservedSmem.offset0,0x4
